	.target	sm_120

	.elftype	@"ET_EXEC"


//--------------------- .note.nv.tkinfo           --------------------------
	.section	.note.nv.tkinfo,"",@"SHT_NOTE"
	.sectionflags	@"SHF_NOTE_NV_TKINFO"
	.tkinfo
        /*0018*/ 	.word	0x00000080
        /*0030*/ 	.string	""
        /*0030*/ 	.string	"ptxas"
        /*0030*/ 	.string	"Cuda compilation tools, release 12.8, V12.8.61"
        /*0030*/ 	.string	"Build system must define TOOLS_VERSION_EXTENDED"
        /*0030*/ 	.string	"-arch sm_120 "



//--------------------- .note.nv.cuver            --------------------------
	.section	.note.nv.cuver,"",@"SHT_NOTE"
	.sectionflags	@"SHF_NOTE_NV_CUVER"
        /*0018*/ 	.short	0x0001
        /*001a*/ 	.short	0x0078
        /*001c*/ 	.short	0x0001
        /*001e*/ 	.short	0x0000
        /*0020*/ 	.short	0x0001
        /*0022*/ 	.short	0x0000


//--------------------- .nv.info                  --------------------------
	.section	.nv.info,"",@"SHT_CUDA_INFO"
	.align	4


	//----- nvinfo : EIATTR_REGCOUNT
	.align		4
        /*0000*/ 	.byte	0x04, 0x2f
        /*0002*/ 	.short	(.L_35 - .L_34)
	.align		4
.L_34:
        /*0004*/ 	.word	index@(jit_computeValues)
        /*0008*/ 	.word	0x00000066


	//----- nvinfo : EIATTR_FRAME_SIZE
	.align		4
.L_35:
        /*000c*/ 	.byte	0x04, 0x11
        /*000e*/ 	.short	(.L_37 - .L_36)
	.align		4
.L_36:
        /*0010*/ 	.word	index@($__internal_0_$__cuda_sm20_rem_u64)
        /*0014*/ 	.word	0x000001a8


	//----- nvinfo : EIATTR_FRAME_SIZE
	.align		4
.L_37:
        /*0018*/ 	.byte	0x04, 0x11
        /*001a*/ 	.short	(.L_39 - .L_38)
	.align		4
.L_38:
        /*001c*/ 	.word	index@($jit_computeValues$_ZN23kb31_septic_extension_taSERKS_)
        /*0020*/ 	.word	0x000001a8


	//----- nvinfo : EIATTR_FRAME_SIZE
	.align		4
.L_39:
        /*0024*/ 	.byte	0x04, 0x11
        /*0026*/ 	.short	(.L_41 - .L_40)
	.align		4
.L_40:
        /*0028*/ 	.word	index@($jit_computeValues$_ZN23kb31_septic_extension_tC1Ev)
        /*002c*/ 	.word	0x000001a8


	//----- nvinfo : EIATTR_FRAME_SIZE
	.align		4
.L_41:
        /*0030*/ 	.byte	0x04, 0x11
        /*0032*/ 	.short	(.L_43 - .L_42)
	.align		4
.L_42:
        /*0034*/ 	.word	index@($jit_computeValues$_ZN23kb31_septic_extension_t4zeroEv)
        /*0038*/ 	.word	0x000001a8


	//----- nvinfo : EIATTR_FRAME_SIZE
	.align		4
.L_43:
        /*003c*/ 	.byte	0x04, 0x11
        /*003e*/ 	.short	(.L_45 - .L_44)
	.align		4
.L_44:
        /*0040*/ 	.word	index@($jit_computeValues$_ZN20kb31_septic_digest_tC1Ev)
        /*0044*/ 	.word	0x000001a8


	//----- nvinfo : EIATTR_FRAME_SIZE
	.align		4
.L_45:
        /*0048*/ 	.byte	0x04, 0x11
        /*004a*/ 	.short	(.L_47 - .L_46)
	.align		4
.L_46:
        /*004c*/ 	.word	index@($jit_computeValues$_ZN19kb31_septic_curve_tC1Ev)
        /*0050*/ 	.word	0x000001a8


	//----- nvinfo : EIATTR_FRAME_SIZE
	.align		4
.L_47:
        /*0054*/ 	.byte	0x04, 0x11
        /*0056*/ 	.short	(.L_49 - .L_48)
	.align		4
.L_48:
        /*0058*/ 	.word	index@(jit_computeValues)
        /*005c*/ 	.word	0x000001a8


	//----- nvinfo : EIATTR_MIN_STACK_SIZE
	.align		4
.L_49:
        /*0060*/ 	.byte	0x04, 0x12
        /*0062*/ 	.short	(.L_51 - .L_50)
	.align		4
.L_50:
        /*0064*/ 	.word	index@(jit_computeValues)
        /*0068*/ 	.word	0x000001a8
.L_51:


//--------------------- .nv.info.jit_computeValues --------------------------
	.section	.nv.info.jit_computeValues,"",@"SHT_CUDA_INFO"
	.sectionflags	@""
	.align	4


	//----- nvinfo : EIATTR_CUDA_API_VERSION
	.align		4
        /*0000*/ 	.byte	0x04, 0x37
        /*0002*/ 	.short	(.L_53 - .L_52)
.L_52:
        /*0004*/ 	.word	0x00000080


	//----- nvinfo : EIATTR_KPARAM_INFO
	.align		4
.L_53:
        /*0008*/ 	.byte	0x04, 0x17
        /*000a*/ 	.short	(.L_55 - .L_54)
.L_54:
        /*000c*/ 	.word	0x00000000
        /*0010*/ 	.short	0x0010
        /*0012*/ 	.short	0x0110
        /*0014*/ 	.byte	0x00, 0xf0, 0x81, 0x00


	//----- nvinfo : EIATTR_KPARAM_INFO
	.align		4
.L_55:
        /*0018*/ 	.byte	0x04, 0x17
        /*001a*/ 	.short	(.L_57 - .L_56)
.L_56:
        /*001c*/ 	.word	0x00000000
        /*0020*/ 	.short	0x000f
        /*0022*/ 	.short	0x0108
        /*0024*/ 	.byte	0x00, 0xf0, 0x21, 0x00


	//----- nvinfo : EIATTR_KPARAM_INFO
	.align		4
.L_57:
        /*0028*/ 	.byte	0x04, 0x17
        /*002a*/ 	.short	(.L_59 - .L_58)
.L_58:
        /*002c*/ 	.word	0x00000000
        /*0030*/ 	.short	0x000e
        /*0032*/ 	.short	0x0100
        /*0034*/ 	.byte	0x00, 0xf0, 0x21, 0x00


	//----- nvinfo : EIATTR_KPARAM_INFO
	.align		4
.L_59:
        /*0038*/ 	.byte	0x04, 0x17
        /*003a*/ 	.short	(.L_61 - .L_60)
.L_60:
        /*003c*/ 	.word	0x00000000
        /*0040*/ 	.short	0x000d
        /*0042*/ 	.short	0x00f8
        /*0044*/ 	.byte	0x00, 0xf0, 0x21, 0x00


	//----- nvinfo : EIATTR_KPARAM_INFO
	.align		4
.L_61:
        /*0048*/ 	.byte	0x04, 0x17
        /*004a*/ 	.short	(.L_63 - .L_62)
.L_62:
        /*004c*/ 	.word	0x00000000
        /*0050*/ 	.short	0x000c
        /*0052*/ 	.short	0x00f0
        /*0054*/ 	.byte	0x00, 0xf0, 0x21, 0x00


	//----- nvinfo : EIATTR_KPARAM_INFO
	.align		4
.L_63:
        /*0058*/ 	.byte	0x04, 0x17
        /*005a*/ 	.short	(.L_65 - .L_64)
.L_64:
        /*005c*/ 	.word	0x00000000
        /*0060*/ 	.short	0x000b
        /*0062*/ 	.short	0x00e8
        /*0064*/ 	.byte	0x00, 0xf0, 0x21, 0x00


	//----- nvinfo : EIATTR_KPARAM_INFO
	.align		4
.L_65:
        /*0068*/ 	.byte	0x04, 0x17
        /*006a*/ 	.short	(.L_67 - .L_66)
.L_66:
        /*006c*/ 	.word	0x00000000
        /*0070*/ 	.short	0x000a
        /*0072*/ 	.short	0x00e0
        /*0074*/ 	.byte	0x00, 0xf0, 0x21, 0x00


	//----- nvinfo : EIATTR_KPARAM_INFO
	.align		4
.L_67:
        /*0078*/ 	.byte	0x04, 0x17
        /*007a*/ 	.short	(.L_69 - .L_68)
.L_68:
        /*007c*/ 	.word	0x00000000
        /*0080*/ 	.short	0x0009
        /*0082*/ 	.short	0x00d8
        /*0084*/ 	.byte	0x00, 0xf0, 0x21, 0x00


	//----- nvinfo : EIATTR_KPARAM_INFO
	.align		4
.L_69:
        /*0088*/ 	.byte	0x04, 0x17
        /*008a*/ 	.short	(.L_71 - .L_70)
.L_70:
        /*008c*/ 	.word	0x00000000
        /*0090*/ 	.short	0x0008
        /*0092*/ 	.short	0x00b8
        /*0094*/ 	.byte	0x00, 0xf0, 0x81, 0x00


	//----- nvinfo : EIATTR_KPARAM_INFO
	.align		4
.L_71:
        /*0098*/ 	.byte	0x04, 0x17
        /*009a*/ 	.short	(.L_73 - .L_72)
.L_72:
        /*009c*/ 	.word	0x00000000
        /*00a0*/ 	.short	0x0007
        /*00a2*/ 	.short	0x0098
        /*00a4*/ 	.byte	0x00, 0xf0, 0x81, 0x00


	//----- nvinfo : EIATTR_KPARAM_INFO
	.align		4
.L_73:
        /*00a8*/ 	.byte	0x04, 0x17
        /*00aa*/ 	.short	(.L_75 - .L_74)
.L_74:
        /*00ac*/ 	.word	0x00000000
        /*00b0*/ 	.short	0x0006
        /*00b2*/ 	.short	0x0078
        /*00b4*/ 	.byte	0x00, 0xf0, 0x81, 0x00


	//----- nvinfo : EIATTR_KPARAM_INFO
	.align		4
.L_75:
        /*00b8*/ 	.byte	0x04, 0x17
        /*00ba*/ 	.short	(.L_77 - .L_76)
.L_76:
        /*00bc*/ 	.word	0x00000000
        /*00c0*/ 	.short	0x0005
        /*00c2*/ 	.short	0x0068
        /*00c4*/ 	.byte	0x00, 0xf0, 0x41, 0x00


	//----- nvinfo : EIATTR_KPARAM_INFO
	.align		4
.L_77:
        /*00c8*/ 	.byte	0x04, 0x17
        /*00ca*/ 	.short	(.L_79 - .L_78)
.L_78:
        /*00cc*/ 	.word	0x00000000
        /*00d0*/ 	.short	0x0004
        /*00d2*/ 	.short	0x0058
        /*00d4*/ 	.byte	0x00, 0xf0, 0x41, 0x00


	//----- nvinfo : EIATTR_KPARAM_INFO
	.align		4
.L_79:
        /*00d8*/ 	.byte	0x04, 0x17
        /*00da*/ 	.short	(.L_81 - .L_80)
.L_80:
        /*00dc*/ 	.word	0x00000000
        /*00e0*/ 	.short	0x0003
        /*00e2*/ 	.short	0x0020
        /*00e4*/ 	.byte	0x00, 0xf0, 0xe1, 0x00


	//----- nvinfo : EIATTR_KPARAM_INFO
	.align		4
.L_81:
        /*00e8*/ 	.byte	0x04, 0x17
        /*00ea*/ 	.short	(.L_83 - .L_82)
.L_82:
        /*00ec*/ 	.word	0x00000000
        /*00f0*/ 	.short	0x0002
        /*00f2*/ 	.short	0x0010
        /*00f4*/ 	.byte	0x00, 0xf0, 0x41, 0x00


	//----- nvinfo : EIATTR_KPARAM_INFO
	.align		4
.L_83:
        /*00f8*/ 	.byte	0x04, 0x17
        /*00fa*/ 	.short	(.L_85 - .L_84)
.L_84:
        /*00fc*/ 	.word	0x00000000
        /*0100*/ 	.short	0x0001
        /*0102*/ 	.short	0x0008
        /*0104*/ 	.byte	0x00, 0xf0, 0x21, 0x00


	//----- nvinfo : EIATTR_KPARAM_INFO
	.align		4
.L_85:
        /*0108*/ 	.byte	0x04, 0x17
        /*010a*/ 	.short	(.L_87 - .L_86)
.L_86:
        /*010c*/ 	.word	0x00000000
        /*0110*/ 	.short	0x0000
        /*0112*/ 	.short	0x0000
        /*0114*/ 	.byte	0x00, 0xf0, 0x21, 0x00


	//----- nvinfo : EIATTR_SPARSE_MMA_MASK
	.align		4
.L_87:
        /*0118*/ 	.byte	0x03, 0x50
        /*011a*/ 	.short	0x0000


	//----- nvinfo : EIATTR_MAXREG_COUNT
	.align		4
        /*011c*/ 	.byte	0x03, 0x1b
        /*011e*/ 	.short	0x00ff


	//----- nvinfo : EIATTR_VRC_CTA_INIT_COUNT
	.align		4
        /*0120*/ 	.byte	0x02, 0x4a
	.zero		1
	.zero		1


	//----- nvinfo : EIATTR_EXIT_INSTR_OFFSETS
	.align		4
        /*0124*/ 	.byte	0x04, 0x1c
        /*0126*/ 	.short	(.L_89 - .L_88)


	//   ....[0]....
.L_88:
        /*0128*/ 	.word	0x000001e0


	//   ....[1]....
        /*012c*/ 	.word	0x00010b80


	//----- nvinfo : EIATTR_CRS_STACK_SIZE
	.align		4
.L_89:
        /*0130*/ 	.byte	0x04, 0x1e
        /*0132*/ 	.short	(.L_91 - .L_90)
.L_90:
        /*0134*/ 	.word	0x00000000


	//----- nvinfo : EIATTR_CBANK_PARAM_SIZE
	.align		4
.L_91:
        /*0138*/ 	.byte	0x03, 0x19
        /*013a*/ 	.short	0x0130


	//----- nvinfo : EIATTR_PARAM_CBANK
	.align		4
        /*013c*/ 	.byte	0x04, 0x0a
        /*013e*/ 	.short	(.L_93 - .L_92)
	.align		4
.L_92:
        /*0140*/ 	.word	index@(.nv.constant0.jit_computeValues)
        /*0144*/ 	.short	0x0380
        /*0146*/ 	.short	0x0130


	//----- nvinfo : EIATTR_SW_WAR
	.align		4
.L_93:
        /*0148*/ 	.byte	0x04, 0x36
        /*014a*/ 	.short	(.L_95 - .L_94)
.L_94:
        /*014c*/ 	.word	0x00000000
.L_95:


//--------------------- .nv.compat                --------------------------
	.section	.nv.compat,"",@"SHT_CUDA_COMPAT_INFO"
	.align	4
        /*0000*/ 	.byte	0x02, 0x02, 0x02, 0x00, 0x02, 0x05, 0x05, 0x00, 0x02, 0x03, 0x00, 0x00, 0x02, 0x06, 0x01, 0x00


//--------------------- .nv.callgraph             --------------------------
	.section	.nv.callgraph,"",@"SHT_CUDA_CALLGRAPH"
	.align	4
	.sectionentsize	8
	.align		4
        /*0000*/ 	.word	0x00000000
	.align		4
        /*0004*/ 	.word	0xffffffff
	.align		4
        /*0008*/ 	.word	0x00000000
	.align		4
        /*000c*/ 	.word	0xfffffffe
	.align		4
        /*0010*/ 	.word	0x00000000
	.align		4
        /*0014*/ 	.word	0xfffffffd
	.align		4
        /*0018*/ 	.word	0x00000000
	.align		4
        /*001c*/ 	.word	0xfffffffc


//--------------------- .nv.constant4             --------------------------
	.section	.nv.constant4,"a",@progbits
	.align	8
	.align		8
.nv.constant4:
        /*0000*/ 	.dword	_ZN6kb31_t6DEGREEE
	.align		8
        /*0008*/ 	.dword	_ZN6kb31_t5NBITSE
	.align		8
        /*0010*/ 	.dword	_ZN6kb31_t3MODE
	.align		8
        /*0018*/ 	.dword	_ZN6kb31_t1ME
	.align		8
        /*0020*/ 	.dword	_ZN6kb31_t2RRE
	.align		8
        /*0028*/ 	.dword	_ZN6kb31_t3ONEE
	.align		8
        /*0030*/ 	.dword	_ZN6kb31_t10MONTY_BITSE
	.align		8
        /*0038*/ 	.dword	_ZN6kb31_t8MONTY_MUE
	.align		8
        /*0040*/ 	.dword	_ZN6kb31_t10MONTY_MASKE
	.align		8
        /*0048*/ 	.dword	_ZN6kb31_t8TOP_BITSE
	.align		8
        /*0050*/ 	.dword	_ZN23kb31_septic_extension_t15frobenius_constE
	.align		8
        /*0058*/ 	.dword	_ZN23kb31_septic_extension_t22double_frobenius_constE
	.align		8
        /*0060*/ 	.dword	_ZN23kb31_septic_extension_t10A_EC_LOGUPE
	.align		8
        /*0068*/ 	.dword	_ZN23kb31_septic_extension_t10B_EC_LOGUPE
	.align		8
        /*0070*/ 	.dword	_ZN19kb31_septic_curve_t7dummy_xE
	.align		8
        /*0078*/ 	.dword	_ZN19kb31_septic_curve_t7dummy_yE
	.align		8
        /*0080*/ 	.dword	_ZN19kb31_septic_curve_t7start_xE
	.align		8
        /*0088*/ 	.dword	_ZN19kb31_septic_curve_t7start_yE
	.align		8
        /*0090*/ 	.dword	_ZN16kb31_extension_t1DE
	.align		8
        /*0098*/ 	.dword	_ZN16kb31_extension_t1WE
	.align		8
        /*00a0*/ 	.dword	_ZN26__nv_atomic_triv_cp_helperIjE5__valE
	.align		8
        /*00a8*/ 	.dword	_ZN44_INTERNAL_00000000_13_jit_kernel_cu_d23cb39829poseidon2_constants_koalabear3t1620half_external_roundsE
	.align		8
        /*00b0*/ 	.dword	_ZN44_INTERNAL_00000000_13_jit_kernel_cu_d23cb39829poseidon2_constants_koalabear3t1615internal_roundsE
	.align		8
        /*00b8*/ 	.dword	_ZN44_INTERNAL_00000000_13_jit_kernel_cu_d23cb39829poseidon2_constants_koalabear3t165alphaE
	.align		8
        /*00c0*/ 	.dword	_ZN44_INTERNAL_00000000_13_jit_kernel_cu_d23cb39829poseidon2_constants_koalabear3t1615round_constantsE
	.align		8
        /*00c8*/ 	.dword	_ZN44_INTERNAL_00000000_13_jit_kernel_cu_d23cb3989poseidon223EXTERNAL_ROUNDS_DEFAULTE


//--------------------- .nv.constant3             --------------------------
	.section	.nv.constant3,"a",@progbits
	.align	4
.nv.constant3:
	.type		_ZN44_INTERNAL_00000000_13_jit_kernel_cu_d23cb3989constants20kb31_frobenius_constE,@object
	.size		_ZN44_INTERNAL_00000000_13_jit_kernel_cu_d23cb3989constants20kb31_frobenius_constE,(_ZN44_INTERNAL_00000000_13_jit_kernel_cu_d23cb3989constants27kb31_double_frobenius_constE - _ZN44_INTERNAL_00000000_13_jit_kernel_cu_d23cb3989constants20kb31_frobenius_constE)
_ZN44_INTERNAL_00000000_13_jit_kernel_cu_d23cb3989constants20kb31_frobenius_constE:
        /*0000*/ 	.byte	0xfe, 0xff, 0xff, 0x01, 0xfe, 0xff, 0xff, 0x01, 0xfe, 0xff, 0xff, 0x01, 0xfe, 0xff, 0xff, 0x01
        /* <DEDUP_REMOVED lines=11> */
        /*00c0*/ 	.byte	0xc9, 0x59, 0x6b, 0x6b
	.type		_ZN44_INTERNAL_00000000_13_jit_kernel_cu_d23cb3989constants27kb31_double_frobenius_constE,@object
	.size		_ZN44_INTERNAL_00000000_13_jit_kernel_cu_d23cb3989constants27kb31_double_frobenius_constE,(_ZN44_INTERNAL_00000000_13_jit_kernel_cu_d23cb3989constants15KB31_A_EC_LOGUPE - _ZN44_INTERNAL_00000000_13_jit_kernel_cu_d23cb3989constants27kb31_double_frobenius_constE)
_ZN44_INTERNAL_00000000_13_jit_kernel_cu_d23cb3989constants27kb31_double_frobenius_constE:
        /* <DEDUP_REMOVED lines=13> */
	.type		_ZN44_INTERNAL_00000000_13_jit_kernel_cu_d23cb3989constants15KB31_A_EC_LOGUPE,@object
	.size		_ZN44_INTERNAL_00000000_13_jit_kernel_cu_d23cb3989constants15KB31_A_EC_LOGUPE,(_ZN44_INTERNAL_00000000_13_jit_kernel_cu_d23cb3989constants15KB31_B_EC_LOGUPE - _ZN44_INTERNAL_00000000_13_jit_kernel_cu_d23cb3989constants15KB31_A_EC_LOGUPE)
_ZN44_INTERNAL_00000000_13_jit_kernel_cu_d23cb3989constants15KB31_A_EC_LOGUPE:
        /*0188*/ 	.byte	0x2c, 0xbb, 0xb6, 0x70, 0x79, 0xce, 0xfe, 0x5e, 0x50, 0x0b, 0x68, 0x68, 0xe1, 0x04, 0x2a, 0x37
        /*0198*/ 	.byte	0x61, 0x47, 0xe5, 0x19, 0x25, 0xc9, 0x7d, 0x2d, 0xa1, 0x58, 0xae, 0x3b
	.type		_ZN44_INTERNAL_00000000_13_jit_kernel_cu_d23cb3989constants15KB31_B_EC_LOGUPE,@object
	.size		_ZN44_INTERNAL_00000000_13_jit_kernel_cu_d23cb3989constants15KB31_B_EC_LOGUPE,(_ZN44_INTERNAL_00000000_13_jit_kernel_cu_d23cb3989constants12kb31_dummy_xE - _ZN44_INTERNAL_00000000_13_jit_kernel_cu_d23cb3989constants15KB31_B_EC_LOGUPE)
_ZN44_INTERNAL_00000000_13_jit_kernel_cu_d23cb3989constants15KB31_B_EC_LOGUPE:
        /*01a4*/ 	.byte	0xce, 0x77, 0x01, 0x47, 0x5a, 0x6c, 0x4c, 0x44, 0x08, 0x8c, 0x66, 0x31, 0x90, 0x4a, 0xcd, 0x5c
        /*01b4*/ 	.byte	0x3a, 0xbd, 0x92, 0x34, 0x70, 0x39, 0x96, 0x61, 0xf7, 0x4b, 0xac, 0x5f
	.type		_ZN44_INTERNAL_00000000_13_jit_kernel_cu_d23cb3989constants12kb31_dummy_xE,@object
	.size		_ZN44_INTERNAL_00000000_13_jit_kernel_cu_d23cb3989constants12kb31_dummy_xE,(_ZN44_INTERNAL_00000000_13_jit_kernel_cu_d23cb3989constants12kb31_dummy_yE - _ZN44_INTERNAL_00000000_13_jit_kernel_cu_d23cb3989constants12kb31_dummy_xE)
_ZN44_INTERNAL_00000000_13_jit_kernel_cu_d23cb3989constants12kb31_dummy_xE:
        /*01c0*/ 	.byte	0x48, 0x52, 0x49, 0x76, 0xee, 0xb5, 0xa6, 0x5c, 0xfd, 0x7e, 0x55, 0x67, 0x78, 0xd1, 0xfb, 0x2c
        /*01d0*/ 	.byte	0x75, 0x0e, 0x3b, 0x3d, 0xf9, 0xe5, 0x6a, 0x3f, 0x30, 0xf3, 0x1c, 0x37
	.type		_ZN44_INTERNAL_00000000_13_jit_kernel_cu_d23cb3989constants12kb31_dummy_yE,@object
	.size		_ZN44_INTERNAL_00000000_13_jit_kernel_cu_d23cb3989constants12kb31_dummy_yE,(_ZN44_INTERNAL_00000000_13_jit_kernel_cu_d23cb3989constants12kb31_start_xE - _ZN44_INTERNAL_00000000_13_jit_kernel_cu_d23cb3989constants12kb31_dummy_yE)
_ZN44_INTERNAL_00000000_13_jit_kernel_cu_d23cb3989constants12kb31_dummy_yE:
        /*01dc*/ 	.byte	0x35, 0xcf, 0x98, 0x04, 0x53, 0x0b, 0x50, 0x60, 0xb3, 0x26, 0x96, 0x20, 0x7c, 0xc6, 0xbc, 0x62
        /*01ec*/ 	.byte	0xb2, 0xbd, 0x9b, 0x0c, 0x48, 0xa0, 0xa5, 0x43, 0x21, 0x56, 0xe5, 0x56
	.type		_ZN44_INTERNAL_00000000_13_jit_kernel_cu_d23cb3989constants12kb31_start_xE,@object
	.size		_ZN44_INTERNAL_00000000_13_jit_kernel_cu_d23cb3989constants12kb31_start_xE,(_ZN44_INTERNAL_00000000_13_jit_kernel_cu_d23cb3989constants12kb31_start_yE - _ZN44_INTERNAL_00000000_13_jit_kernel_cu_d23cb3989constants12kb31_start_xE)
_ZN44_INTERNAL_00000000_13_jit_kernel_cu_d23cb3989constants12kb31_start_xE:
        /*01f8*/ 	.byte	0x12, 0x3f, 0xef, 0x53, 0x58, 0x4e, 0xc2, 0x3d, 0x1c, 0xce, 0xf8, 0x3c, 0xfd, 0x1a, 0x20, 0x73
        /*0208*/ 	.byte	0x48, 0xbe, 0x33, 0x62, 0x39, 0x80, 0x7d, 0x09, 0x78, 0x4b, 0xfd, 0x0c
	.type		_ZN44_INTERNAL_00000000_13_jit_kernel_cu_d23cb3989constants12kb31_start_yE,@object
	.size		_ZN44_INTERNAL_00000000_13_jit_kernel_cu_d23cb3989constants12kb31_start_yE,(.L_24 - _ZN44_INTERNAL_00000000_13_jit_kernel_cu_d23cb3989constants12kb31_start_yE)
_ZN44_INTERNAL_00000000_13_jit_kernel_cu_d23cb3989constants12kb31_start_yE:
        /*0214*/ 	.byte	0xd9, 0xbe, 0x30, 0x18, 0xa3, 0x5a, 0xc6, 0x0d, 0x20, 0x92, 0x33, 0x57, 0x26, 0x77, 0xf4, 0x49
        /*0224*/ 	.byte	0x50, 0x17, 0xd8, 0x23, 0x5c, 0xfa, 0x55, 0x52, 0xd7, 0x42, 0x2d, 0x41
.L_24:


//--------------------- .text.jit_computeValues   --------------------------
	.section	.text.jit_computeValues,"ax",@progbits
	.align	128
        .global         jit_computeValues
        .type           jit_computeValues,@function
        .size           jit_computeValues,(.L_x_9 - jit_computeValues)
        .other          jit_computeValues,@"STO_CUDA_ENTRY STV_DEFAULT"
jit_computeValues:
.text.jit_computeValues:
[----:B------:R-:W0:Y:S01]  /*0000*/  LDC R1, c[0x0][0x37c] ;  /* 0x0000df00ff017b82 */ /* 0x000e220000000800 */
[----:B------:R-:W1:Y:S01]  /*0010*/  S2R R3, SR_TID.X ;  /* 0x0000000000037919 */ /* 0x000e620000002100 */
[----:B------:R-:W2:Y:S06]  /*0020*/  LDCU UR7, c[0x0][0x2fc] ;  /* 0x00005f80ff0777ac */ /* 0x000eac0008000800 */
[----:B------:R-:W1:Y:S01]  /*0030*/  S2UR UR6, SR_CTAID.X ;  /* 0x00000000000679c3 */ /* 0x000e620000002500 */
[----:B0-----:R-:W-:Y:S01]  /*0040*/  IADD3 R1, PT, PT, R1, -0x1a8, RZ ;  /* 0xfffffe5801017810 */ /* 0x001fe20007ffe0ff */
[----:B------:R-:W0:Y:S01]  /*0050*/  LDCU UR4, c[0x0][0x3e8] ;  /* 0x00007d00ff0477ac */ /* 0x000e220008000800 */
[----:B------:R-:W-:-:S05]  /*0060*/  UMOV UR5, 0x1 ;  /* 0x0000000100057882 */ /* 0x000fca0000000000 */
[----:B------:R-:W1:Y:S08]  /*0070*/  LDC R2, c[0x0][0x360] ;  /* 0x0000d800ff027b82 */ /* 0x000e700000000800 */
[----:B------:R-:W3:Y:S01]  /*0080*/  LDC.64 R4, c[0x0][0x3a0] ;  /* 0x0000e800ff047b82 */ /* 0x000ee20000000a00 */
[----:B0-----:R-:W-:-:S07]  /*0090*/  USHF.L.U32 UR4, UR5, UR4, URZ ;  /* 0x0000000405047299 */ /* 0x001fce00080006ff */
[----:B------:R-:W0:Y:S01]  /*00a0*/  LDC.64 R6, c[0x0][0x3a8] ;  /* 0x0000ea00ff067b82 */ /* 0x000e220000000a00 */
[----:B------:R-:W-:-:S07]  /*00b0*/  USHF.R.S32.HI UR5, URZ, 0x1f, UR4 ;  /* 0x0000001fff057899 */ /* 0x000fce0008011404 */
[----:B------:R-:W4:Y:S01]  /*00c0*/  LDC.64 R8, c[0x0][0x3b0] ;  /* 0x0000ec00ff087b82 */ /* 0x000f220000000a00 */
[----:B-1----:R-:W-:Y:S02]  /*00d0*/  IMAD R2, R2, UR6, R3 ;  /* 0x0000000602027c24 */ /* 0x002fe4000f8e0203 */
[----:B------:R-:W-:Y:S01]  /*00e0*/  HFMA2 R3, -RZ, RZ, 0, 0 ;  /* 0x00000000ff037431 */ /* 0x000fe200000001ff */
[----:B------:R-:W2:Y:S04]  /*00f0*/  LDCU UR6, c[0x0][0x2f8] ;  /* 0x00005f00ff0677ac */ /* 0x000ea80008000800 */
[----:B------:R-:W-:Y:S02]  /*0100*/  ISETP.LT.U64.AND P0, PT, R2, UR4, PT ;  /* 0x0000000402007c0c */ /* 0x000fe4000bf11070 */
[----:B------:R-:W1:Y:S01]  /*0110*/  LDC.64 R10, c[0x0][0x3b8] ;  /* 0x0000ee00ff0a7b82 */ /* 0x000e620000000a00 */
[----:B------:R-:W-:Y:S01]  /*0120*/  MOV R2, R1 ;  /* 0x0000000100027202 */ /* 0x000fe20000000f00 */
[----:B---3--:R3:W-:Y:S04]  /*0130*/  STL.64 [R1], R4 ;  /* 0x0000000401007387 */ /* 0x0087e80000100a00 */
[----:B0-----:R3:W-:Y:S02]  /*0140*/  STL.64 [R1+0x8], R6 ;  /* 0x0000080601007387 */ /* 0x0017e40000100a00 */
[----:B------:R-:W0:Y:S01]  /*0150*/  LDC.64 R12, c[0x0][0x3c0] ;  /* 0x0000f000ff0c7b82 */ /* 0x000e220000000a00 */
[----:B--2---:R-:W-:-:S02]  /*0160*/  IADD.64 R2, R2, UR6 ;  /* 0x0000000602027c35 */ /* 0x004fc4000f8e0200 */
[----:B----4-:R3:W-:Y:S05]  /*0170*/  STL.64 [R1+0x10], R8 ;  /* 0x0000100801007387 */ /* 0x0107ea0000100a00 */
[----:B------:R-:W2:Y:S08]  /*0180*/  LDC.64 R14, c[0x0][0x3c8] ;  /* 0x0000f200ff0e7b82 */ /* 0x000eb00000000a00 */
[----:B------:R-:W4:Y:S01]  /*0190*/  LDC.64 R16, c[0x0][0x3d0] ;  /* 0x0000f400ff107b82 */ /* 0x000f220000000a00 */
[----:B-1----:R3:W-:Y:S04]  /*01a0*/  STL.64 [R1+0x18], R10 ;  /* 0x0000180a01007387 */ /* 0x0027e80000100a00 */
[----:B0-----:R3:W-:Y:S04]  /*01b0*/  STL.64 [R1+0x20], R12 ;  /* 0x0000200c01007387 */ /* 0x0017e80000100a00 */
[----:B--2---:R3:W-:Y:S04]  /*01c0*/  STL.64 [R1+0x28], R14 ;  /* 0x0000280e01007387 */ /* 0x0047e80000100a00 */
[----:B----4-:R3:W-:Y:S01]  /*01d0*/  STL.64 [R1+0x30], R16 ;  /* 0x0000301001007387 */ /* 0x0107e20000100a00 */
[----:B------:R-:W-:Y:S05]  /*01e0*/  @!P0 EXIT ;  /* 0x000000000000894d */ /* 0x000fea0003800000 */
[----:B------:R-:W-:Y:S02]  /*01f0*/  IADD.64 R32, R2, 0xb8 ;  /* 0x000000b802207835 */ /* 0x000fe400078e0200 */
[----:B---3--:R-:W-:-:S07]  /*0200*/  MOV R17, 0x220 ;  /* 0x0000022000117802 */ /* 0x008fce0000000f00 */
[----:B------:R-:W-:Y:S05]  /*0210*/  CALL.REL.NOINC `($jit_computeValues$_ZN20kb31_septic_digest_tC1Ev) ;  /* 0x0000010800f87944 */ /* 0x000fea0003c00000 */
[----:B------:R-:W0:Y:S01]  /*0220*/  LDCU.U16 UR4, c[0x0][0x410] ;  /* 0x00008200ff0477ac */ /* 0x000e220008000400 */
[----:B------:R-:W1:Y:S01]  /*0230*/  LDC.64 R8, c[0x0][0x400] ;  /* 0x00010000ff087b82 */ /* 0x000e620000000a00 */
[----:B------:R-:W2:Y:S01]  /*0240*/  LDCU.U16 UR5, c[0x0][0x412] ;  /* 0x00008240ff0577ac */ /* 0x000ea20008000400 */
[----:B------:R-:W3:Y:S06]  /*0250*/  LDCU.U16 UR6, c[0x0][0x414] ;  /* 0x00008280ff0677ac */ /* 0x000eec0008000400 */
[----:B------:R-:W4:Y:S01]  /*0260*/  LDC.64 R10, c[0x0][0x408] ;  /* 0x00010200ff0a7b82 */ /* 0x000f220000000a00 */
[----:B------:R-:W5:Y:S01]  /*0270*/  LDCU.U16 UR7, c[0x0][0x416] ;  /* 0x000082c0ff0777ac */ /* 0x000f620008000400 */
[----:B------:R-:W1:Y:S06]  /*0280*/  LDCU.U16 UR8, c[0x0][0x430] ;  /* 0x00008600ff0877ac */ /* 0x000e6c0008000400 */
[----:B------:R-:W4:Y:S01]  /*0290*/  LDC.64 R12, c[0x0][0x418] ;  /* 0x00010600ff0c7b82 */ /* 0x000f220000000a00 */
[----:B0-----:R-:W-:Y:S01]  /*02a0*/  MOV R4, UR4 ;  /* 0x0000000400047c02 */ /* 0x001fe20008000f00 */
[----:B------:R-:W0:Y:S01]  /*02b0*/  LDCU.U16 UR9, c[0x0][0x432] ;  /* 0x00008640ff0977ac */ /* 0x000e220008000400 */
[----:B--2---:R-:W-:Y:S01]  /*02c0*/  MOV R5, UR5 ;  /* 0x0000000500057c02 */ /* 0x004fe20008000f00 */
[----:B------:R-:W2:Y:S04]  /*02d0*/  LDCU.U16 UR10, c[0x0][0x434] ;  /* 0x00008680ff0a77ac */ /* 0x000ea80008000400 */
[----:B------:R-:W0:Y:S01]  /*02e0*/  LDC.64 R14, c[0x0][0x420] ;  /* 0x00010800ff0e7b82 */ /* 0x000e220000000a00 */
[----:B---3--:R-:W-:Y:S01]  /*02f0*/  MOV R0, UR6 ;  /* 0x0000000600007c02 */ /* 0x008fe20008000f00 */
[----:B------:R-:W-:Y:S01]  /*0300*/  PRMT R4, R4, 0x5410, R5 ;  /* 0x0000541004047816 */ /* 0x000fe20000000005 */
[----:B------:R-:W3:Y:S01]  /*0310*/  LDCU.U16 UR11, c[0x0][0x436] ;  /* 0x000086c0ff0b77ac */ /* 0x000ee20008000400 */
[----:B-1----:R-:W-:Y:S01]  /*0320*/  STL.64 [R1+0x40], R8 ;  /* 0x0000400801007387 */ /* 0x002fe20000100a00 */
[----:B-----5:R-:W-:Y:S01]  /*0330*/  MOV R7, UR7 ;  /* 0x0000000700077c02 */ /* 0x020fe20008000f00 */
[----:B------:R-:W1:Y:S02]  /*0340*/  LDCU.U16 UR12, c[0x0][0x450] ;  /* 0x00008a00ff0c77ac */ /* 0x000e640008000400 */
[----:B------:R-:W5:Y:S01]  /*0350*/  LDC.64 R18, c[0x0][0x468] ;  /* 0x00011a00ff127b82 */ /* 0x000f620000000a00 */
[----:B----4-:R-:W-:Y:S01]  /*0360*/  STL.64 [R1+0x48], R10 ;  /* 0x0000480a01007387 */ /* 0x010fe20000100a00 */
[----:B------:R-:W-:Y:S01]  /*0370*/  PRMT R5, R0, 0x5410, R7 ;  /* 0x0000541000057816 */ /* 0x000fe20000000007 */
[----:B------:R-:W4:Y:S01]  /*0380*/  LDCU.U16 UR13, c[0x0][0x452] ;  /* 0x00008a40ff0d77ac */ /* 0x000f220008000400 */
[----:B------:R-:W5:Y:S04]  /*0390*/  LDCU.U16 UR4, c[0x0][0x454] ;  /* 0x00008a80ff0477ac */ /* 0x000f680008000400 */
[----:B------:R-:W5:Y:S01]  /*03a0*/  LDC.64 R20, c[0x0][0x438] ;  /* 0x00010e00ff147b82 */ /* 0x000f620000000a00 */
[----:B------:R-:W-:Y:S01]  /*03b0*/  STL.64 [R1+0x58], R12 ;  /* 0x0000580c01007387 */ /* 0x000fe20000100a00 */
[----:B--2---:R-:W-:Y:S01]  /*03c0*/  MOV R0, UR10 ;  /* 0x0000000a00007c02 */ /* 0x004fe20008000f00 */
[----:B------:R-:W2:Y:S02]  /*03d0*/  LDCU.U16 UR5, c[0x0][0x456] ;  /* 0x00008ac0ff0577ac */ /* 0x000ea40008000400 */
[----:B------:R2:W-:Y:S01]  /*03e0*/  STL.64 [R1+0x50], R4 ;  /* 0x0000500401007387 */ /* 0x0005e20000100a00 */
[----:B---3--:R-:W-:-:S02]  /*03f0*/  MOV R35, UR11 ;  /* 0x0000000b00237c02 */ /* 0x008fc40008000f00 */
[----:B------:R-:W3:Y:S01]  /*0400*/  LDC.64 R22, c[0x0][0x440] ;  /* 0x00011000ff167b82 */ /* 0x000ee20000000a00 */
[----:B0-----:R-:W-:Y:S01]  /*0410*/  STL.64 [R1+0x60], R14 ;  /* 0x0000600e01007387 */ /* 0x001fe20000100a00 */
[----:B-1----:R-:W-:Y:S01]  /*0420*/  MOV R34, UR12 ;  /* 0x0000000c00227c02 */ /* 0x002fe20008000f00 */
[----:B----4-:R-:W-:-:S05]  /*0430*/  MOV R37, UR13 ;  /* 0x0000000d00257c02 */ /* 0x010fca0008000f00 */
[----:B------:R-:W0:Y:S01]  /*0440*/  LDC.64 R24, c[0x0][0x448] ;  /* 0x00011200ff187b82 */ /* 0x000e220000000a00 */
[----:B-----5:R-:W-:Y:S01]  /*0450*/  STL.64 [R1+0x78], R18 ;  /* 0x0000781201007387 */ /* 0x020fe20000100a00 */
[----:B--2---:R-:W-:Y:S01]  /*0460*/  MOV R4, UR8 ;  /* 0x0000000800047c02 */ /* 0x004fe20008000f00 */
[----:B------:R-:W-:Y:S01]  /*0470*/  MOV R5, UR9 ;  /* 0x0000000900057c02 */ /* 0x000fe20008000f00 */
[----:B------:R-:W-:Y:S01]  /*0480*/  MOV R36, UR4 ;  /* 0x0000000400247c02 */ /* 0x000fe20008000f00 */
[----:B------:R-:W-:-:S03]  /*0490*/  MOV R39, UR5 ;  /* 0x0000000500277c02 */ /* 0x000fc60008000f00 */
[----:B------:R-:W1:Y:S01]  /*04a0*/  LDC.64 R26, c[0x0][0x458] ;  /* 0x00011600ff1a7b82 */ /* 0x000e620000000a00 */
[----:B------:R-:W-:Y:S01]  /*04b0*/  STL.64 [R1+0x80], R20 ;  /* 0x0000801401007387 */ /* 0x000fe20000100a00 */
[----:B------:R-:W-:Y:S02]  /*04c0*/  PRMT R4, R4, 0x5410, R5 ;  /* 0x0000541004047816 */ /* 0x000fe40000000005 */
[----:B------:R-:W-:Y:S01]  /*04d0*/  PRMT R5, R0, 0x5410, R35 ;  /* 0x0000541000057816 */ /* 0x000fe20000000023 */
[----:B------:R-:W-:-:S03]  /*04e0*/  MOV R0, R32 ;  /* 0x0000002000007202 */ /* 0x000fc60000000f00 */
[----:B------:R-:W2:Y:S01]  /*04f0*/  LDC.64 R28, c[0x0][0x390] ;  /* 0x0000e400ff1c7b82 */ /* 0x000ea20000000a00 */
[----:B---3--:R-:W-:Y:S04]  /*0500*/  STL.64 [R1+0x88], R22 ;  /* 0x0000881601007387 */ /* 0x008fe80000100a00 */
[----:B------:R3:W-:Y:S03]  /*0510*/  STL.64 [R1+0x70], R4 ;  /* 0x0000700401007387 */ /* 0x0007e60000100a00 */
[----:B------:R-:W4:Y:S01]  /*0520*/  LDC.64 R30, c[0x0][0x398] ;  /* 0x0000e600ff1e7b82 */ /* 0x000f220000000a00 */
[----:B0-----:R-:W-:Y:S07]  /*0530*/  STL.64 [R1+0x90], R24 ;  /* 0x0000901801007387 */ /* 0x001fee0000100a00 */
[----:B------:R-:W0:Y:S01]  /*0540*/  LDC.64 R6, c[0x0][0x3f8] ;  /* 0x0000fe00ff067b82 */ /* 0x000e220000000a00 */
[----:B-1----:R-:W-:Y:S01]  /*0550*/  STL.64 [R1+0xa0], R26 ;  /* 0x0000a01a01007387 */ /* 0x002fe20000100a00 */
[----:B---3--:R-:W-:-:S02]  /*0560*/  PRMT R4, R34, 0x5410, R37 ;  /* 0x0000541022047816 */ /* 0x008fc40000000025 */
[----:B------:R-:W-:-:S04]  /*0570*/  PRMT R5, R36, 0x5410, R39 ;  /* 0x0000541024057816 */ /* 0x000fc80000000027 */
[----:B------:R-:W1:Y:S01]  /*0580*/  LDC.64 R16, c[0x0][0x428] ;  /* 0x00010a00ff107b82 */ /* 0x000e620000000a00 */
[----:B--2---:R-:W-:Y:S04]  /*0590*/  STL.64 [R1+0xa8], R28 ;  /* 0x0000a81c01007387 */ /* 0x004fe80000100a00 */
[----:B------:R2:W-:Y:S04]  /*05a0*/  STL.64 [R1+0x98], R4 ;  /* 0x0000980401007387 */ /* 0x0005e80000100a00 */
[----:B----4-:R-:W-:Y:S04]  /*05b0*/  STL.64 [R1+0xb0], R30 ;  /* 0x0000b01e01007387 */ /* 0x010fe80000100a00 */
[----:B0-----:R0:W-:Y:S01]  /*05c0*/  STL.64 [R1+0x38], R6 ;  /* 0x0000380601007387 */ /* 0x0011e20000100a00 */
[----:B--2---:R-:W-:Y:S01]  /*05d0*/  MOV R5, R33 ;  /* 0x0000002100057202 */ /* 0x004fe20000000f00 */
[----:B------:R-:W-:-:S02]  /*05e0*/  MOV R4, R2 ;  /* 0x0000000200047202 */ /* 0x000fc40000000f00 */
[----:B-1----:R1:W-:Y:S01]  /*05f0*/  STL.64 [R1+0x68], R16 ;  /* 0x0000681001007387 */ /* 0x0023e20000100a00 */
[----:B0-----:R-:W-:Y:S01]  /*0600*/  MOV R7, R3 ;  /* 0x0000000300077202 */ /* 0x001fe20000000f00 */
[----:B-1----:R-:W-:-:S07]  /*0610*/  MOV R16, 0x630 ;  /* 0x0000063000107802 */ /* 0x002fce0000000f00 */
[----:B------:R-:W-:Y:S05]  /*0620*/  CALL.REL.NOINC `($jit_computeValues$_ZN23kb31_septic_extension_taSERKS_) ;  /* 0x0000010800c07944 */ /* 0x000fea0003c00000 */
[----:B------:R-:W0:Y:S01]  /*0630*/  LDCU UR5, c[0x0][0x3e8] ;  /* 0x00007d00ff0577ac */ /* 0x000e220008000800 */
[C---:B------:R-:W-:Y:S02]  /*0640*/  IADD.64 R4, R2.reuse, 0xd4 ;  /* 0x000000d402047835 */ /* 0x040fe400078e0200 */
[----:B------:R-:W-:Y:S02]  /*0650*/  IADD.64 R6, R2, 0x1c ;  /* 0x0000001c02067835 */ /* 0x000fe400078e0200 */
[----:B------:R-:W0:Y:S01]  /*0660*/  LDCU UR4, c[0x0][0x3d8] ;  /* 0x00007b00ff0477ac */ /* 0x000e220008000800 */
[----:B------:R-:W-:Y:S01]  /*0670*/  MOV R16, 0x720 ;  /* 0x0000072000107802 */ /* 0x000fe20000000f00 */
[----:B------:R-:W-:Y:S02]  /*0680*/  MOV R0, R4 ;  /* 0x0000000400007202 */ /* 0x000fe40000000f00 */
[----:B------:R-:W-:Y:S01]  /*0690*/  MOV R4, R6 ;  /* 0x0000000600047202 */ /* 0x000fe20000000f00 */
[----:B------:R-:W1:Y:S01]  /*06a0*/  LDCU.64 UR10, c[0x0][0x358] ;  /* 0x00006b00ff0a77ac */ /* 0x000e620008000a00 */
[----:B0-----:R-:W-:-:S03]  /*06b0*/  UIADD3 UR4, UPT, UPT, UR5, -UR4, URZ ;  /* 0x8000000405047290 */ /* 0x001fc6000fffe0ff */
[----:B------:R-:W-:Y:S02]  /*06c0*/  UMOV UR5, 0x1 ;  /* 0x0000000100057882 */ /* 0x000fe40000000000 */
[----:B------:R-:W-:-:S04]  /*06d0*/  USHF.L.U32 UR4, UR5, UR4, URZ ;  /* 0x0000000405047299 */ /* 0x000fc800080006ff */
[----:B------:R-:W-:Y:S02]  /*06e0*/  USHF.R.S32.HI UR5, URZ, 0x1f, UR4 ;  /* 0x0000001fff057899 */ /* 0x000fe40008011404 */
[----:B------:R-:W-:-:S04]  /*06f0*/  MOV R50, UR4 ;  /* 0x0000000400327c02 */ /* 0x000fc80008000f00 */
[----:B-1----:R-:W-:-:S07]  /*0700*/  MOV R51, UR5 ;  /* 0x0000000500337c02 */ /* 0x002fce0008000f00 */
[----:B------:R-:W-:Y:S05]  /*0710*/  CALL.REL.NOINC `($jit_computeValues$_ZN23kb31_septic_extension_taSERKS_) ;  /* 0x0000010800847944 */ /* 0x000fea0003c00000 */
[----:B------:R-:W0:Y:S01]  /*0720*/  S2R R3, SR_TID.X ;  /* 0x0000000000037919 */ /* 0x000e220000002100 */
[----:B------:R-:W0:Y:S01]  /*0730*/  S2UR UR4, SR_CTAID.X ;  /* 0x00000000000479c3 */ /* 0x000e220000002500 */
[----:B------:R-:W2:Y:S04]  /*0740*/  LDL.64 R16, [R1+0x58] ;  /* 0x0000580001107983 */ /* 0x000ea80000100a00 */
[----:B------:R-:W3:Y:S03]  /*0750*/  LDL.64 R46, [R1+0x68] ;  /* 0x00006800012e7983 */ /* 0x000ee60000100a00 */
[----:B------:R-:W0:Y:S01]  /*0760*/  LDC R2, c[0x0][0x360] ;  /* 0x0000d800ff027b82 */ /* 0x000e220000000800 */
[----:B------:R-:W4:Y:S04]  /*0770*/  LDL.64 R8, [R1+0x38] ;  /* 0x0000380001087983 */ /* 0x000f280000100a00 */
[----:B------:R-:W4:Y:S03]  /*0780*/  LDL.64 R6, [R1+0x48] ;  /* 0x0000480001067983 */ /* 0x000f260000100a00 */
[----:B------:R-:W1:Y:S01]  /*0790*/  LDC.64 R10, c[0x0][0x470] ;  /* 0x00011c00ff0a7b82 */ /* 0x000e620000000a00 */
[----:B------:R-:W4:Y:S04]  /*07a0*/  LDL.64 R78, [R1+0x80] ;  /* 0x00008000014e7983 */ /* 0x000f280000100a00 */
[----:B------:R-:W4:Y:S03]  /*07b0*/  LDL.64 R42, [R1+0x90] ;  /* 0x00009000012a7983 */ /* 0x000f260000100a00 */
[----:B------:R-:W1:Y:S08]  /*07c0*/  LDC.64 R12, c[0x0][0x478] ;  /* 0x00011e00ff0c7b82 */ /* 0x000e700000000a00 */
[----:B------:R-:W1:Y:S01]  /*07d0*/  LDC.64 R14, c[0x0][0x480] ;  /* 0x00012000ff0e7b82 */ /* 0x000e620000000a00 */
[----:B0-----:R-:W-:Y:S01]  /*07e0*/  IMAD R2, R2, UR4, R3 ;  /* 0x0000000402027c24 */ /* 0x001fe2000f8e0203 */
[----:B------:R-:W0:Y:S03]  /*07f0*/  LDCU UR4, c[0x0][0x3e8] ;  /* 0x00007d00ff0477ac */ /* 0x000e260008000800 */
[----:B-1----:R-:W-:-:S03]  /*0800*/  IMAD.WIDE.U32 R10, R2, 0x4, R10 ;  /* 0x00000004020a7825 */ /* 0x002fc600078e000a */
[----:B------:R-:W1:Y:S02]  /*0810*/  LDC.64 R18, c[0x0][0x460] ;  /* 0x00011800ff127b82 */ /* 0x000e640000000a00 */
[----:B------:R-:W4:Y:S01]  /*0820*/  LDG.E R4, desc[UR10][R10.64] ;  /* 0x0000000a0a047981 */ /* 0x000f22000c1e1900 */
[----:B------:R-:W-:-:S05]  /*0830*/  IMAD.WIDE.U32 R12, R2, 0x4, R12 ;  /* 0x00000004020c7825 */ /* 0x000fca00078e000c */
[----:B------:R0:W4:Y:S01]  /*0840*/  LDG.E R5, desc[UR10][R12.64] ;  /* 0x0000000a0c057981 */ /* 0x000122000c1e1900 */
[----:B------:R-:W-:-:S05]  /*0850*/  IMAD.WIDE.U32 R14, R2, 0x4, R14 ;  /* 0x00000004020e7825 */ /* 0x000fca00078e000e */
[----:B------:R1:W4:Y:S01]  /*0860*/  LDG.E R0, desc[UR10][R14.64] ;  /* 0x0000000a0e007981 */ /* 0x000322000c1e1900 */
[----:B------:R-:W-:Y:S02]  /*0870*/  UMOV UR5, 0x1 ;  /* 0x0000000100057882 */ /* 0x000fe40000000000 */
[----:B0-----:R-:W-:Y:S01]  /*0880*/  USHF.L.U32 UR4, UR5, UR4, URZ ;  /* 0x0000000405047299 */ /* 0x001fe200080006ff */
[----:B-1----:R2:W-:Y:S03]  /*0890*/  STL.64 [R1+0x100], R18 ;  /* 0x0001001201007387 */ /* 0x0025e60000100a00 */
[----:B------:R-:W-:Y:S01]  /*08a0*/  USHF.R.S32.HI UR5, URZ, 0x1f, UR4 ;  /* 0x0000001fff057899 */ /* 0x000fe20008011404 */
[----:B------:R-:W-:Y:S01]  /*08b0*/  HFMA2 R3, -RZ, RZ, 0, 0 ;  /* 0x00000000ff037431 */ /* 0x000fe200000001ff */
[----:B------:R-:W-:-:S04]  /*08c0*/  MOV R12, UR4 ;  /* 0x00000004000c7c02 */ /* 0x000fc80008000f00 */
[----:B------:R-:W-:Y:S01]  /*08d0*/  MOV R13, UR5 ;  /* 0x00000005000d7c02 */ /* 0x000fe20008000f00 */
[----:B------:R-:W-:Y:S04]  /*08e0*/  STL.64 [R1+0x108], RZ ;  /* 0x000108ff01007387 */ /* 0x000fe80000100a00 */
[----:B------:R0:W-:Y:S04]  /*08f0*/  STL.64 [R1+0x130], R12 ;  /* 0x0001300c01007387 */ /* 0x0001e80000100a00 */
[----:B------:R-:W-:Y:S04]  /*0900*/  STL.64 [R1+0x110], RZ ;  /* 0x000110ff01007387 */ /* 0x000fe80000100a00 */
[----:B------:R-:W-:Y:S04]  /*0910*/  STL.64 [R1+0x118], RZ ;  /* 0x000118ff01007387 */ /* 0x000fe80000100a00 */
[----:B------:R1:W-:Y:S04]  /*0920*/  STL.64 [R1+0x120], R50 ;  /* 0x0001203201007387 */ /* 0x0003e80000100a00 */
[----:B------:R0:W-:Y:S01]  /*0930*/  STL.64 [R1+0x128], R2 ;  /* 0x0001280201007387 */ /* 0x0001e20000100a00 */
[----:B--2---:R-:W-:-:S04]  /*0940*/  IMAD.WIDE.U32 R18, R2, 0x4, R16 ;  /* 0x0000000402127825 */ /* 0x004fc800078e0010 */
[----:B---3--:R-:W-:Y:S02]  /*0950*/  IMAD R11, R47, 0xc, RZ ;  /* 0x0000000c2f0b7824 */ /* 0x008fe400078e02ff */
[C---:B------:R-:W-:Y:S01]  /*0960*/  IMAD.WIDE.U32 R20, R46.reuse, 0xc, R18 ;  /* 0x0000000c2e147825 */ /* 0x040fe200078e0012 */
[----:B------:R-:W-:-:S03]  /*0970*/  LEA R10, P3, R46, R18, 0x5 ;  /* 0x000000122e0a7211 */ /* 0x000fc600078628ff */
[C-C-:B------:R-:W-:Y:S01]  /*0980*/  IMAD.WIDE.U32 R52, R46.reuse, 0x2c, R18.reuse ;  /* 0x0000002c2e347825 */ /* 0x140fe200078e0012 */
[----:B------:R-:W-:Y:S02]  /*0990*/  IADD3 R21, PT, PT, R21, R11, RZ ;  /* 0x0000000b15157210 */ /* 0x000fe40007ffe0ff */
[C---:B------:R-:W-:Y:S01]  /*09a0*/  LEA R14, P1, R46.reuse, R18, 0x3 ;  /* 0x000000122e0e7211 */ /* 0x040fe200078218ff */
[C---:B------:R-:W-:Y:S02]  /*09b0*/  IMAD R25, R47.reuse, 0x14, RZ ;  /* 0x000000142f197824 */ /* 0x040fe400078e02ff */
[C---:B------:R-:W-:Y:S01]  /*09c0*/  IMAD.WIDE.U32 R22, R46.reuse, 0x14, R18 ;  /* 0x000000142e167825 */ /* 0x040fe200078e0012 */
[----:B------:R-:W-:Y:S01]  /*09d0*/  MOV R54, R52 ;  /* 0x0000003400367202 */ /* 0x000fe20000000f00 */
[----:B------:R-:W-:Y:S02]  /*09e0*/  LEA.HI.X R11, R46, R19, R47, 0x5, P3 ;  /* 0x000000132e0b7211 */ /* 0x000fe400018f2c2f */
[----:B------:R-:W-:-:S02]  /*09f0*/  IMAD R31, R47, 0x18, RZ ;  /* 0x000000182f1f7824 */ /* 0x000fc400078e02ff */
[C---:B------:R-:W-:Y:S01]  /*0a00*/  IMAD.WIDE.U32 R28, R46.reuse, 0x18, R18 ;  /* 0x000000182e1c7825 */ /* 0x040fe200078e0012 */
[----:B------:R-:W-:Y:S02]  /*0a10*/  IADD3 R23, PT, PT, R23, R25, RZ ;  /* 0x0000001917177210 */ /* 0x000fe40007ffe0ff */
[C---:B------:R-:W-:Y:S01]  /*0a20*/  LEA.HI.X R15, R46.reuse, R19, R47, 0x3, P1 ;  /* 0x000000132e0f7211 */ /* 0x040fe200008f1c2f */
[----:B------:R-:W-:Y:S02]  /*0a30*/  IMAD R63, R47, 0x38, RZ ;  /* 0x000000382f3f7824 */ /* 0x000fe400078e02ff */
[C---:B------:R-:W-:Y:S01]  /*0a40*/  IMAD.WIDE.U32 R60, R46.reuse, 0x38, R18 ;  /* 0x000000382e3c7825 */ /* 0x040fe200078e0012 */
[----:B------:R-:W-:Y:S02]  /*0a50*/  LEA R16, P0, R46, R18, 0x2 ;  /* 0x000000122e107211 */ /* 0x000fe400078010ff */
[----:B------:R-:W-:Y:S01]  /*0a60*/  IADD3 R29, PT, PT, R29, R31, RZ ;  /* 0x0000001f1d1d7210 */ /* 0x000fe20007ffe0ff */
[----:B------:R-:W-:-:S02]  /*0a70*/  IMAD R35, R47, 0x1c, RZ ;  /* 0x0000001c2f237824 */ /* 0x000fc400078e02ff */
[----:B------:R-:W-:Y:S02]  /*0a80*/  IMAD R30, R47, 0x34, RZ ;  /* 0x000000342f1e7824 */ /* 0x000fe400078e02ff */
[C---:B------:R-:W-:Y:S01]  /*0a90*/  IMAD.WIDE.U32 R32, R46.reuse, 0x1c, R18 ;  /* 0x0000001c2e207825 */ /* 0x040fe200078e0012 */
[----:B0-----:R-:W-:-:S03]  /*0aa0*/  LEA R12, P2, R46, R18, 0x4 ;  /* 0x000000122e0c7211 */ /* 0x001fc600078420ff */
[C---:B------:R-:W-:Y:S01]  /*0ab0*/  IMAD.WIDE.U32 R58, R46.reuse, 0x34, R18 ;  /* 0x000000342e3a7825 */ /* 0x040fe200078e0012 */
[----:B------:R-:W-:Y:S01]  /*0ac0*/  IADD3 R31, PT, PT, R61, R63, RZ ;  /* 0x0000003f3d1f7210 */ /* 0x000fe20007ffe0ff */
[----:B----4-:R0:W-:Y:S04]  /*0ad0*/  STL.64 [R1+0xf0], R4 ;  /* 0x0000f00401007387 */ /* 0x0101e80000100a00 */
[----:B------:R0:W-:Y:S04]  /*0ae0*/  STL [R1+0xf8], R0 ;  /* 0x0000f80001007387 */ /* 0x0001e80000100800 */
[----:B------:R2:W5:Y:S01]  /*0af0*/  LD.E R52, desc[UR10][R20.64] ;  /* 0x0000000a14347980 */ /* 0x000562000c101900 */
[----:B------:R-:W-:Y:S01]  /*0b00*/  IMAD R65, R47, 0x3c, RZ ;  /* 0x0000003c2f417824 */ /* 0x000fe200078e02ff */
[C---:B------:R-:W-:Y:S01]  /*0b10*/  LEA.HI.X R17, R46.reuse, R19, R47, 0x2, P0 ;  /* 0x000000132e117211 */ /* 0x040fe200000f142f */
[----:B------:R-:W-:Y:S01]  /*0b20*/  IMAD.WIDE.U32 R48, R46, 0x3c, R18 ;  /* 0x0000003c2e307825 */ /* 0x000fe200078e0012 */
[----:B------:R3:W5:Y:S01]  /*0b30*/  LD.E R61, desc[UR10][R22.64] ;  /* 0x0000000a163d7980 */ /* 0x000762000c101900 */
[----:B------:R-:W-:-:S02]  /*0b40*/  IADD3 R33, PT, PT, R33, R35, RZ ;  /* 0x0000002321217210 */ /* 0x000fc40007ffe0ff */
[----:B------:R-:W-:Y:S01]  /*0b50*/  IADD3 R59, PT, PT, R59, R30, RZ ;  /* 0x0000001e3b3b7210 */ /* 0x000fe20007ffe0ff */
[----:B------:R4:W5:Y:S01]  /*0b60*/  LD.E R67, desc[UR10][R10.64] ;  /* 0x0000000a0a437980 */ /* 0x000962000c101900 */
[----:B--2---:R-:W-:-:S03]  /*0b70*/  IMAD.WIDE.U32 R20, R2, 0x4, R8 ;  /* 0x0000000402147825 */ /* 0x004fc600078e0008 */
[----:B------:R2:W5:Y:S01]  /*0b80*/  LD.E R25, desc[UR10][R14.64] ;  /* 0x0000000a0e197980 */ /* 0x000562000c101900 */
[----:B---3--:R-:W-:Y:S01]  /*0b90*/  IMAD R23, R7, 0x18, RZ ;  /* 0x0000001807177824 */ /* 0x008fe200078e02ff */
[----:B------:R-:W-:Y:S01]  /*0ba0*/  LEA.HI.X R13, R46, R19, R47, 0x4, P2 ;  /* 0x000000132e0d7211 */ /* 0x000fe200010f242f */
[----:B------:R-:W-:Y:S01]  /*0bb0*/  IMAD R45, R47, 0x28, RZ ;  /* 0x000000282f2d7824 */ /* 0x000fe200078e02ff */
[----:B------:R-:W-:Y:S01]  /*0bc0*/  MOV R30, R60 ;  /* 0x0000003c001e7202 */ /* 0x000fe20000000f00 */
[----:B----4-:R-:W-:-:S04]  /*0bd0*/  IMAD.WIDE.U32 R10, R6, 0x18, R20 ;  /* 0x00000018060a7825 */ /* 0x010fc800078e0014 */
[----:B------:R-:W-:Y:S01]  /*0be0*/  IMAD.WIDE.U32 R40, R46, 0x28, R18 ;  /* 0x000000282e287825 */ /* 0x000fe200078e0012 */
[----:B------:R-:W-:Y:S01]  /*0bf0*/  IADD3 R49, PT, PT, R49, R65, RZ ;  /* 0x0000004131317210 */ /* 0x000fe20007ffe0ff */
[----:B------:R-:W5:Y:S02]  /*0c00*/  LD.E R27, desc[UR10][R18.64] ;  /* 0x0000000a121b7980 */ /* 0x000f64000c101900 */
[----:B------:R-:W-:Y:S02]  /*0c10*/  IMAD R9, R7, 0xc, RZ ;  /* 0x0000000c07097824 */ /* 0x000fe400078e02ff */
[----:B--2---:R-:W-:Y:S01]  /*0c20*/  IMAD.WIDE.U32 R14, R6, 0xc, R20 ;  /* 0x0000000c060e7825 */ /* 0x004fe200078e0014 */
[----:B------:R-:W-:-:S03]  /*0c30*/  IADD3 R11, PT, PT, R11, R23, RZ ;  /* 0x000000170b0b7210 */ /* 0x000fc60007ffe0ff */
[----:B------:R-:W-:Y:S02]  /*0c40*/  IMAD R39, R47, 0x24, RZ ;  /* 0x000000242f277824 */ /* 0x000fe400078e02ff */
[C-C-:B------:R-:W-:Y:S01]  /*0c50*/  IMAD.WIDE.U32 R36, R46.reuse, 0x24, R18.reuse ;  /* 0x000000242e247825 */ /* 0x140fe200078e0012 */
[----:B------:R-:W-:Y:S01]  /*0c60*/  IADD3 R41, PT, PT, R41, R45, RZ ;  /* 0x0000002d29297210 */ /* 0x000fe20007ffe0ff */
[----:B------:R2:W5:Y:S01]  /*0c70*/  LD.E R62, desc[UR10][R32.64] ;  /* 0x0000000a203e7980 */ /* 0x000562000c101900 */
[----:B------:R-:W-:Y:S01]  /*0c80*/  IADD3 R15, PT, PT, R15, R9, RZ ;  /* 0x000000090f0f7210 */ /* 0x000fe20007ffe0ff */
[----:B------:R-:W-:Y:S01]  /*0c90*/  IMAD.WIDE.U32 R56, R46, 0x30, R18 ;  /* 0x000000302e387825 */ /* 0x000fe200078e0012 */
[----:B------:R-:W-:Y:S01]  /*0ca0*/  IADD3 R37, PT, PT, R37, R39, RZ ;  /* 0x0000002725257210 */ /* 0x000fe20007ffe0ff */
[----:B------:R3:W5:Y:S02]  /*0cb0*/  LD.E R65, desc[UR10][R16.64] ;  /* 0x0000000a10417980 */ /* 0x000764000c101900 */
[----:B------:R-:W-:Y:S01]  /*0cc0*/  IMAD.WIDE.U32 R22, R2, 0x4, R78 ;  /* 0x0000000402167825 */ /* 0x000fe200078e004e */
[----:B------:R-:W-:Y:S01]  /*0cd0*/  LEA R8, P2, R6, R20, 0x4 ;  /* 0x0000001406087211 */ /* 0x000fe200078420ff */
[----:B------:R4:W5:Y:S02]  /*0ce0*/  LD.E R18, desc[UR10][R28.64] ;  /* 0x0000000a1c127980 */ /* 0x000964000c101900 */
[----:B------:R-:W-:-:S02]  /*0cf0*/  IMAD R26, R47, 0x30, RZ ;  /* 0x000000302f1a7824 */ /* 0x000fc400078e02ff */
[----:B------:R0:W5:Y:S01]  /*0d00*/  LD.E R44, desc[UR10][R30.64] ;  /* 0x0000000a1e2c7980 */ /* 0x000162000c101900 */
[C---:B--2---:R-:W-:Y:S02]  /*0d10*/  IMAD R33, R7.reuse, 0x1c, RZ ;  /* 0x0000001c07217824 */ /* 0x044fe400078e02ff */
[C---:B---3--:R-:W-:Y:S01]  /*0d20*/  IMAD.WIDE.U32 R16, R6.reuse, 0x1c, R20 ;  /* 0x0000001c06107825 */ /* 0x048fe200078e0014 */
[----:B------:R2:W5:Y:S01]  /*0d30*/  LD.E R45, desc[UR10][R12.64] ;  /* 0x0000000a0c2d7980 */ /* 0x000562000c101900 */
[CC--:B----4-:R-:W-:Y:S02]  /*0d40*/  LEA R28, P1, R6.reuse, R20.reuse, 0x3 ;  /* 0x00000014061c7211 */ /* 0x0d0fe400078218ff */
[----:B------:R-:W-:Y:S01]  /*0d50*/  IMAD R19, R7, 0x14, RZ ;  /* 0x0000001407137824 */ /* 0x000fe200078e02ff */
[----:B------:R3:W5:Y:S01]  /*0d60*/  LD.E R75, desc[UR10][R14.64] ;  /* 0x0000000a0e4b7980 */ /* 0x000762000c101900 */
[----:B0-----:R-:W-:-:S03]  /*0d70*/  LEA R30, P0, R6, R20, 0x2 ;  /* 0x00000014061e7211 */ /* 0x001fc600078010ff */
[----:B------:R0:W5:Y:S01]  /*0d80*/  LD.E R68, desc[UR10][R10.64] ;  /* 0x0000000a0a447980 */ /* 0x000162000c101900 */
[C---:B--2---:R-:W-:Y:S01]  /*0d90*/  IMAD.WIDE.U32 R12, R6.reuse, 0x14, R20 ;  /* 0x00000014060c7825 */ /* 0x044fe200078e0014 */
[----:B------:R-:W-:Y:S02]  /*0da0*/  IADD3 R57, PT, PT, R57, R26, RZ ;  /* 0x0000001a39397210 */ /* 0x000fe40007ffe0ff */
[----:B------:R2:W5:Y:S01]  /*0db0*/  LD.E R71, desc[UR10][R36.64] ;  /* 0x0000000a24477980 */ /* 0x000562000c101900 */
[----:B------:R-:W-:Y:S02]  /*0dc0*/  IADD3 R33, PT, PT, R17, R33, RZ ;  /* 0x0000002111217210 */ /* 0x000fe40007ffe0ff */
[-C--:B------:R-:W-:Y:S01]  /*0dd0*/  LEA.HI.X R31, R6, R21.reuse, R7, 0x2, P0 ;  /* 0x00000015061f7211 */ /* 0x080fe200000f1407 */
[----:B---3--:R-:W-:Y:S01]  /*0de0*/  IMAD.WIDE.U32 R14, R42, 0x18, R22 ;  /* 0x000000182a0e7825 */ /* 0x008fe200078e0016 */
[CCC-:B------:R-:W-:Y:S01]  /*0df0*/  LEA.HI.X R29, R6.reuse, R21.reuse, R7.reuse, 0x3, P1 ;  /* 0x00000015061d7211 */ /* 0x1c0fe200008f1c07 */
[----:B------:R-:W5:Y:S01]  /*0e00*/  LD.E R41, desc[UR10][R40.64] ;  /* 0x0000000a28297980 */ /* 0x000f62000c101900 */
[----:B------:R-:W-:Y:S01]  /*0e10*/  LEA.HI.X R9, R6, R21, R7, 0x4, P2 ;  /* 0x0000001506097211 */ /* 0x000fe200010f2407 */
[----:B0-----:R-:W-:Y:S01]  /*0e20*/  IMAD R11, R43, 0x18, RZ ;  /* 0x000000182b0b7824 */ /* 0x001fe200078e02ff */
[----:B------:R-:W-:Y:S01]  /*0e30*/  IADD3 R13, PT, PT, R13, R19, RZ ;  /* 0x000000130d0d7210 */ /* 0x000fe20007ffe0ff */
[C---:B------:R-:W-:Y:S01]  /*0e40*/  IMAD R7, R43.reuse, 0xc, RZ ;  /* 0x0000000c2b077824 */ /* 0x040fe200078e02ff */
[----:B------:R-:W5:Y:S01]  /*0e50*/  LD.E R81, desc[UR10][R56.64] ;  /* 0x0000000a38517980 */ /* 0x000f62000c101900 */
[----:B------:R-:W-:-:S02]  /*0e60*/  IMAD R17, R43, 0x14, RZ ;  /* 0x000000142b117824 */ /* 0x000fc400078e02ff */
[C-C-:B------:R-:W-:Y:S01]  /*0e70*/  IMAD.WIDE.U32 R34, R42.reuse, 0xc, R22.reuse ;  /* 0x0000000c2a227825 */ /* 0x140fe200078e0016 */
[----:B------:R-:W5:Y:S03]  /*0e80*/  LD.E R70, desc[UR10][R48.64] ;  /* 0x0000000a30467980 */ /* 0x000f66000c101900 */
[----:B--2---:R-:W-:Y:S01]  /*0e90*/  IMAD.WIDE.U32 R36, R42, 0x14, R22 ;  /* 0x000000142a247825 */ /* 0x004fe200078e0016 */
[----:B------:R0:W5:Y:S01]  /*0ea0*/  LD.E R20, desc[UR10][R20.64] ;  /* 0x0000000a14147980 */ /* 0x000162000c101900 */
[----:B------:R-:W-:Y:S02]  /*0eb0*/  IADD3 R15, PT, PT, R15, R11, RZ ;  /* 0x0000000b0f0f7210 */ /* 0x000fe40007ffe0ff */
[----:B------:R-:W-:Y:S01]  /*0ec0*/  IADD3 R35, PT, PT, R35, R7, RZ ;  /* 0x0000000723237210 */ /* 0x000fe20007ffe0ff */
[----:B------:R-:W-:Y:S01]  /*0ed0*/  IMAD R24, R47, 0x2c, RZ ;  /* 0x0000002c2f187824 */ /* 0x000fe200078e02ff */
[----:B------:R2:W5:Y:S01]  /*0ee0*/  LD.E R40, desc[UR10][R8.64] ;  /* 0x0000000a08287980 */ /* 0x000562000c101900 */
[----:B------:R-:W-:-:S02]  /*0ef0*/  IADD3 R37, PT, PT, R37, R17, RZ ;  /* 0x0000001125257210 */ /* 0x000fc40007ffe0ff */
[C-C-:B------:R-:W-:Y:S01]  /*0f00*/  SHF.L.U64.HI R47, R42.reuse, 0x2, R43.reuse ;  /* 0x000000022a2f7819 */ /* 0x140fe2000001022b */
[C---:B------:R-:W-:Y:S01]  /*0f10*/  IMAD.SHL.U32 R46, R42.reuse, 0x4, RZ ;  /* 0x000000042a2e7824 */ /* 0x040fe200078e00ff */
[----:B------:R-:W5:Y:S01]  /*0f20*/  LD.E R57, desc[UR10][R12.64] ;  /* 0x0000000a0c397980 */ /* 0x000f62000c101900 */
[C-C-:B------:R-:W-:Y:S01]  /*0f30*/  SHF.L.U64.HI R39, R42.reuse, 0x3, R43.reuse ;  /* 0x000000032a277819 */ /* 0x140fe2000001022b */
[----:B0-----:R-:W-:Y:S01]  /*0f40*/  IMAD R21, R43, 0x28, RZ ;  /* 0x000000282b157824 */ /* 0x001fe200078e02ff */
[C-C-:B------:R-:W-:Y:S01]  /*0f50*/  SHF.L.U64.HI R11, R42.reuse, 0x4, R43.reuse ;  /* 0x000000042a0b7819 */ /* 0x140fe2000001022b */
[----:B------:R0:W5:Y:S01]  /*0f60*/  LD.E R26, desc[UR10][R28.64] ;  /* 0x0000000a1c1a7980 */ /* 0x000162000c101900 */
[C---:B------:R-:W-:Y:S01]  /*0f70*/  IMAD.SHL.U32 R38, R42.reuse, 0x8, RZ ;  /* 0x000000082a267824 */ /* 0x040fe200078e00ff */
[C---:B------:R-:W-:Y:S01]  /*0f80*/  SHF.L.U64.HI R49, R42.reuse, 0x5, R43 ;  /* 0x000000052a317819 */ /* 0x040fe2000001022b */
[C---:B--2---:R-:W-:Y:S01]  /*0f90*/  IMAD.WIDE.U32 R8, R42.reuse, 0x28, R22 ;  /* 0x000000282a087825 */ /* 0x044fe200078e0016 */
[----:B------:R2:W5:Y:S03]  /*0fa0*/  LD.E R59, desc[UR10][R58.64] ;  /* 0x0000000a3a3b7980 */ /* 0x000566000c101900 */
[----:B------:R-:W-:-:S02]  /*0fb0*/  IMAD.SHL.U32 R10, R42, 0x10, RZ ;  /* 0x000000102a0a7824 */ /* 0x000fc400078e00ff */
[C---:B------:R-:W-:Y:S02]  /*0fc0*/  IMAD.SHL.U32 R48, R42.reuse, 0x20, RZ ;  /* 0x000000202a307824 */ /* 0x040fe400078e00ff */
[----:B------:R-:W-:Y:S02]  /*0fd0*/  IMAD R19, R43, 0x24, RZ ;  /* 0x000000242b137824 */ /* 0x000fe400078e02ff */
[----:B------:R-:W-:-:S04]  /*0fe0*/  IMAD.WIDE.U32 R86, R42, 0x1c, R22 ;  /* 0x0000001c2a567825 */ /* 0x000fc800078e0016 */
[C-C-:B------:R-:W-:Y:S01]  /*0ff0*/  IMAD.WIDE.U32 R6, R42.reuse, 0x2c, R22.reuse ;  /* 0x0000002c2a067825 */ /* 0x140fe200078e0016 */
[----:B------:R-:W-:Y:S01]  /*1000*/  MOV R32, R16 ;  /* 0x0000001000207202 */ /* 0x000fe20000000f00 */
[----:B------:R-:W-:Y:S01]  /*1010*/  IADD3 R55, PT, PT, R53, R24, RZ ;  /* 0x0000001835377210 */ /* 0x000fe20007ffe0ff */
[----:B------:R2:W5:Y:S01]  /*1020*/  LD.E R34, desc[UR10][R34.64] ;  /* 0x0000000a22227980 */ /* 0x000562000c101900 */
[C---:B------:R-:W-:Y:S02]  /*1030*/  IMAD R17, R43.reuse, 0x1c, RZ ;  /* 0x0000001c2b117824 */ /* 0x040fe400078e02ff */
[----:B0-----:R-:W-:Y:S01]  /*1040*/  IMAD R29, R43, 0x2c, RZ ;  /* 0x0000002c2b1d7824 */ /* 0x001fe200078e02ff */
[----:B------:R2:W5:Y:S01]  /*1050*/  LD.E R36, desc[UR10][R36.64] ;  /* 0x0000000a24247980 */ /* 0x000562000c101900 */
[----:B------:R-:W-:Y:S01]  /*1060*/  IMAD.WIDE.U32 R12, R42, 0x24, R22 ;  /* 0x000000242a0c7825 */ /* 0x000fe200078e0016 */
[----:B------:R-:W-:Y:S01]  /*1070*/  IADD3 R9, PT, PT, R9, R21, RZ ;  /* 0x0000001509097210 */ /* 0x000fe20007ffe0ff */
[----:B------:R-:W-:-:S02]  /*1080*/  IADD.64 R84, R22, R46 ;  /* 0x0000002e16547235 */ /* 0x000fc400078e0200 */
[C---:B------:R-:W-:Y:S02]  /*1090*/  IADD.64 R82, R22.reuse, R38 ;  /* 0x0000002616527235 */ /* 0x040fe400078e0200 */
[C---:B------:R-:W-:Y:S02]  /*10a0*/  IADD.64 R76, R22.reuse, R10 ;  /* 0x0000000a164c7235 */ /* 0x040fe400078e0200 */
[----:B------:R-:W-:-:S03]  /*10b0*/  IADD.64 R72, R22, R48 ;  /* 0x0000003016487235 */ /* 0x000fc600078e0200 */
[----:B------:R-:W-:Y:S02]  /*10c0*/  IADD3 R87, PT, PT, R87, R17, RZ ;  /* 0x0000001157577210 */ /* 0x000fe40007ffe0ff */
[----:B------:R-:W-:Y:S02]  /*10d0*/  IADD3 R13, PT, PT, R13, R19, RZ ;  /* 0x000000130d0d7210 */ /* 0x000fe40007ffe0ff */
[----:B------:R-:W-:Y:S01]  /*10e0*/  IADD3 R7, PT, PT, R7, R29, RZ ;  /* 0x0000001d07077210 */ /* 0x000fe20007ffe0ff */
[----:B------:R2:W5:Y:S04]  /*10f0*/  LD.E R16, desc[UR10][R30.64] ;  /* 0x0000000a1e107980 */ /* 0x000568000c101900 */
        /* <DEDUP_REMOVED lines=11> */
[----:B------:R2:W5:Y:S01]  /*11b0*/  LD.E R14, desc[UR10][R6.64] ;  /* 0x0000000a060e7980 */ /* 0x000562000c101900 */
[----:B-1----:R-:W-:-:S05]  /*11c0*/  IADD.64 R50, R2, R50 ;  /* 0x0000003202327235 */ /* 0x002fca00078e0200 */
[----:B------:R-:W-:-:S05]  /*11d0*/  LOP3.LUT R17, R51, UR5, RZ, 0xfc, !PT ;  /* 0x0000000533117c12 */ /* 0x000fca000f8efcff */
[----:B------:R-:W-:Y:S01]  /*11e0*/  ISETP.NE.U32.AND P0, PT, R17, RZ, PT ;  /* 0x000000ff1100720c */ /* 0x000fe20003f05070 */
[----:B------:R-:W-:-:S12]  /*11f0*/  BSSY.RECONVERGENT B0, `(.L_x_0) ;  /* 0x0000017000007945 */ /* 0x000fd80003800200 */
[----:B--2---:R-:W-:Y:S05]  /*1200*/  @P0 BRA `(.L_x_1) ;  /* 0x00000000004c0947 */ /* 0x004fea0003800000 */
[----:B------:R-:W-:Y:S02]  /*1210*/  UI2F.U32.RP UR6, UR4 ;  /* 0x000000040006725a */ /* 0x000fe40008209000 */
[----:B------:R-:W-:Y:S01]  /*1220*/  IADD3 R13, PT, PT, RZ, -UR4, RZ ;  /* 0x80000004ff0d7c10 */ /* 0x000fe2000fffe0ff */
[----:B------:R-:W-:Y:S01]  /*1230*/  ISETP.NE.U32.AND P1, PT, RZ, UR4, PT ;  /* 0x00000004ff007c0c */ /* 0x000fe2000bf25070 */
[----:B------:R-:W-:-:S05]  /*1240*/  MOV R51, RZ ;  /* 0x000000ff00337202 */ /* 0x000fca0000000f00 */
[----:B------:R-:W0:Y:S02]  /*1250*/  MUFU.RCP R6, UR6 ;  /* 0x0000000600067d08 */ /* 0x000e240008001000 */
[----:B0-----:R-:W-:-:S04]  /*1260*/  IADD3 R6, PT, PT, R6, 0xffffffe, RZ ;  /* 0x0ffffffe06067810 */ /* 0x001fc80007ffe0ff */
[----:B------:R0:W1:Y:S02]  /*1270*/  F2I.FTZ.U32.TRUNC.NTZ R7, R6 ;  /* 0x0000000600077305 */ /* 0x000064000021f000 */
[----:B0-----:R-:W-:Y:S01]  /*1280*/  MOV R6, RZ ;  /* 0x000000ff00067202 */ /* 0x001fe20000000f00 */
[----:B-1----:R-:W-:-:S04]  /*1290*/  IMAD R13, R13, R7, RZ ;  /* 0x000000070d0d7224 */ /* 0x002fc800078e02ff */
[----:B------:R-:W-:-:S06]  /*12a0*/  IMAD.HI.U32 R7, R7, R13, R6 ;  /* 0x0000000d07077227 */ /* 0x000fcc00078e0006 */
[----:B------:R-:W-:-:S05]  /*12b0*/  IMAD.HI.U32 R7, R7, R50, RZ ;  /* 0x0000003207077227 */ /* 0x000fca00078e00ff */
[----:B------:R-:W-:-:S05]  /*12c0*/  IADD3 R7, PT, PT, -R7, RZ, RZ ;  /* 0x000000ff07077210 */ /* 0x000fca0007ffe1ff */
[----:B------:R-:W-:-:S05]  /*12d0*/  IMAD R50, R7, UR4, R50 ;  /* 0x0000000407327c24 */ /* 0x000fca000f8e0232 */
[----:B------:R-:W-:-:S13]  /*12e0*/  ISETP.GE.U32.AND P0, PT, R50, UR4, PT ;  /* 0x0000000432007c0c */ /* 0x000fda000bf06070 */
[----:B------:R-:W-:-:S05]  /*12f0*/  @P0 IADD3 R50, PT, PT, R50, -UR4, RZ ;  /* 0x8000000432320c10 */ /* 0x000fca000fffe0ff */
[----:B------:R-:W-:-:S13]  /*1300*/  ISETP.GE.U32.AND P0, PT, R50, UR4, PT ;  /* 0x0000000432007c0c */ /* 0x000fda000bf06070 */
[----:B------:R-:W-:Y:S02]  /*1310*/  @P0 IADD3 R50, PT, PT, R50, -UR4, RZ ;  /* 0x8000000432320c10 */ /* 0x000fe4000fffe0ff */
[----:B------:R-:W-:Y:S01]  /*1320*/  @!P1 LOP3.LUT R50, RZ, UR4, RZ, 0x33, !PT ;  /* 0x00000004ff329c12 */ /* 0x000fe2000f8e33ff */
[----:B------:R-:W-:Y:S06]  /*1330*/  BRA `(.L_x_2) ;  /* 0x0000000000087947 */ /* 0x000fec0003800000 */
.L_x_1:
[----:B------:R-:W-:-:S07]  /*1340*/  MOV R8, 0x1360 ;  /* 0x0000136000087802 */ /* 0x000fce0000000f00 */
[----:B-----5:R-:W-:Y:S05]  /*1350*/  CALL.REL.NOINC `($__internal_0_$__cuda_sm20_rem_u64) ;  /* 0x000000fc00f07944 */ /* 0x020fea0003c00000 */
.L_x_2:
[----:B------:R-:W-:Y:S05]  /*1360*/  BSYNC.RECONVERGENT B0 ;  /* 0x0000000000007941 */ /* 0x000fea0003800200 */
.L_x_0:
[----:B------:R-:W2:Y:S04]  /*1370*/  LDL.64 R76, [R1+0xa0] ;  /* 0x0000a000014c7983 */ /* 0x000ea80000100a00 */
[----:B--2---:R-:W2:Y:S04]  /*1380*/  LD.E R7, desc[UR10][R76.64+0x10] ;  /* 0x0000100a4c077980 */ /* 0x004ea8000c101900 */
[----:B------:R-:W2:Y:S04]  /*1390*/  LD.E R6, desc[UR10][R76.64+0x14] ;  /* 0x0000140a4c067980 */ /* 0x000ea8000c101900 */
[----:B------:R-:W3:Y:S04]  /*13a0*/  LD.E R8, desc[UR10][R76.64+0x18] ;  /* 0x0000180a4c087980 */ /* 0x000ee8000c101900 */
[----:B------:R-:W4:Y:S01]  /*13b0*/  LD.E R3, desc[UR10][R76.64+0x1c] ;  /* 0x00001c0a4c037980 */ /* 0x000f22000c101900 */
[----:B------:R-:W-:-:S03]  /*13c0*/  LEA R96, P0, R50, R78, 0x2 ;  /* 0x0000004e32607211 */ /* 0x000fc600078010ff */
[----:B------:R-:W4:Y:S01]  /*13d0*/  LD.E R87, desc[UR10][R76.64] ;  /* 0x0000000a4c577980 */ /* 0x000f22000c101900 */
[----:B------:R-:W-:-:S03]  /*13e0*/  LEA.HI.X R97, R50, R79, R51, 0x2, P0 ;  /* 0x0000004f32617211 */ /* 0x000fc600000f1433 */
[----:B------:R-:W4:Y:S01]  /*13f0*/  LD.E R85, desc[UR10][R76.64+0x4] ;  /* 0x0000040a4c557980 */ /* 0x000f22000c101900 */
[----:B------:R-:W-:Y:S01]  /*1400*/  IMAD.WIDE.U32 R98, R42, 0xc, R96 ;  /* 0x0000000c2a627825 */ /* 0x000fe200078e0060 */
[----:B------:R-:W-:Y:S02]  /*1410*/  IADD.64 R48, R48, R96 ;  /* 0x0000006030307235 */ /* 0x000fe400078e0200 */
[----:B------:R-:W4:Y:S01]  /*1420*/  LD.E R83, desc[UR10][R76.64+0x8] ;  /* 0x0000080a4c537980 */ /* 0x000f22000c101900 */
[----:B--2---:R-:W-:-:S04]  /*1430*/  IMAD.WIDE.U32 R22, R7, R6, RZ ;  /* 0x0000000607167225 */ /* 0x004fc800078e00ff */
[----:B------:R-:W-:Y:S02]  /*1440*/  IMAD R13, R22, 0x7effffff, RZ ;  /* 0x7effffff160d7824 */ /* 0x000fe400078e02ff */
[----:B---3--:R-:W-:-:S04]  /*1450*/  IMAD.WIDE.U32 R72, R7, R8, RZ ;  /* 0x0000000807487225 */ /* 0x008fc800078e00ff */
[----:B------:R-:W-:-:S04]  /*1460*/  IMAD.HI.U32 R24, R13, 0x7f000001, R22 ;  /* 0x7f0000010d187827 */ /* 0x000fc800078e0016 */
[----:B------:R-:W-:Y:S01]  /*1470*/  IMAD R13, R72, 0x7effffff, RZ ;  /* 0x7effffff480d7824 */ /* 0x000fe200078e02ff */
[----:B------:R-:W-:Y:S01]  /*1480*/  ISETP.GE.U32.AND P0, PT, R24, 0x7f000001, PT ;  /* 0x7f0000011800780c */ /* 0x000fe20003f06070 */
[----:B------:R-:W-:-:S04]  /*1490*/  IMAD.WIDE.U32 R22, R6, R6, RZ ;  /* 0x0000000606167225 */ /* 0x000fc800078e00ff */
[----:B------:R-:W-:Y:S01]  /*14a0*/  IMAD.HI.U32 R35, R13, 0x7f000001, R72 ;  /* 0x7f0000010d237827 */ /* 0x000fe200078e0048 */
[-C--:B------:R-:W-:Y:S02]  /*14b0*/  IADD.64 R72, R46, R96.reuse ;  /* 0x000000602e487235 */ /* 0x080fe400078e0200 */
[----:B------:R-:W-:Y:S02]  /*14c0*/  IADD.64 R46, R10, R96 ;  /* 0x000000600a2e7235 */ /* 0x000fe400078e0200 */
[----:B------:R-:W-:Y:S01]  /*14d0*/  ISETP.GE.U32.AND P1, PT, R35, 0x7f000001, PT ;  /* 0x7f0000012300780c */ /* 0x000fe20003f26070 */
[----:B------:R-:W-:Y:S01]  /*14e0*/  IMAD.WIDE.U32 R50, R6, R7, RZ ;  /* 0x0000000706327225 */ /* 0x000fe200078e00ff */
[----:B------:R-:W2:Y:S01]  /*14f0*/  LD.E R19, desc[UR10][R72.64] ;  /* 0x0000000a48137980 */ /* 0x000ea2000c101900 */
[----:B------:R-:W-:Y:S02]  /*1500*/  @P0 IADD3 R24, PT, PT, R24, -0x7f000001, RZ ;  /* 0x80ffffff18180810 */ /* 0x000fe40007ffe0ff */
[----:B------:R-:W-:-:S02]  /*1510*/  IMAD R17, R22, 0x7effffff, RZ ;  /* 0x7effffff16117824 */ /* 0x000fc400078e02ff */
[----:B------:R-:W-:Y:S01]  /*1520*/  IMAD R13, R50, 0x7effffff, RZ ;  /* 0x7effffff320d7824 */ /* 0x000fe200078e02ff */
[----:B------:R-:W-:Y:S01]  /*1530*/  ISETP.GE.U32.AND P0, PT, R24, 0x7f000001, PT ;  /* 0x7f0000011800780c */ /* 0x000fe20003f06070 */
[----:B------:R-:W-:-:S04]  /*1540*/  IMAD.HI.U32 R84, R17, 0x7f000001, R22 ;  /* 0x7f00000111547827 */ /* 0x000fc800078e0016 */
[----:B------:R-:W-:Y:S01]  /*1550*/  @P1 IADD3 R35, PT, PT, R35, -0x7f000001, RZ ;  /* 0x80ffffff23231810 */ /* 0x000fe20007ffe0ff */
[----:B------:R-:W-:Y:S01]  /*1560*/  IMAD.HI.U32 R63, R13, 0x7f000001, R50 ;  /* 0x7f0000010d3f7827 */ /* 0x000fe200078e0032 */
[----:B------:R-:W-:Y:S01]  /*1570*/  ISETP.GE.U32.AND P3, PT, R84, 0x7f000001, PT ;  /* 0x7f0000015400780c */ /* 0x000fe20003f66070 */
[----:B------:R-:W-:Y:S02]  /*1580*/  IADD.64 R50, R38, R96 ;  /* 0x0000006026327235 */ /* 0x000fe400078e0200 */
[----:B------:R-:W-:Y:S01]  /*1590*/  ISETP.GE.U32.AND P1, PT, R35, 0x7f000001, PT ;  /* 0x7f0000012300780c */ /* 0x000fe20003f26070 */
[----:B------:R-:W-:Y:S01]  /*15a0*/  IMAD.WIDE.U32 R22, R7, R7, RZ ;  /* 0x0000000707167225 */ /* 0x000fe200078e00ff */
[----:B------:R-:W-:Y:S01]  /*15b0*/  ISETP.GE.U32.AND P2, PT, R63, 0x7f000001, PT ;  /* 0x7f0000013f00780c */ /* 0x000fe20003f46070 */
[----:B------:R0:W3:Y:S02]  /*15c0*/  LD.E R13, desc[UR10][R46.64] ;  /* 0x0000000a2e0d7980 */ /* 0x0000e4000c101900 */
[----:B------:R-:W-:Y:S01]  /*15d0*/  IMAD.WIDE.U32 R10, R8, R8, RZ ;  /* 0x00000008080a7225 */ /* 0x000fe200078e00ff */
[----:B------:R-:W-:Y:S01]  /*15e0*/  @P0 IADD3 R24, PT, PT, R24, -0x7f000001, RZ ;  /* 0x80ffffff18180810 */ /* 0x000fe20007ffe0ff */
[----:B------:R1:W2:Y:S02]  /*15f0*/  LD.E R17, desc[UR10][R50.64] ;  /* 0x0000000a32117980 */ /* 0x0002a4000c101900 */
[----:B------:R-:W-:-:S02]  /*1600*/  IMAD R37, R22, 0x7effffff, RZ ;  /* 0x7effffff16257824 */ /* 0x000fc400078e02ff */
[----:B------:R-:W-:Y:S02]  /*1610*/  IMAD R55, R10, 0x7effffff, RZ ;  /* 0x7effffff0a377824 */ /* 0x000fe400078e02ff */
[----:B------:R-:W-:Y:S01]  /*1620*/  IMAD.HI.U32 R28, R37, 0x7f000001, R22 ;  /* 0x7f000001251c7827 */ /* 0x000fe200078e0016 */
[----:B------:R-:W-:-:S03]  /*1630*/  @P3 IADD3 R84, PT, PT, R84, -0x7f000001, RZ ;  /* 0x80ffffff54543810 */ /* 0x000fc60007ffe0ff */
[----:B------:R-:W-:Y:S01]  /*1640*/  IMAD.WIDE.U32 R22, R8, R7, RZ ;  /* 0x0000000708167225 */ /* 0x000fe200078e00ff */
[----:B------:R-:W-:-:S03]  /*1650*/  @P1 IADD3 R35, PT, PT, R35, -0x7f000001, RZ ;  /* 0x80ffffff23231810 */ /* 0x000fc60007ffe0ff */
[----:B------:R-:W-:-:S04]  /*1660*/  IMAD.WIDE.U32 R38, R6, R8, RZ ;  /* 0x0000000806267225 */ /* 0x000fc800078e00ff */
[----:B------:R-:W-:Y:S01]  /*1670*/  IMAD.HI.U32 R55, R55, 0x7f000001, R10 ;  /* 0x7f00000137377827 */ /* 0x000fe200078e000a */
[----:B------:R-:W-:-:S03]  /*1680*/  @P2 IADD3 R63, PT, PT, R63, -0x7f000001, RZ ;  /* 0x80ffffff3f3f2810 */ /* 0x000fc60007ffe0ff */
[----:B------:R-:W-:Y:S02]  /*1690*/  IMAD R53, R22, 0x7effffff, RZ ;  /* 0x7effffff16357824 */ /* 0x000fe400078e02ff */
[----:B------:R-:W-:Y:S01]  /*16a0*/  IMAD R37, R38, 0x7effffff, RZ ;  /* 0x7effffff26257824 */ /* 0x000fe200078e02ff */
[----:B------:R-:W-:Y:S01]  /*16b0*/  ISETP.GE.U32.AND P2, PT, R55, 0x7f000001, PT ;  /* 0x7f0000013700780c */ /* 0x000fe20003f46070 */
[----:B------:R-:W-:Y:S01]  /*16c0*/  IMAD.WIDE.U32 R10, R8, R6, RZ ;  /* 0x00000006080a7225 */ /* 0x000fe200078e00ff */
[----:B------:R-:W-:-:S03]  /*16d0*/  IADD3 R84, PT, PT, R35, R84, RZ ;  /* 0x0000005423547210 */ /* 0x000fc60007ffe0ff */
[----:B------:R-:W-:-:S04]  /*16e0*/  IMAD.HI.U32 R53, R53, 0x7f000001, R22 ;  /* 0x7f00000135357827 */ /* 0x000fc800078e0016 */
[----:B------:R-:W-:-:S04]  /*16f0*/  IMAD.HI.U32 R37, R37, 0x7f000001, R38 ;  /* 0x7f00000125257827 */ /* 0x000fc800078e0026 */
[----:B----4-:R-:W-:-:S04]  /*1700*/  IMAD.WIDE.U32 R38, R6, R3, RZ ;  /* 0x0000000306267225 */ /* 0x010fc800078e00ff */
[----:B------:R-:W-:Y:S01]  /*1710*/  IMAD R35, R10, 0x7effffff, RZ ;  /* 0x7effffff0a237824 */ /* 0x000fe200078e02ff */
[----:B------:R-:W-:Y:S01]  /*1720*/  ISETP.GE.U32.AND P1, PT, R53, 0x7f000001, PT ;  /* 0x7f0000013500780c */ /* 0x000fe20003f26070 */
[----:B------:R-:W-:-:S04]  /*1730*/  IMAD.WIDE.U32 R22, R8, R3, RZ ;  /* 0x0000000308167225 */ /* 0x000fc800078e00ff */
[----:B0-----:R-:W-:Y:S02]  /*1740*/  IMAD R47, R38, 0x7effffff, RZ ;  /* 0x7effffff262f7824 */ /* 0x001fe400078e02ff */
[----:B------:R-:W-:Y:S01]  /*1750*/  IMAD.HI.U32 R35, R35, 0x7f000001, R10 ;  /* 0x7f00000123237827 */ /* 0x000fe200078e000a */
[----:B------:R-:W-:-:S03]  /*1760*/  ISETP.GE.U32.AND P0, PT, R84, 0x7f000001, PT ;  /* 0x7f0000015400780c */ /* 0x000fc60003f06070 */
[----:B------:R-:W-:Y:S01]  /*1770*/  IMAD.WIDE.U32 R10, R7, R3, RZ ;  /* 0x00000003070a7225 */ /* 0x000fe200078e00ff */
[----:B------:R-:W-:-:S03]  /*1780*/  @P2 IADD3 R55, PT, PT, R55, -0x7f000001, RZ ;  /* 0x80ffffff37372810 */ /* 0x000fc60007ffe0ff */
[----:B-1----:R-:W-:Y:S02]  /*1790*/  IMAD R51, R22, 0x7effffff, RZ ;  /* 0x7effffff16337824 */ /* 0x002fe400078e02ff */
[----:B------:R-:W-:-:S04]  /*17a0*/  IMAD.HI.U32 R46, R47, 0x7f000001, R38 ;  /* 0x7f0000012f2e7827 */ /* 0x000fc800078e0026 */
[----:B------:R-:W-:Y:S02]  /*17b0*/  IMAD R47, R10, 0x7effffff, RZ ;  /* 0x7effffff0a2f7824 */ /* 0x000fe400078e02ff */
[----:B------:R-:W-:-:S04]  /*17c0*/  IMAD.HI.U32 R60, R51, 0x7f000001, R22 ;  /* 0x7f000001333c7827 */ /* 0x000fc800078e0016 */
[----:B------:R-:W-:Y:S01]  /*17d0*/  IMAD.HI.U32 R56, R47, 0x7f000001, R10 ;  /* 0x7f0000012f387827 */ /* 0x000fe200078e000a */
[----:B------:R-:W-:Y:S01]  /*17e0*/  ISETP.GE.U32.AND P3, PT, R60, 0x7f000001, PT ;  /* 0x7f0000013c00780c */ /* 0x000fe20003f66070 */
[----:B------:R-:W-:Y:S02]  /*17f0*/  @P1 IADD3 R53, PT, PT, R53, -0x7f000001, RZ ;  /* 0x80ffffff35351810 */ /* 0x000fe40007ffe0ff */
[----:B------:R-:W-:Y:S01]  /*1800*/  IMAD.WIDE.U32 R38, R55, 0x5fffffa, RZ ;  /* 0x05fffffa37267825 */ /* 0x000fe200078e00ff */
[----:B------:R-:W-:-:S03]  /*1810*/  ISETP.GE.U32.AND P1, PT, R56, 0x7f000001, PT ;  /* 0x7f0000013800780c */ /* 0x000fc60003f26070 */
[----:B------:R-:W-:Y:S02]  /*1820*/  IMAD R51, R55, 0x6, RZ ;  /* 0x0000000637337824 */ /* 0x000fe400078e02ff */
[----:B------:R-:W-:Y:S01]  /*1830*/  IMAD.WIDE.U32 R10, R3, R3, RZ ;  /* 0x00000003030a7225 */ /* 0x000fe200078e00ff */
[----:B------:R-:W-:Y:S01]  /*1840*/  ISETP.GE.U32.AND P2, PT, R46, 0x7f000001, PT ;  /* 0x7f0000012e00780c */ /* 0x000fe20003f46070 */
[----:B------:R-:W-:Y:S01]  /*1850*/  @P0 IADD3 R84, PT, PT, R84, -0x7f000001, RZ ;  /* 0x80ffffff54540810 */ /* 0x000fe20007ffe0ff */
[----:B------:R-:W-:Y:S01]  /*1860*/  ISETP.GE.U32.AND P0, PT, R28, 0x7f000001, PT ;  /* 0x7f0000011c00780c */ /* 0x000fe20003f06070 */
[----:B------:R-:W-:-:S04]  /*1870*/  IMAD.HI.U32 R50, R51, 0x7f000001, R38 ;  /* 0x7f00000133327827 */ /* 0x000fc800078e0026 */
[----:B------:R-:W-:Y:S02]  /*1880*/  IMAD R39, R10, 0x7effffff, RZ ;  /* 0x7effffff0a277824 */ /* 0x000fe400078e02ff */
[----:B------:R-:W-:Y:S01]  /*1890*/  IMAD.WIDE.U32 R22, R3, R8, RZ ;  /* 0x0000000803167225 */ /* 0x000fe200078e00ff */
[----:B------:R-:W-:-:S03]  /*18a0*/  @P3 IADD3 R60, PT, PT, R60, -0x7f000001, RZ ;  /* 0x80ffffff3c3c3810 */ /* 0x000fc60007ffe0ff */
[----:B------:R-:W-:Y:S01]  /*18b0*/  IMAD.HI.U32 R64, R39, 0x7f000001, R10 ;  /* 0x7f00000127407827 */ /* 0x000fe200078e000a */
[----:B------:R-:W-:-:S03]  /*18c0*/  IADD3 R24, PT, PT, R24, R63, RZ ;  /* 0x0000003f18187210 */ /* 0x000fc60007ffe0ff */
[----:B------:R-:W-:Y:S01]  /*18d0*/  IMAD R47, R22, 0x7effffff, RZ ;  /* 0x7effffff162f7824 */ /* 0x000fe200078e02ff */
[----:B------:R-:W-:Y:S01]  /*18e0*/  ISETP.GE.U32.AND P4, PT, R64, 0x7f000001, PT ;  /* 0x7f0000014000780c */ /* 0x000fe20003f86070 */
[----:B------:R-:W-:Y:S02]  /*18f0*/  @P1 IADD3 R56, PT, PT, R56, -0x7f000001, RZ ;  /* 0x80ffffff38381810 */ /* 0x000fe40007ffe0ff */
[----:B------:R-:W-:Y:S01]  /*1900*/  IMAD.HI.U32 R63, R47, 0x7f000001, R22 ;  /* 0x7f0000012f3f7827 */ /* 0x000fe200078e0016 */
[----:B------:R-:W-:Y:S02]  /*1910*/  @P2 IADD3 R46, PT, PT, R46, -0x7f000001, RZ ;  /* 0x80ffffff2e2e2810 */ /* 0x000fe40007ffe0ff */
[----:B------:R-:W-:Y:S01]  /*1920*/  @P0 IADD3 R28, PT, PT, R28, -0x7f000001, RZ ;  /* 0x80ffffff1c1c0810 */ /* 0x000fe20007ffe0ff */
[----:B------:R-:W-:Y:S01]  /*1930*/  IMAD.WIDE.U32 R10, R60, 0x5fffffa, RZ ;  /* 0x05fffffa3c0a7825 */ /* 0x000fe200078e00ff */
[----:B------:R-:W-:Y:S01]  /*1940*/  ISETP.GE.U32.AND P3, PT, R63, 0x7f000001, PT ;  /* 0x7f0000013f00780c */ /* 0x000fe20003f66070 */
[----:B------:R-:W-:Y:S01]  /*1950*/  ISETP.GE.U32.AND P2, PT, R37, 0x7f000001, PT ;  /* 0x7f0000012500780c */ /* 0x000fe20003f46070 */
[----:B------:R-:W-:Y:S01]  /*1960*/  ISETP.GE.U32.AND P0, PT, R56, 0x7f000001, PT ;  /* 0x7f0000013800780c */ /* 0x000fe20003f06070 */
[----:B------:R-:W-:-:S02]  /*1970*/  IMAD R47, R60, 0x6, RZ ;  /* 0x000000063c2f7824 */ /* 0x000fc400078e02ff */
[----:B------:R-:W-:-:S04]  /*1980*/  IMAD.WIDE.U32 R22, R46, 0x5fffffa, RZ ;  /* 0x05fffffa2e167825 */ /* 0x000fc800078e00ff */
[----:B------:R-:W-:Y:S01]  /*1990*/  IMAD.HI.U32 R73, R47, 0x7f000001, R10 ;  /* 0x7f0000012f497827 */ /* 0x000fe200078e000a */
[----:B------:R-:W-:-:S03]  /*19a0*/  @P4 IADD3 R64, PT, PT, R64, -0x7f000001, RZ ;  /* 0x80ffffff40404810 */ /* 0x000fc60007ffe0ff */
[----:B------:R-:W-:Y:S01]  /*19b0*/  IMAD R39, R46, 0x6, RZ ;  /* 0x000000062e277824 */ /* 0x000fe200078e02ff */
[----:B------:R-:W-:-:S03]  /*19c0*/  ISETP.GE.U32.AND P4, PT, R73, 0x7f000001, PT ;  /* 0x7f0000014900780c */ /* 0x000fc60003f86070 */
[----:B------:R-:W-:Y:S01]  /*19d0*/  IMAD.HI.U32 R69, R39, 0x7f000001, R22 ;  /* 0x7f00000127457827 */ /* 0x000fe200078e0016 */
[----:B------:R-:W-:Y:S02]  /*19e0*/  @P3 IADD3 R63, PT, PT, R63, -0x7f000001, RZ ;  /* 0x80ffffff3f3f3810 */ /* 0x000fe40007ffe0ff */
[----:B------:R-:W-:Y:S02]  /*19f0*/  @P2 IADD3 R37, PT, PT, R37, -0x7f000001, RZ ;  /* 0x80ffffff25252810 */ /* 0x000fe40007ffe0ff */
[----:B------:R-:W-:Y:S01]  /*1a00*/  @P0 IADD3 R56, PT, PT, R56, -0x7f000001, RZ ;  /* 0x80ffffff38380810 */ /* 0x000fe20007ffe0ff */
[----:B------:R-:W-:Y:S01]  /*1a10*/  ISETP.GE.U32.AND P1, PT, R28, 0x7f000001, PT ;  /* 0x7f0000011c00780c */ /* 0x000fe20003f26070 */
[----:B------:R-:W-:Y:S01]  /*1a20*/  ISETP.GE.U32.AND P3, PT, R69, 0x7f000001, PT ;  /* 0x7f0000014500780c */ /* 0x000fe20003f66070 */
[----:B------:R-:W-:Y:S01]  /*1a30*/  IMAD.WIDE.U32 R38, R3, R6, RZ ;  /* 0x0000000603267225 */ /* 0x000fe200078e00ff */
[----:B------:R-:W-:Y:S01]  /*1a40*/  ISETP.GE.U32.AND P2, PT, R24, 0x7f000001, PT ;  /* 0x7f0000011800780c */ /* 0x000fe20003f46070 */
[----:B------:R-:W-:Y:S01]  /*1a50*/  IADD3 R56, PT, PT, R56, R37, RZ ;  /* 0x0000002538387210 */ /* 0x000fe20007ffe0ff */
[----:B------:R-:W-:Y:S01]  /*1a60*/  ISETP.GE.U32.AND P0, PT, R35, 0x7f000001, PT ;  /* 0x7f0000012300780c */ /* 0x000fe20003f06070 */
[----:B------:R-:W-:Y:S01]  /*1a70*/  IADD3 R84, PT, PT, R84, R53, RZ ;  /* 0x0000003554547210 */ /* 0x000fe20007ffe0ff */
[----:B------:R-:W-:Y:S01]  /*1a80*/  IMAD R53, R38, 0x7effffff, RZ ;  /* 0x7effffff26357824 */ /* 0x000fe200078e02ff */
[----:B------:R-:W-:Y:S01]  /*1a90*/  @P4 IADD3 R73, PT, PT, R73, -0x7f000001, RZ ;  /* 0x80ffffff49494810 */ /* 0x000fe20007ffe0ff */
[----:B------:R-:W-:Y:S01]  /*1aa0*/  ISETP.GE.U32.AND P4, PT, R56, 0x7f000001, PT ;  /* 0x7f0000013800780c */ /* 0x000fe20003f86070 */
[----:B------:R-:W-:-:S04]  /*1ab0*/  IMAD.WIDE.U32 R22, R63, 0x5fffffa, RZ ;  /* 0x05fffffa3f167825 */ /* 0x000fc800078e00ff */
[----:B------:R-:W-:Y:S01]  /*1ac0*/  IMAD.HI.U32 R38, R53, 0x7f000001, R38 ;  /* 0x7f00000135267827 */ /* 0x000fe200078e0026 */
[----:B------:R-:W-:Y:S02]  /*1ad0*/  @P1 IADD3 R28, PT, PT, R28, -0x7f000001, RZ ;  /* 0x80ffffff1c1c1810 */ /* 0x000fe40007ffe0ff */
[----:B------:R-:W-:Y:S01]  /*1ae0*/  @P3 IADD3 R69, PT, PT, R69, -0x7f000001, RZ ;  /* 0x80ffffff45453810 */ /* 0x000fe20007ffe0ff */
[----:B------:R-:W-:Y:S01]  /*1af0*/  IMAD R55, R63, 0x6, RZ ;  /* 0x000000063f377824 */ /* 0x000fe200078e02ff */
[----:B------:R-:W-:Y:S01]  /*1b00*/  ISETP.GE.U32.AND P5, PT, R38, 0x7f000001, PT ;  /* 0x7f0000012600780c */ /* 0x000fe20003fa6070 */
[----:B------:R-:W-:Y:S02]  /*1b10*/  @P2 IADD3 R24, PT, PT, R24, -0x7f000001, RZ ;  /* 0x80ffffff18182810 */ /* 0x000fe40007ffe0ff */
[----:B------:R-:W-:Y:S01]  /*1b20*/  @P0 IADD3 R35, PT, PT, R35, -0x7f000001, RZ ;  /* 0x80ffffff23230810 */ /* 0x000fe20007ffe0ff */
[----:B------:R-:W-:Y:S01]  /*1b30*/  IMAD.HI.U32 R55, R55, 0x7f000001, R22 ;  /* 0x7f00000137377827 */ /* 0x000fe200078e0016 */
[----:B------:R-:W-:Y:S01]  /*1b40*/  IADD3 R23, PT, PT, R28, R69, RZ ;  /* 0x000000451c177210 */ /* 0x000fe20007ffe0ff */
[----:B------:R-:W-:-:S02]  /*1b50*/  ISETP.GE.U32.AND P0, PT, R50, 0x7f000001, PT ;  /* 0x7f0000013200780c */ /* 0x000fc40003f06070 */
[----:B------:R-:W-:Y:S01]  /*1b60*/  IMAD.WIDE.U32 R10, R64, 0x5fffffa, RZ ;  /* 0x05fffffa400a7825 */ /* 0x000fe200078e00ff */
[----:B------:R-:W-:Y:S02]  /*1b70*/  IADD3 R88, PT, PT, R24, R73, RZ ;  /* 0x0000004918587210 */ /* 0x000fe40007ffe0ff */
[----:B------:R-:W-:Y:S01]  /*1b80*/  @P4 IADD3 R56, PT, PT, R56, -0x7f000001, RZ ;  /* 0x80ffffff38384810 */ /* 0x000fe20007ffe0ff */
[----:B------:R-:W-:Y:S01]  /*1b90*/  IMAD.WIDE.U32 R46, R3, R7, RZ ;  /* 0x00000007032e7225 */ /* 0x000fe200078e00ff */
[----:B------:R-:W-:-:S03]  /*1ba0*/  ISETP.GE.U32.AND P3, PT, R23, 0x7f000001, PT ;  /* 0x7f0000011700780c */ /* 0x000fc60003f66070 */
[----:B------:R-:W-:Y:S01]  /*1bb0*/  IMAD R63, R64, 0x6, RZ ;  /* 0x00000006403f7824 */ /* 0x000fe200078e02ff */
[----:B------:R-:W-:Y:S01]  /*1bc0*/  ISETP.GE.U32.AND P1, PT, R55, 0x7f000001, PT ;  /* 0x7f0000013700780c */ /* 0x000fe20003f26070 */
[----:B------:R-:W-:Y:S01]  /*1bd0*/  IMAD R51, R46, 0x7effffff, RZ ;  /* 0x7effffff2e337824 */ /* 0x000fe200078e02ff */
[----:B------:R-:W-:Y:S01]  /*1be0*/  ISETP.GE.U32.AND P6, PT, R88, 0x7f000001, PT ;  /* 0x7f0000015800780c */ /* 0x000fe20003fc6070 */
[----:B------:R-:W-:Y:S01]  /*1bf0*/  IMAD.HI.U32 R63, R63, 0x7f000001, R10 ;  /* 0x7f0000013f3f7827 */ /* 0x000fe200078e000a */
[----:B------:R-:W-:Y:S02]  /*1c00*/  IADD3 R35, PT, PT, R56, R35, RZ ;  /* 0x0000002338237210 */ /* 0x000fe40007ffe0ff */
[----:B------:R-:W-:Y:S01]  /*1c10*/  @P5 IADD3 R38, PT, PT, R38, -0x7f000001, RZ ;  /* 0x80ffffff26265810 */ /* 0x000fe20007ffe0ff */
[----:B------:R-:W-:Y:S01]  /*1c20*/  ISETP.GE.U32.AND P5, PT, R84, 0x7f000001, PT ;  /* 0x7f0000015400780c */ /* 0x000fe20003fa6070 */
[----:B------:R-:W-:Y:S01]  /*1c30*/  IMAD.HI.U32 R46, R51, 0x7f000001, R46 ;  /* 0x7f000001332e7827 */ /* 0x000fe200078e002e */
[----:B------:R-:W-:Y:S01]  /*1c40*/  ISETP.GE.U32.AND P2, PT, R63, 0x7f000001, PT ;  /* 0x7f0000013f00780c */ /* 0x000fe20003f46070 */
[----:B------:R-:W-:Y:S01]  /*1c50*/  @P0 IADD3 R50, PT, PT, R50, -0x7f000001, RZ ;  /* 0x80ffffff32320810 */ /* 0x000fe20007ffe0ff */
[----:B------:R0:W4:Y:S01]  /*1c60*/  LD.E R24, desc[UR10][R48.64] ;  /* 0x0000000a30187980 */ /* 0x000122000c101900 */
[----:B------:R-:W-:Y:S01]  /*1c70*/  IMAD R11, R43, 0xc, RZ ;  /* 0x0000000c2b0b7824 */ /* 0x000fe200078e02ff */
[----:B------:R-:W-:Y:S01]  /*1c80*/  ISETP.GE.U32.AND P0, PT, R35, 0x7f000001, PT ;  /* 0x7f0000012300780c */ /* 0x000fe20003f06070 */
[----:B------:R-:W-:Y:S01]  /*1c90*/  ISETP.GE.U32.AND P4, PT, R46, 0x7f000001, PT ;  /* 0x7f0000012e00780c */ /* 0x000fe20003f86070 */
[----:B------:R-:W-:-:S02]  /*1ca0*/  @P3 IADD3 R23, PT, PT, R23, -0x7f000001, RZ ;  /* 0x80ffffff17173810 */ /* 0x000fc40007ffe0ff */
[----:B------:R-:W-:Y:S01]  /*1cb0*/  IADD3 R99, PT, PT, R11, R99, RZ ;  /* 0x000000630b637210 */ /* 0x000fe20007ffe0ff */
[----:B------:R-:W-:Y:S01]  /*1cc0*/  IMAD.WIDE.U32 R10, R38, 0x5fffffa, RZ ;  /* 0x05fffffa260a7825 */ /* 0x000fe200078e00ff */
[----:B------:R-:W-:Y:S02]  /*1cd0*/  @P1 IADD3 R55, PT, PT, R55, -0x7f000001, RZ ;  /* 0x80ffffff37371810 */ /* 0x000fe40007ffe0ff */
[----:B------:R-:W-:Y:S01]  /*1ce0*/  @P6 IADD3 R88, PT, PT, R88, -0x7f000001, RZ ;  /* 0x80ffffff58586810 */ /* 0x000fe20007ffe0ff */
[----:B------:R-:W-:Y:S01]  /*1cf0*/  IMAD R37, R38, 0x6, RZ ;  /* 0x0000000626257824 */ /* 0x000fe200078e02ff */
[----:B------:R-:W-:Y:S02]  /*1d00*/  IADD3 R50, PT, PT, R23, R50, RZ ;  /* 0x0000003217327210 */ /* 0x000fe40007ffe0ff */
[----:B------:R-:W-:Y:S02]  /*1d10*/  @P2 IADD3 R63, PT, PT, R63, -0x7f000001, RZ ;  /* 0x80ffffff3f3f2810 */ /* 0x000fe40007ffe0ff */
[----:B------:R-:W-:Y:S01]  /*1d20*/  @P5 IADD3 R84, PT, PT, R84, -0x7f000001, RZ ;  /* 0x80ffffff54545810 */ /* 0x000fe20007ffe0ff */
[----:B------:R-:W-:Y:S01]  /*1d30*/  IMAD.HI.U32 R47, R37, 0x7f000001, R10 ;  /* 0x7f000001252f7827 */ /* 0x000fe200078e000a */
[----:B------:R-:W-:-:S02]  /*1d40*/  IADD3 R88, PT, PT, R88, R55, RZ ;  /* 0x0000003758587210 */ /* 0x000fc40007ffe0ff */
[----:B------:R-:W-:Y:S02]  /*1d50*/  @P0 IADD3 R35, PT, PT, R35, -0x7f000001, RZ ;  /* 0x80ffffff23230810 */ /* 0x000fe40007ffe0ff */
[----:B------:R-:W-:Y:S01]  /*1d60*/  @P4 IADD3 R46, PT, PT, R46, -0x7f000001, RZ ;  /* 0x80ffffff2e2e4810 */ /* 0x000fe20007ffe0ff */
[----:B------:R-:W-:Y:S01]  /*1d70*/  ISETP.GE.U32.AND P0, PT, R50, 0x7f000001, PT ;  /* 0x7f0000013200780c */ /* 0x000fe20003f06070 */
[----:B------:R-:W-:Y:S01]  /*1d80*/  ISETP.GE.U32.AND P2, PT, R47, 0x7f000001, PT ;  /* 0x7f0000012f00780c */ /* 0x000fe20003f46070 */
[----:B------:R-:W-:Y:S01]  /*1d90*/  IADD3 R84, PT, PT, R84, R63, RZ ;  /* 0x0000003f54547210 */ /* 0x000fe20007ffe0ff */
[----:B-----5:R-:W-:Y:S01]  /*1da0*/  IMAD.WIDE.U32 R72, R7, R20, RZ ;  /* 0x0000001407487225 */ /* 0x020fe200078e00ff */
[----:B------:R-:W-:Y:S01]  /*1db0*/  ISETP.GE.U32.AND P3, PT, R88, 0x7f000001, PT ;  /* 0x7f0000015800780c */ /* 0x000fe20003f66070 */
[----:B------:R-:W-:Y:S02]  /*1dc0*/  IADD3 R86, PT, PT, R35, R46, RZ ;  /* 0x0000002e23567210 */ /* 0x000fe40007ffe0ff */
[----:B------:R-:W-:Y:S01]  /*1dd0*/  IMAD R11, R72, 0x7effffff, RZ ;  /* 0x7effffff480b7824 */ /* 0x000fe200078e02ff */
[----:B------:R-:W-:Y:S01]  /*1de0*/  ISETP.GE.U32.AND P4, PT, R84, 0x7f000001, PT ;  /* 0x7f0000015400780c */ /* 0x000fe20003f86070 */
[----:B------:R-:W-:Y:S01]  /*1df0*/  IMAD.WIDE.U32 R38, R6, R20, RZ ;  /* 0x0000001406267225 */ /* 0x000fe200078e00ff */
[----:B------:R-:W-:-:S03]  /*1e00*/  ISETP.GE.U32.AND P1, PT, R86, 0x7f000001, PT ;  /* 0x7f0000015600780c */ /* 0x000fc60003f26070 */
[----:B------:R-:W-:Y:S01]  /*1e10*/  IMAD.HI.U32 R72, R11, 0x7f000001, R72 ;  /* 0x7f0000010b487827 */ /* 0x000fe200078e0048 */
[----:B------:R-:W-:Y:S02]  /*1e20*/  @P2 IADD3 R47, PT, PT, R47, -0x7f000001, RZ ;  /* 0x80ffffff2f2f2810 */ /* 0x000fe40007ffe0ff */
[----:B------:R-:W-:Y:S01]  /*1e30*/  @P0 IADD3 R50, PT, PT, R50, -0x7f000001, RZ ;  /* 0x80ffffff32320810 */ /* 0x000fe20007ffe0ff */
[----:B------:R-:W-:Y:S01]  /*1e40*/  IMAD.WIDE.U32 R10, R3, R20, RZ ;  /* 0x00000014030a7225 */ /* 0x000fe200078e00ff */
[----:B------:R-:W-:-:S03]  /*1e50*/  @P3 IADD3 R88, PT, PT, R88, -0x7f000001, RZ ;  /* 0x80ffffff58583810 */ /* 0x000fc60007ffe0ff */
[----:B------:R-:W-:Y:S02]  /*1e60*/  IMAD R35, R38, 0x7effffff, RZ ;  /* 0x7effffff26237824 */ /* 0x000fe400078e02ff */
[----:B------:R-:W-:Y:S02]  /*1e70*/  IMAD R37, R10, 0x7effffff, RZ ;  /* 0x7effffff0a257824 */ /* 0x000fe400078e02ff */
[----:B------:R-:W-:Y:S01]  /*1e80*/  IMAD.WIDE.U32 R22, R8, R20, RZ ;  /* 0x0000001408167225 */ /* 0x000fe200078e00ff */
[----:B------:R-:W-:Y:S02]  /*1e90*/  IADD3 R74, PT, PT, R50, R47, RZ ;  /* 0x0000002f324a7210 */ /* 0x000fe40007ffe0ff */
[----:B------:R-:W-:Y:S01]  /*1ea0*/  @P4 IADD3 R84, PT, PT, R84, -0x7f000001, RZ ;  /* 0x80ffffff54544810 */ /* 0x000fe20007ffe0ff */
[----:B------:R-:W-:-:S04]  /*1eb0*/  IMAD.HI.U32 R60, R35, 0x7f000001, R38 ;  /* 0x7f000001233c7827 */ /* 0x000fc800078e0026 */
[----:B------:R-:W-:Y:S01]  /*1ec0*/  IMAD.HI.U32 R56, R37, 0x7f000001, R10 ;  /* 0x7f00000125387827 */ /* 0x000fe200078e000a */
[----:B------:R-:W-:-:S03]  /*1ed0*/  @P1 IADD3 R86, PT, PT, R86, -0x7f000001, RZ ;  /* 0x80ffffff56561810 */ /* 0x000fc60007ffe0ff */
[----:B------:R-:W-:Y:S02]  /*1ee0*/  IMAD R35, R22, 0x7effffff, RZ ;  /* 0x7effffff16237824 */ /* 0x000fe400078e02ff */
[----:B------:R-:W-:Y:S01]  /*1ef0*/  IMAD.WIDE.U32 R10, R88, R7, RZ ;  /* 0x00000007580a7225 */ /* 0x000fe200078e00ff */
[----:B------:R-:W-:-:S03]  /*1f00*/  ISETP.GE.U32.AND P0, PT, R74, 0x7f000001, PT ;  /* 0x7f0000014a00780c */ /* 0x000fc60003f06070 */
[----:B------:R-:W-:-:S04]  /*1f10*/  IMAD.HI.U32 R28, R35, 0x7f000001, R22 ;  /* 0x7f000001231c7827 */ /* 0x000fc800078e0016 */
[----:B------:R-:W-:-:S04]  /*1f20*/  IMAD.WIDE.U32 R38, R84, R8, RZ ;  /* 0x0000000854267225 */ /* 0x000fc800078e00ff */
[----:B------:R-:W-:Y:S02]  /*1f30*/  IMAD R53, R10, 0x7effffff, RZ ;  /* 0x7effffff0a357824 */ /* 0x000fe400078e02ff */
[----:B------:R-:W-:-:S04]  /*1f40*/  IMAD.WIDE.U32 R22, R84, R3, RZ ;  /* 0x0000000354167225 */ /* 0x000fc800078e00ff */
[----:B------:R-:W-:-:S04]  /*1f50*/  IMAD.WIDE.U32 R46, R88, R3, RZ ;  /* 0x00000003582e7225 */ /* 0x000fc800078e00ff */
[----:B------:R-:W-:Y:S02]  /*1f60*/  IMAD R63, R38, 0x7effffff, RZ ;  /* 0x7effffff263f7824 */ /* 0x000fe400078e02ff */
[----:B------:R-:W-:-:S04]  /*1f70*/  IMAD.HI.U32 R53, R53, 0x7f000001, R10 ;  /* 0x7f00000135357827 */ /* 0x000fc800078e000a */
[----:B0-----:R-:W-:-:S04]  /*1f80*/  IMAD.WIDE.U32 R48, R86, R6, RZ ;  /* 0x0000000656307225 */ /* 0x001fc800078e00ff */
[----:B------:R-:W-:Y:S02]  /*1f90*/  IMAD R55, R22, 0x7effffff, RZ ;  /* 0x7effffff16377824 */ /* 0x000fe400078e02ff */
[----:B------:R-:W-:-:S04]  /*1fa0*/  IMAD.WIDE.U32 R10, R86, R8, RZ ;  /* 0x00000008560a7225 */ /* 0x000fc800078e00ff */
[----:B------:R-:W-:Y:S02]  /*1fb0*/  IMAD R37, R46, 0x7effffff, RZ ;  /* 0x7effffff2e257824 */ /* 0x000fe400078e02ff */
[----:B------:R-:W-:-:S04]  /*1fc0*/  IMAD.HI.U32 R63, R63, 0x7f000001, R38 ;  /* 0x7f0000013f3f7827 */ /* 0x000fc800078e0026 */
[----:B------:R-:W-:Y:S02]  /*1fd0*/  IMAD R35, R48, 0x7effffff, RZ ;  /* 0x7effffff30237824 */ /* 0x000fe400078e02ff */
[----:B------:R-:W-:Y:S01]  /*1fe0*/  IMAD.HI.U32 R55, R55, 0x7f000001, R22 ;  /* 0x7f00000137377827 */ /* 0x000fe200078e0016 */
[----:B------:R-:W-:-:S03]  /*1ff0*/  @P0 IADD3 R74, PT, PT, R74, -0x7f000001, RZ ;  /* 0x80ffffff4a4a0810 */ /* 0x000fc60007ffe0ff */
[----:B------:R-:W-:Y:S02]  /*2000*/  IMAD R39, R10, 0x7effffff, RZ ;  /* 0x7effffff0a277824 */ /* 0x000fe400078e02ff */
[----:B------:R-:W-:-:S04]  /*2010*/  IMAD.WIDE.U32 R22, R84, R7, RZ ;  /* 0x0000000754167225 */ /* 0x000fc800078e00ff */
[----:B------:R-:W-:-:S04]  /*2020*/  IMAD.HI.U32 R37, R37, 0x7f000001, R46 ;  /* 0x7f00000125257827 */ /* 0x000fc800078e002e */
[----:B------:R-:W-:-:S04]  /*2030*/  IMAD.HI.U32 R48, R35, 0x7f000001, R48 ;  /* 0x7f00000123307827 */ /* 0x000fc800078e0030 */
[----:B------:R-:W-:Y:S01]  /*2040*/  IMAD.HI.U32 R49, R39, 0x7f000001, R10 ;  /* 0x7f00000127317827 */ /* 0x000fe200078e000a */
[----:B------:R-:W-:-:S03]  /*2050*/  ISETP.GE.U32.AND P0, PT, R37, 0x7f000001, PT ;  /* 0x7f0000012500780c */ /* 0x000fc60003f06070 */
[----:B------:R-:W-:Y:S02]  /*2060*/  IMAD R39, R22, 0x7effffff, RZ ;  /* 0x7effffff16277824 */ /* 0x000fe400078e02ff */
[----:B------:R-:W-:-:S04]  /*2070*/  IMAD.WIDE.U32 R46, R74, R7, RZ ;  /* 0x000000074a2e7225 */ /* 0x000fc800078e00ff */
[----:B------:R-:W-:-:S04]  /*2080*/  IMAD.HI.U32 R20, R39, 0x7f000001, R22 ;  /* 0x7f00000127147827 */ /* 0x000fc800078e0016 */
[----:B------:R-:W-:-:S04]  /*2090*/  IMAD.WIDE.U32 R38, R74, R6, RZ ;  /* 0x000000064a267225 */ /* 0x000fc800078e00ff */
[----:B------:R-:W-:Y:S02]  /*20a0*/  IMAD R69, R46, 0x7effffff, RZ ;  /* 0x7effffff2e457824 */ /* 0x000fe400078e02ff */
[----:B------:R-:W-:-:S04]  /*20b0*/  IMAD.WIDE.U32 R50, R88, R6, RZ ;  /* 0x0000000658327225 */ /* 0x000fc800078e00ff */
[----:B------:R-:W-:Y:S02]  /*20c0*/  IMAD R73, R38, 0x7effffff, RZ ;  /* 0x7effffff26497824 */ /* 0x000fe400078e02ff */
[----:B------:R-:W-:Y:S01]  /*20d0*/  IMAD.HI.U32 R46, R69, 0x7f000001, R46 ;  /* 0x7f000001452e7827 */ /* 0x000fe200078e002e */
[----:B------:R-:W-:-:S03]  /*20e0*/  @P0 IADD3 R37, PT, PT, R37, -0x7f000001, RZ ;  /* 0x80ffffff25250810 */ /* 0x000fc60007ffe0ff */
[----:B------:R-:W-:Y:S02]  /*20f0*/  IMAD R35, R50, 0x7effffff, RZ ;  /* 0x7effffff32237824 */ /* 0x000fe400078e02ff */
[----:B------:R-:W-:Y:S01]  /*2100*/  IMAD.HI.U32 R64, R73, 0x7f000001, R38 ;  /* 0x7f00000149407827 */ /* 0x000fe200078e0026 */
[----:B------:R-:W-:-:S03]  /*2110*/  ISETP.GE.U32.AND P2, PT, R46, 0x7f000001, PT ;  /* 0x7f0000012e00780c */ /* 0x000fc60003f46070 */
[----:B------:R-:W-:Y:S01]  /*2120*/  IMAD.WIDE.U32 R22, R88, R8, RZ ;  /* 0x0000000858167225 */ /* 0x000fe200078e00ff */
[----:B------:R-:W-:Y:S01]  /*2130*/  ISETP.GE.U32.AND P0, PT, R63, 0x7f000001, PT ;  /* 0x7f0000013f00780c */ /* 0x000fe20003f06070 */
[----:B------:R-:W-:Y:S02]  /*2140*/  ISETP.GE.U32.AND P3, PT, R64, 0x7f000001, PT ;  /* 0x7f0000014000780c */ /* 0x000fe40003f66070 */
[----:B------:R-:W-:-:S04]  /*2150*/  IMAD.HI.U32 R50, R35, 0x7f000001, R50 ;  /* 0x7f00000123327827 */ /* 0x000fc800078e0032 */
[----:B------:R-:W-:-:S04]  /*2160*/  IMAD R51, R22, 0x7effffff, RZ ;  /* 0x7effffff16337824 */ /* 0x000fc800078e02ff */
[----:B------:R-:W-:-:S04]  /*2170*/  IMAD.HI.U32 R51, R51, 0x7f000001, R22 ;  /* 0x7f00000133337827 */ /* 0x000fc800078e0016 */
[----:B------:R-:W-:-:S04]  /*2180*/  IMAD.WIDE.U32 R22, R37, 0x5fffffa, RZ ;  /* 0x05fffffa25167825 */ /* 0x000fc800078e00ff */
[----:B------:R-:W-:Y:S01]  /*2190*/  IMAD R69, R37, 0x6, RZ ;  /* 0x0000000625457824 */ /* 0x000fe200078e02ff */
[----:B------:R-:W-:Y:S01]  /*21a0*/  ISETP.GE.U32.AND P1, PT, R55, 0x7f000001, PT ;  /* 0x7f0000013700780c */ /* 0x000fe20003f26070 */
[----:B------:R-:W-:Y:S01]  /*21b0*/  IMAD.WIDE.U32 R10, R86, R3, RZ ;  /* 0x00000003560a7225 */ /* 0x000fe200078e00ff */
[----:B------:R-:W-:Y:S02]  /*21c0*/  @P2 IADD3 R46, PT, PT, R46, -0x7f000001, RZ ;  /* 0x80ffffff2e2e2810 */ /* 0x000fe40007ffe0ff */
[----:B------:R-:W-:Y:S01]  /*21d0*/  @P0 IADD3 R63, PT, PT, R63, -0x7f000001, RZ ;  /* 0x80ffffff3f3f0810 */ /* 0x000fe20007ffe0ff */
[----:B------:R-:W-:Y:S01]  /*21e0*/  IMAD.HI.U32 R69, R69, 0x7f000001, R22 ;  /* 0x7f00000145457827 */ /* 0x000fe200078e0016 */
[----:B------:R-:W-:Y:S01]  /*21f0*/  ISETP.GE.U32.AND P0, PT, R53, 0x7f000001, PT ;  /* 0x7f0000013500780c */ /* 0x000fe20003f06070 */
[----:B------:R-:W-:Y:S02]  /*2200*/  @P3 IADD3 R64, PT, PT, R64, -0x7f000001, RZ ;  /* 0x80ffffff40403810 */ /* 0x000fe40007ffe0ff */
[----:B------:R-:W-:Y:S01]  /*2210*/  IMAD.WIDE.U32 R38, R74, R8, RZ ;  /* 0x000000084a267225 */ /* 0x000fe200078e00ff */
[----:B------:R-:W-:Y:S01]  /*2220*/  ISETP.GE.U32.AND P2, PT, R69, 0x7f000001, PT ;  /* 0x7f0000014500780c */ /* 0x000fe20003f46070 */
[----:B------:R-:W-:-:S02]  /*2230*/  ISETP.GE.U32.AND P4, PT, R46, 0x7f000001, PT ;  /* 0x7f0000012e00780c */ /* 0x000fc40003f86070 */
[----:B------:R-:W-:Y:S02]  /*2240*/  IMAD R35, R10, 0x7effffff, RZ ;  /* 0x7effffff0a237824 */ /* 0x000fe400078e02ff */
[----:B------:R-:W-:Y:S01]  /*2250*/  IMAD R47, R38, 0x7effffff, RZ ;  /* 0x7effffff262f7824 */ /* 0x000fe200078e02ff */
[----:B------:R-:W-:Y:S01]  /*2260*/  ISETP.GE.U32.AND P3, PT, R64, 0x7f000001, PT ;  /* 0x7f0000014000780c */ /* 0x000fe20003f66070 */
[----:B------:R-:W-:-:S04]  /*2270*/  IMAD.HI.U32 R35, R35, 0x7f000001, R10 ;  /* 0x7f00000123237827 */ /* 0x000fc800078e000a */
[----:B------:R-:W-:-:S04]  /*2280*/  IMAD.WIDE.U32 R10, R84, R6, RZ ;  /* 0x00000006540a7225 */ /* 0x000fc800078e00ff */
[----:B------:R-:W-:Y:S01]  /*2290*/  IMAD.HI.U32 R47, R47, 0x7f000001, R38 ;  /* 0x7f0000012f2f7827 */ /* 0x000fe200078e0026 */
[----:B------:R-:W-:-:S03]  /*22a0*/  @P1 IADD3 R55, PT, PT, R55, -0x7f000001, RZ ;  /* 0x80ffffff37371810 */ /* 0x000fc60007ffe0ff */
[----:B------:R-:W-:Y:S01]  /*22b0*/  IMAD.WIDE.U32 R22, R74, R3, RZ ;  /* 0x000000034a167225 */ /* 0x000fe200078e00ff */
[----:B------:R-:W-:Y:S01]  /*22c0*/  ISETP.GE.U32.AND P6, PT, R48, 0x7f000001, PT ;  /* 0x7f0000013000780c */ /* 0x000fe20003fc6070 */
[----:B------:R-:W-:Y:S02]  /*22d0*/  ISETP.GE.U32.AND P1, PT, R49, 0x7f000001, PT ;  /* 0x7f0000013100780c */ /* 0x000fe40003f26070 */
[----:B------:R-:W-:Y:S01]  /*22e0*/  IMAD R73, R10, 0x7effffff, RZ ;  /* 0x7effffff0a497824 */ /* 0x000fe200078e02ff */
[----:B------:R-:W-:Y:S01]  /*22f0*/  ISETP.GE.U32.AND P5, PT, R47, 0x7f000001, PT ;  /* 0x7f0000012f00780c */ /* 0x000fe20003fa6070 */
[----:B------:R-:W-:Y:S01]  /*2300*/  IMAD R39, R22, 0x7effffff, RZ ;  /* 0x7effffff16277824 */ /* 0x000fe200078e02ff */
[----:B------:R-:W-:Y:S01]  /*2310*/  @P0 IADD3 R53, PT, PT, R53, -0x7f000001, RZ ;  /* 0x80ffffff35350810 */ /* 0x000fe20007ffe0ff */
[----:B------:R-:W-:Y:S01]  /*2320*/  IMAD.HI.U32 R37, R73, 0x7f000001, R10 ;  /* 0x7f00000149257827 */ /* 0x000fe200078e000a */
[----:B------:R-:W-:Y:S01]  /*2330*/  ISETP.GE.U32.AND P0, PT, R50, 0x7f000001, PT ;  /* 0x7f0000013200780c */ /* 0x000fe20003f06070 */
[----:B------:R-:W-:-:S02]  /*2340*/  @P2 IADD3 R69, PT, PT, R69, -0x7f000001, RZ ;  /* 0x80ffffff45452810 */ /* 0x000fc40007ffe0ff */
[----:B------:R-:W-:Y:S01]  /*2350*/  @P4 IADD3 R46, PT, PT, R46, -0x7f000001, RZ ;  /* 0x80ffffff2e2e4810 */ /* 0x000fe20007ffe0ff */
[----:B------:R-:W-:Y:S01]  /*2360*/  IMAD.WIDE.U32 R10, R63, 0x5fffffa, RZ ;  /* 0x05fffffa3f0a7825 */ /* 0x000fe200078e00ff */
[----:B------:R-:W-:-:S03]  /*2370*/  @P3 IADD3 R64, PT, PT, R64, -0x7f000001, RZ ;  /* 0x80ffffff40403810 */ /* 0x000fc60007ffe0ff */
[----:B------:R-:W-:-:S04]  /*2380*/  IMAD.HI.U32 R66, R39, 0x7f000001, R22 ;  /* 0x7f00000127427827 */ /* 0x000fc800078e0016 */
[----:B------:R-:W-:Y:S02]  /*2390*/  IMAD R63, R63, 0x6, RZ ;  /* 0x000000063f3f7824 */ /* 0x000fe400078e02ff */
[----:B------:R-:W-:Y:S01]  /*23a0*/  IMAD.WIDE.U32 R22, R55, 0x5fffffa, RZ ;  /* 0x05fffffa37167825 */ /* 0x000fe200078e00ff */
[----:B------:R-:W-:-:S03]  /*23b0*/  IADD3 R80, PT, PT, R46, R69, RZ ;  /* 0x000000452e507210 */ /* 0x000fc60007ffe0ff */
[----:B------:R-:W-:Y:S02]  /*23c0*/  IMAD R39, R55, 0x6, RZ ;  /* 0x0000000637277824 */ /* 0x000fe400078e02ff */
[----:B------:R-:W-:Y:S01]  /*23d0*/  IMAD.HI.U32 R63, R63, 0x7f000001, R10 ;  /* 0x7f0000013f3f7827 */ /* 0x000fe200078e000a */
[----:B------:R-:W-:Y:S02]  /*23e0*/  IADD3 R64, PT, PT, R64, R53, RZ ;  /* 0x0000003540407210 */ /* 0x000fe40007ffe0ff */
[----:B------:R-:W-:Y:S01]  /*23f0*/  @P6 IADD3 R48, PT, PT, R48, -0x7f000001, RZ ;  /* 0x80ffffff30306810 */ /* 0x000fe20007ffe0ff */
[----:B------:R-:W-:Y:S01]  /*2400*/  IMAD.HI.U32 R55, R39, 0x7f000001, R22 ;  /* 0x7f00000127377827 */ /* 0x000fe200078e0016 */
[----:B------:R-:W-:Y:S02]  /*2410*/  @P1 IADD3 R49, PT, PT, R49, -0x7f000001, RZ ;  /* 0x80ffffff31311810 */ /* 0x000fe40007ffe0ff */
[----:B------:R-:W-:Y:S01]  /*2420*/  @P5 IADD3 R47, PT, PT, R47, -0x7f000001, RZ ;  /* 0x80ffffff2f2f5810 */ /* 0x000fe20007ffe0ff */
[----:B------:R-:W-:Y:S01]  /*2430*/  ISETP.GE.U32.AND P6, PT, R66, 0x7f000001, PT ;  /* 0x7f0000014200780c */ /* 0x000fe20003fc6070 */
[----:B------:R-:W-:Y:S01]  /*2440*/  ISETP.GE.U32.AND P1, PT, R63, 0x7f000001, PT ;  /* 0x7f0000013f00780c */ /* 0x000fe20003f26070 */
[----:B------:R-:W-:Y:S01]  /*2450*/  ISETP.GE.U32.AND P4, PT, R80, 0x7f000001, PT ;  /* 0x7f0000015000780c */ /* 0x000fe20003f86070 */
[----:B------:R-:W-:Y:S01]  /*2460*/  @P0 IADD3 R50, PT, PT, R50, -0x7f000001, RZ ;  /* 0x80ffffff32320810 */ /* 0x000fe20007ffe0ff */
[----:B------:R-:W-:Y:S01]  /*2470*/  ISETP.GE.U32.AND P3, PT, R55, 0x7f000001, PT ;  /* 0x7f0000013700780c */ /* 0x000fe20003f66070 */
[----:B------:R-:W-:Y:S01]  /*2480*/  ISETP.GE.U32.AND P2, PT, R64, 0x7f000001, PT ;  /* 0x7f0000014000780c */ /* 0x000fe20003f46070 */
[----:B------:R-:W-:Y:S01]  /*2490*/  ISETP.GE.U32.AND P0, PT, R35, 0x7f000001, PT ;  /* 0x7f0000012300780c */ /* 0x000fe20003f06070 */
[----:B------:R-:W-:Y:S01]  /*24a0*/  IMAD.WIDE.U32 R22, R48, 0x5fffffa, RZ ;  /* 0x05fffffa30167825 */ /* 0x000fe200078e00ff */
[----:B------:R-:W-:-:S03]  /*24b0*/  ISETP.GE.U32.AND P5, PT, R47, 0x7f000001, PT ;  /* 0x7f0000012f00780c */ /* 0x000fc60003fa6070 */
[----:B------:R-:W-:Y:S02]  /*24c0*/  IMAD R53, R48, 0x6, RZ ;  /* 0x0000000630357824 */ /* 0x000fe400078e02ff */
[----:B------:R-:W-:-:S04]  /*24d0*/  IMAD.WIDE.U32 R38, R49, 0x5fffffa, RZ ;  /* 0x05fffffa31267825 */ /* 0x000fc800078e00ff */
[----:B------:R-:W-:Y:S02]  /*24e0*/  IMAD R69, R49, 0x6, RZ ;  /* 0x0000000631457824 */ /* 0x000fe400078e02ff */
[----:B------:R-:W-:Y:S01]  /*24f0*/  IMAD.HI.U32 R46, R53, 0x7f000001, R22 ;  /* 0x7f000001352e7827 */ /* 0x000fe200078e0016 */
[----:B------:R-:W-:Y:S02]  /*2500*/  @P6 IADD3 R66, PT, PT, R66, -0x7f000001, RZ ;  /* 0x80ffffff42426810 */ /* 0x000fe40007ffe0ff */
[----:B------:R-:W-:Y:S01]  /*2510*/  @P1 IADD3 R63, PT, PT, R63, -0x7f000001, RZ ;  /* 0x80ffffff3f3f1810 */ /* 0x000fe20007ffe0ff */
[----:B------:R-:W-:Y:S01]  /*2520*/  IMAD.WIDE.U32 R22, R86, R7, RZ ;  /* 0x0000000756167225 */ /* 0x000fe200078e00ff */
[----:B------:R-:W-:-:S03]  /*2530*/  @P4 IADD3 R80, PT, PT, R80, -0x7f000001, RZ ;  /* 0x80ffffff50504810 */ /* 0x000fc60007ffe0ff */
[----:B------:R-:W-:Y:S01]  /*2540*/  IMAD.HI.U32 R78, R69, 0x7f000001, R38 ;  /* 0x7f000001454e7827 */ /* 0x000fe200078e0026 */
[----:B------:R-:W-:Y:S02]  /*2550*/  @P3 IADD3 R55, PT, PT, R55, -0x7f000001, RZ ;  /* 0x80ffffff37373810 */ /* 0x000fe40007ffe0ff */
[----:B------:R-:W-:Y:S01]  /*2560*/  @P2 IADD3 R64, PT, PT, R64, -0x7f000001, RZ ;  /* 0x80ffffff40402810 */ /* 0x000fe20007ffe0ff */
[----:B------:R-:W-:Y:S01]  /*2570*/  IMAD.WIDE.U32 R38, R88, R27, RZ ;  /* 0x0000001b58267225 */ /* 0x000fe200078e00ff */
[----:B------:R-:W-:Y:S02]  /*2580*/  @P0 IADD3 R35, PT, PT, R35, -0x7f000001, RZ ;  /* 0x80ffffff23230810 */ /* 0x000fe40007ffe0ff */
[----:B------:R-:W-:Y:S01]  /*2590*/  @P5 IADD3 R47, PT, PT, R47, -0x7f000001, RZ ;  /* 0x80ffffff2f2f5810 */ /* 0x000fe20007ffe0ff */
[----:B------:R-:W-:Y:S01]  /*25a0*/  IMAD R49, R22, 0x7effffff, RZ ;  /* 0x7effffff16317824 */ /* 0x000fe200078e02ff */
[----:B------:R-:W-:Y:S01]  /*25b0*/  ISETP.GE.U32.AND P1, PT, R51, 0x7f000001, PT ;  /* 0x7f0000013300780c */ /* 0x000fe20003f26070 */
[----:B------:R-:W-:Y:S01]  /*25c0*/  IMAD R53, R38, 0x7effffff, RZ ;  /* 0x7effffff26357824 */ /* 0x000fe200078e02ff */
[----:B------:R-:W-:Y:S01]  /*25d0*/  ISETP.GE.U32.AND P5, PT, R66, 0x7f000001, PT ;  /* 0x7f0000014200780c */ /* 0x000fe20003fa6070 */
[----:B------:R-:W-:Y:S01]  /*25e0*/  IADD3 R63, PT, PT, R80, R63, RZ ;  /* 0x0000003f503f7210 */ /* 0x000fe20007ffe0ff */
[----:B------:R-:W-:Y:S01]  /*25f0*/  IMAD.HI.U32 R80, R49, 0x7f000001, R22 ;  /* 0x7f00000131507827 */ /* 0x000fe200078e0016 */
[----:B------:R-:W-:-:S03]  /*2600*/  IADD3 R55, PT, PT, R64, R55, RZ ;  /* 0x0000003740377210 */ /* 0x000fc60007ffe0ff */
[----:B------:R-:W-:-:S04]  /*2610*/  IMAD.WIDE.U32 R22, R35, 0x5fffffa, RZ ;  /* 0x05fffffa23167825 */ /* 0x000fc800078e00ff */
[----:B------:R-:W-:-:S04]  /*2620*/  IMAD.HI.U32 R64, R53, 0x7f000001, R38 ;  /* 0x7f00000135407827 */ /* 0x000fc800078e0026 */
[----:B------:R-:W-:Y:S01]  /*2630*/  IMAD R39, R35, 0x6, RZ ;  /* 0x0000000623277824 */ /* 0x000fe200078e02ff */
[----:B------:R-:W-:Y:S01]  /*2640*/  IADD3 R47, PT, PT, R47, R50, RZ ;  /* 0x000000322f2f7210 */ /* 0x000fe20007ffe0ff */
[----:B------:R-:W-:Y:S02]  /*2650*/  ISETP.GE.U32.AND P2, PT, R20, 0x7f000001, PT ;  /* 0x7f0000011400780c */ /* 0x000fe40003f46070 */
[----:B------:R-:W-:Y:S02]  /*2660*/  IMAD.HI.U32 R82, R39, 0x7f000001, R22 ;  /* 0x7f00000127527827 */ /* 0x000fe400078e0016 */
[----:B------:R-:W0:Y:S01]  /*2670*/  LDC.64 R22, c[0x0][0x388] ;  /* 0x0000e200ff167b82 */ /* 0x000e220000000a00 */
[----:B------:R-:W-:Y:S02]  /*2680*/  @P1 IADD3 R51, PT, PT, R51, -0x7f000001, RZ ;  /* 0x80ffffff33331810 */ /* 0x000fe40007ffe0ff */
[----:B------:R-:W-:Y:S01]  /*2690*/  @P5 IADD3 R66, PT, PT, R66, -0x7f000001, RZ ;  /* 0x80ffffff42425810 */ /* 0x000fe20007ffe0ff */
[----:B------:R-:W-:Y:S01]  /*26a0*/  ISETP.GE.U32.AND P0, PT, R47, 0x7f000001, PT ;  /* 0x7f0000012f00780c */ /* 0x000fe20003f06070 */
[----:B0-----:R-:W2:Y:S02]  /*26b0*/  LDG.E R69, desc[UR10][R22.64] ;  /* 0x0000000a16457981 */ /* 0x001ea4000c1e1900 */
[----:B------:R-:W-:Y:S01]  /*26c0*/  IADD3 R66, PT, PT, R66, R51, RZ ;  /* 0x0000003342427210 */ /* 0x000fe20007ffe0ff */
[----:B------:R-:W-:Y:S01]  /*26d0*/  ISETP.GE.U32.AND P3, PT, R78, 0x7f000001, PT ;  /* 0x7f0000014e00780c */ /* 0x000fe20003f66070 */
[----:B------:R-:W-:Y:S01]  /*26e0*/  ISETP.GE.U32.AND P1, PT, R55, 0x7f000001, PT ;  /* 0x7f0000013700780c */ /* 0x000fe20003f26070 */
[----:B------:R-:W-:Y:S01]  /*26f0*/  @P2 IADD3 R20, PT, PT, R20, -0x7f000001, RZ ;  /* 0x80ffffff14142810 */ /* 0x000fe20007ffe0ff */
[----:B------:R-:W-:Y:S01]  /*2700*/  ISETP.GE.U32.AND P5, PT, R37, 0x7f000001, PT ;  /* 0x7f0000012500780c */ /* 0x000fe20003fa6070 */
[----:B------:R-:W-:Y:S01]  /*2710*/  ISETP.GE.U32.AND P2, PT, R66, 0x7f000001, PT ;  /* 0x7f0000014200780c */ /* 0x000fe20003f46070 */
[----:B------:R-:W-:Y:S01]  /*2720*/  ISETP.GE.U32.AND P6, PT, R46, 0x7f000001, PT ;  /* 0x7f0000012e00780c */ /* 0x000fe20003fc6070 */
[----:B------:R-:W-:-:S03]  /*2730*/  ISETP.GE.U32.AND P4, PT, R63, 0x7f000001, PT ;  /* 0x7f0000013f00780c */ /* 0x000fc60003f86070 */
[----:B------:R-:W-:-:S04]  /*2740*/  @P0 IADD3 R47, PT, PT, R47, -0x7f000001, RZ ;  /* 0x80ffffff2f2f0810 */ /* 0x000fc80007ffe0ff */
[----:B------:R-:W-:Y:S02]  /*2750*/  IADD3 R35, PT, PT, R47, R20, RZ ;  /* 0x000000142f237210 */ /* 0x000fe40007ffe0ff */
[----:B------:R-:W-:Y:S02]  /*2760*/  @P3 IADD3 R78, PT, PT, R78, -0x7f000001, RZ ;  /* 0x80ffffff4e4e3810 */ /* 0x000fe40007ffe0ff */
[----:B------:R-:W-:Y:S02]  /*2770*/  @P1 IADD3 R55, PT, PT, R55, -0x7f000001, RZ ;  /* 0x80ffffff37371810 */ /* 0x000fe40007ffe0ff */
[----:B------:R-:W-:Y:S02]  /*2780*/  @P5 IADD3 R37, PT, PT, R37, -0x7f000001, RZ ;  /* 0x80ffffff25255810 */ /* 0x000fe40007ffe0ff */
[----:B------:R-:W-:Y:S01]  /*2790*/  @P2 IADD3 R66, PT, PT, R66, -0x7f000001, RZ ;  /* 0x80ffffff42422810 */ /* 0x000fe20007ffe0ff */
[----:B------:R-:W-:Y:S01]  /*27a0*/  ISETP.GE.U32.AND P5, PT, R82, 0x7f000001, PT ;  /* 0x7f0000015200780c */ /* 0x000fe20003fa6070 */
[----:B------:R-:W-:Y:S01]  /*27b0*/  ISETP.GE.U32.AND P0, PT, R35, 0x7f000001, PT ;  /* 0x7f0000012300780c */ /* 0x000fe20003f06070 */
[----:B------:R-:W-:-:S02]  /*27c0*/  @P6 IADD3 R46, PT, PT, R46, -0x7f000001, RZ ;  /* 0x80ffffff2e2e6810 */ /* 0x000fc40007ffe0ff */
[----:B------:R-:W-:Y:S02]  /*27d0*/  @P4 IADD3 R63, PT, PT, R63, -0x7f000001, RZ ;  /* 0x80ffffff3f3f4810 */ /* 0x000fe40007ffe0ff */
[----:B------:R-:W-:Y:S02]  /*27e0*/  IADD3 R78, PT, PT, R55, R78, RZ ;  /* 0x0000004e374e7210 */ /* 0x000fe40007ffe0ff */
[----:B------:R-:W-:Y:S01]  /*27f0*/  IADD3 R55, PT, PT, R66, R37, RZ ;  /* 0x0000002542377210 */ /* 0x000fe20007ffe0ff */
[----:B------:R-:W-:Y:S01]  /*2800*/  ISETP.GE.U32.AND P2, PT, R80, 0x7f000001, PT ;  /* 0x7f0000015000780c */ /* 0x000fe20003f46070 */
[-C--:B------:R-:W-:Y:S01]  /*2810*/  IMAD.WIDE.U32 R50, R86, R27.reuse, RZ ;  /* 0x0000001b56327225 */ /* 0x080fe200078e00ff */
[----:B------:R-:W-:Y:S01]  /*2820*/  IADD3 R38, PT, PT, R63, R46, RZ ;  /* 0x0000002e3f267210 */ /* 0x000fe20007ffe0ff */
[----:B------:R-:W2:Y:S01]  /*2830*/  LD.E R20, desc[UR10][R98.64] ;  /* 0x0000000a62147980 */ /* 0x000ea2000c101900 */
[----:B------:R-:W-:Y:S01]  /*2840*/  ISETP.GE.U32.AND P1, PT, R55, 0x7f000001, PT ;  /* 0x7f0000013700780c */ /* 0x000fe20003f26070 */
[----:B------:R-:W-:Y:S01]  /*2850*/  IMAD.WIDE.U32 R46, R84, R27, RZ ;  /* 0x0000001b542e7225 */ /* 0x000fe200078e00ff */
[----:B------:R-:W-:Y:S01]  /*2860*/  ISETP.GE.U32.AND P4, PT, R78, 0x7f000001, PT ;  /* 0x7f0000014e00780c */ /* 0x000fe20003f86070 */
[----:B------:R-:W-:Y:S01]  /*2870*/  ISETP.GE.U32.AND P3, PT, R38, 0x7f000001, PT ;  /* 0x7f0000012600780c */ /* 0x000fe20003f66070 */
[----:B------:R-:W-:-:S02]  /*2880*/  @P5 IADD3 R82, PT, PT, R82, -0x7f000001, RZ ;  /* 0x80ffffff52525810 */ /* 0x000fc40007ffe0ff */
[----:B------:R-:W-:Y:S01]  /*2890*/  @P0 IADD3 R35, PT, PT, R35, -0x7f000001, RZ ;  /* 0x80ffffff23230810 */ /* 0x000fe20007ffe0ff */
[----:B------:R-:W-:-:S03]  /*28a0*/  IMAD R63, R46, 0x7effffff, RZ ;  /* 0x7effffff2e3f7824 */ /* 0x000fc600078e02ff */
[----:B------:R-:W-:Y:S01]  /*28b0*/  IADD3 R82, PT, PT, R35, R82, RZ ;  /* 0x0000005223527210 */ /* 0x000fe20007ffe0ff */
[----:B------:R-:W-:Y:S01]  /*28c0*/  IMAD.HI.U32 R63, R63, 0x7f000001, R46 ;  /* 0x7f0000013f3f7827 */ /* 0x000fe200078e002e */
[----:B------:R-:W-:Y:S02]  /*28d0*/  @P2 IADD3 R80, PT, PT, R80, -0x7f000001, RZ ;  /* 0x80ffffff50502810 */ /* 0x000fe40007ffe0ff */
[----:B------:R-:W-:Y:S01]  /*28e0*/  @P1 IADD3 R55, PT, PT, R55, -0x7f000001, RZ ;  /* 0x80ffffff37371810 */ /* 0x000fe20007ffe0ff */
[----:B------:R-:W-:Y:S01]  /*28f0*/  IMAD.WIDE.U32 R46, R74, R27, RZ ;  /* 0x0000001b4a2e7225 */ /* 0x000fe200078e00ff */
[----:B------:R-:W-:Y:S01]  /*2900*/  ISETP.GE.U32.AND P1, PT, R82, 0x7f000001, PT ;  /* 0x7f0000015200780c */ /* 0x000fe20003f26070 */
[----:B------:R-:W-:Y:S02]  /*2910*/  @P4 IADD3 R78, PT, PT, R78, -0x7f000001, RZ ;  /* 0x80ffffff4e4e4810 */ /* 0x000fe40007ffe0ff */
[----:B------:R-:W-:Y:S01]  /*2920*/  @P3 IADD3 R38, PT, PT, R38, -0x7f000001, RZ ;  /* 0x80ffffff26263810 */ /* 0x000fe20007ffe0ff */
[----:B------:R-:W-:Y:S01]  /*2930*/  IMAD R37, R46, 0x7effffff, RZ ;  /* 0x7effffff2e257824 */ /* 0x000fe200078e02ff */
[----:B------:R-:W-:-:S03]  /*2940*/  IADD3 R80, PT, PT, R55, R80, RZ ;  /* 0x0000005037507210 */ /* 0x000fc60007ffe0ff */
[----:B------:R-:W-:Y:S02]  /*2950*/  IMAD.HI.U32 R37, R37, 0x7f000001, R46 ;  /* 0x7f00000125257827 */ /* 0x000fe400078e002e */
[----:B------:R-:W-:Y:S02]  /*2960*/  ISETP.GE.U32.AND P0, PT, R80, 0x7f000001, PT ;  /* 0x7f0000015000780c */ /* 0x000fe40003f06070 */
[----:B------:R-:W-:-:S04]  /*2970*/  IMAD.WIDE.U32 R46, R78, R65, RZ ;  /* 0x000000414e2e7225 */ /* 0x000fc800078e00ff */
[----:B------:R-:W-:Y:S01]  /*2980*/  IMAD.WIDE.U32 R48, R38, R65, RZ ;  /* 0x0000004126307225 */ /* 0x000fe200078e00ff */
[----:B------:R-:W-:-:S03]  /*2990*/  @P1 IADD3 R82, PT, PT, R82, -0x7f000001, RZ ;  /* 0x80ffffff52521810 */ /* 0x000fc60007ffe0ff */
[----:B------:R-:W-:Y:S02]  /*29a0*/  IMAD R27, R46, 0x7effffff, RZ ;  /* 0x7effffff2e1b7824 */ /* 0x000fe400078e02ff */
[----:B------:R-:W-:Y:S02]  /*29b0*/  IMAD R35, R43, 0x18, RZ ;  /* 0x000000182b237824 */ /* 0x000fe400078e02ff */
[----:B------:R-:W-:-:S04]  /*29c0*/  IMAD.WIDE.U32 R94, R42, 0x18, R96 ;  /* 0x000000182a5e7825 */ /* 0x000fc800078e0060 */
[----:B------:R-:W-:Y:S02]  /*29d0*/  IMAD R53, R50, 0x7effffff, RZ ;  /* 0x7effffff32357824 */ /* 0x000fe400078e02ff */
[----:B------:R-:W-:Y:S01]  /*29e0*/  IMAD R39, R48, 0x7effffff, RZ ;  /* 0x7effffff30277824 */ /* 0x000fe200078e02ff */
[----:B------:R-:W-:Y:S01]  /*29f0*/  IADD3 R95, PT, PT, R35, R95, RZ ;  /* 0x0000005f235f7210 */ /* 0x000fe20007ffe0ff */
[----:B------:R-:W-:-:S04]  /*2a00*/  IMAD.HI.U32 R66, R27, 0x7f000001, R46 ;  /* 0x7f0000011b427827 */ /* 0x000fc800078e002e */
[----:B------:R-:W-:-:S04]  /*2a10*/  IMAD.HI.U32 R53, R53, 0x7f000001, R50 ;  /* 0x7f00000135357827 */ /* 0x000fc800078e0032 */
[----:B------:R-:W-:-:S04]  /*2a20*/  IMAD.HI.U32 R39, R39, 0x7f000001, R48 ;  /* 0x7f00000127277827 */ /* 0x000fc800078e0030 */
[----:B------:R-:W-:Y:S02]  /*2a30*/  IMAD R47, R43, 0x24, RZ ;  /* 0x000000242b2f7824 */ /* 0x000fe400078e02ff */
[----:B------:R-:W-:-:S04]  /*2a40*/  IMAD.WIDE.U32 R92, R42, 0x24, R96 ;  /* 0x000000242a5c7825 */ /* 0x000fc800078e0060 */
[----:B------:R-:W-:Y:S02]  /*2a50*/  IMAD R73, R43, 0x14, RZ ;  /* 0x000000142b497824 */ /* 0x000fe400078e02ff */
[----:B------:R-:W-:-:S04]  /*2a60*/  IMAD.WIDE.U32 R10, R42, 0x14, R96 ;  /* 0x000000142a0a7825 */ /* 0x000fc800078e0060 */
[----:B------:R-:W-:Y:S02]  /*2a70*/  IMAD R27, R43, 0x1c, RZ ;  /* 0x0000001c2b1b7824 */ /* 0x000fe400078e02ff */
[----:B------:R-:W-:-:S04]  /*2a80*/  IMAD.WIDE.U32 R50, R42, 0x1c, R96 ;  /* 0x0000001c2a327825 */ /* 0x000fc800078e0060 */
[----:B------:R-:W-:-:S04]  /*2a90*/  IMAD.WIDE.U32 R90, R42, 0x28, R96 ;  /* 0x000000282a5a7825 */ /* 0x000fc800078e0060 */
[----:B------:R-:W-:-:S04]  /*2aa0*/  IMAD.WIDE.U32 R48, R42, 0x2c, R96 ;  /* 0x0000002c2a307825 */ /* 0x000fc800078e0060 */
[C---:B------:R-:W-:Y:S02]  /*2ab0*/  IMAD R35, R43.reuse, 0x28, RZ ;  /* 0x000000282b237824 */ /* 0x040fe400078e02ff */
[----:B------:R-:W-:Y:S02]  /*2ac0*/  IMAD R55, R43, 0x2c, RZ ;  /* 0x0000002c2b377824 */ /* 0x000fe400078e02ff */
[----:B------:R-:W-:Y:S01]  /*2ad0*/  IMAD.WIDE.U32 R42, R82, R65, RZ ;  /* 0x00000041522a7225 */ /* 0x000fe200078e00ff */
[----:B------:R-:W-:Y:S02]  /*2ae0*/  IADD3 R93, PT, PT, R47, R93, RZ ;  /* 0x0000005d2f5d7210 */ /* 0x000fe40007ffe0ff */
[----:B------:R-:W-:Y:S01]  /*2af0*/  @P0 IADD3 R80, PT, PT, R80, -0x7f000001, RZ ;  /* 0x80ffffff50500810 */ /* 0x000fe20007ffe0ff */
[----:B------:R-:W-:-:S04]  /*2b00*/  IMAD R47, R42, 0x7effffff, RZ ;  /* 0x7effffff2a2f7824 */ /* 0x000fc800078e02ff */
[----:B------:R-:W-:-:S04]  /*2b10*/  IMAD.HI.U32 R47, R47, 0x7f000001, R42 ;  /* 0x7f0000012f2f7827 */ /* 0x000fc800078e002a */
[----:B------:R-:W-:-:S04]  /*2b20*/  IMAD.WIDE.U32 R42, R80, R65, RZ ;  /* 0x00000041502a7225 */ /* 0x000fc800078e00ff */
[----:B------:R-:W-:-:S04]  /*2b30*/  IMAD R65, R42, 0x7effffff, RZ ;  /* 0x7effffff2a417824 */ /* 0x000fc800078e02ff */
[----:B------:R-:W-:Y:S01]  /*2b40*/  IMAD.HI.U32 R46, R65, 0x7f000001, R42 ;  /* 0x7f000001412e7827 */ /* 0x000fe200078e002a */
[----:B------:R-:W-:-:S03]  /*2b50*/  IADD3 R91, PT, PT, R35, R91, RZ ;  /* 0x0000005b235b7210 */ /* 0x000fc60007ffe0ff */
[----:B------:R-:W-:-:S04]  /*2b60*/  IMAD.WIDE.U32 R42, R38, R7, RZ ;  /* 0x00000007262a7225 */ /* 0x000fc800078e00ff */
[----:B------:R-:W-:-:S04]  /*2b70*/  IMAD R35, R42, 0x7effffff, RZ ;  /* 0x7effffff2a237824 */ /* 0x000fc800078e02ff */
[----:B------:R-:W-:Y:S01]  /*2b80*/  IMAD.HI.U32 R35, R35, 0x7f000001, R42 ;  /* 0x7f00000123237827 */ /* 0x000fe200078e002a */
[----:B------:R-:W-:-:S03]  /*2b90*/  IADD3 R49, PT, PT, R55, R49, RZ ;  /* 0x0000003137317210 */ /* 0x000fc60007ffe0ff */
[----:B------:R-:W-:Y:S01]  /*2ba0*/  IMAD.WIDE.U32 R42, R78, R3, RZ ;  /* 0x000000034e2a7225 */ /* 0x000fe200078e00ff */
[----:B------:R-:W-:Y:S02]  /*2bb0*/  IADD3 R51, PT, PT, R27, R51, RZ ;  /* 0x000000331b337210 */ /* 0x000fe40007ffe0ff */
[----:B------:R0:W3:Y:S01]  /*2bc0*/  LD.E R27, desc[UR10][R96.64] ;  /* 0x0000000a601b7980 */ /* 0x0000e2000c101900 */
[----:B------:R-:W-:Y:S01]  /*2bd0*/  IMAD R55, R42, 0x7effffff, RZ ;  /* 0x7effffff2a377824 */ /* 0x000fe200078e02ff */
[----:B------:R-:W-:Y:S02]  /*2be0*/  IADD3 R11, PT, PT, R73, R11, RZ ;  /* 0x0000000b490b7210 */ /* 0x000fe40007ffe0ff */
[----:B------:R-:W3:Y:S01]  /*2bf0*/  LD.E R49, desc[UR10][R48.64] ;  /* 0x0000000a30317980 */ /* 0x000ee2000c101900 */
[----:B------:R-:W-:-:S03]  /*2c00*/  IMAD.HI.U32 R43, R55, 0x7f000001, R42 ;  /* 0x7f000001372b7827 */ /* 0x000fc600078e002a */
[----:B------:R-:W3:Y:S02]  /*2c10*/  LD.E R11, desc[UR10][R10.64] ;  /* 0x0000000a0a0b7980 */ /* 0x000ee4000c101900 */
[C---:B------:R-:W-:Y:S02]  /*2c20*/  ISETP.GE.U32.AND P0, PT, R43.reuse, 0x7f000001, PT ;  /* 0x7f0000012b00780c */ /* 0x040fe40003f06070 */
[----:B------:R-:W3:Y:S11]  /*2c30*/  LD.E R10, desc[UR10][R94.64] ;  /* 0x0000000a5e0a7980 */ /* 0x000ef6000c101900 */
[----:B------:R-:W-:-:S05]  /*2c40*/  @P0 IADD3 R43, PT, PT, R43, -0x7f000001, RZ ;  /* 0x80ffffff2b2b0810 */ /* 0x000fca0007ffe0ff */
[----:B0-----:R-:W-:-:S04]  /*2c50*/  IMAD.WIDE.U32 R96, R43, 0x5fffffa, RZ ;  /* 0x05fffffa2b607825 */ /* 0x001fc800078e00ff */
[----:B------:R-:W-:-:S04]  /*2c60*/  IMAD R43, R43, 0x6, RZ ;  /* 0x000000062b2b7824 */ /* 0x000fc800078e02ff */
[----:B------:R-:W-:-:S04]  /*2c70*/  IMAD.HI.U32 R96, R43, 0x7f000001, R96 ;  /* 0x7f0000012b607827 */ /* 0x000fc800078e0060 */
[----:B------:R-:W-:-:S04]  /*2c80*/  IMAD.WIDE.U32 R42, R82, R8, RZ ;  /* 0x00000008522a7225 */ /* 0x000fc800078e00ff */
[----:B------:R-:W-:Y:S01]  /*2c90*/  IMAD R55, R42, 0x7effffff, RZ ;  /* 0x7effffff2a377824 */ /* 0x000fe200078e02ff */
[----:B------:R-:W-:-:S03]  /*2ca0*/  ISETP.GE.U32.AND P0, PT, R35, 0x7f000001, PT ;  /* 0x7f0000012300780c */ /* 0x000fc60003f06070 */
[----:B------:R-:W-:-:S05]  /*2cb0*/  IMAD.HI.U32 R55, R55, 0x7f000001, R42 ;  /* 0x7f00000137377827 */ /* 0x000fca00078e002a */
[----:B------:R-:W-:-:S05]  /*2cc0*/  ISETP.GE.U32.AND P1, PT, R55, 0x7f000001, PT ;  /* 0x7f0000013700780c */ /* 0x000fca0003f26070 */
[----:B------:R-:W-:-:S05]  /*2cd0*/  @P0 IADD3 R35, PT, PT, R35, -0x7f000001, RZ ;  /* 0x80ffffff23230810 */ /* 0x000fca0007ffe0ff */
[----:B------:R-:W-:-:S03]  /*2ce0*/  ISETP.GE.U32.AND P0, PT, R35, 0x7f000001, PT ;  /* 0x7f0000012300780c */ /* 0x000fc60003f06070 */
[----:B------:R-:W-:Y:S01]  /*2cf0*/  @P1 IADD3 R55, PT, PT, R55, -0x7f000001, RZ ;  /* 0x80ffffff37371810 */ /* 0x000fe20007ffe0ff */
[----:B------:R-:W-:-:S04]  /*2d00*/  ISETP.GE.U32.AND P1, PT, R96, 0x7f000001, PT ;  /* 0x7f0000016000780c */ /* 0x000fc80003f26070 */
[----:B------:R-:W-:-:S05]  /*2d10*/  IMAD.WIDE.U32 R42, R55, 0x5fffffa, RZ ;  /* 0x05fffffa372a7825 */ /* 0x000fca00078e00ff */
[----:B------:R-:W-:-:S04]  /*2d20*/  @P0 IADD3 R35, PT, PT, R35, -0x7f000001, RZ ;  /* 0x80ffffff23230810 */ /* 0x000fc80007ffe0ff */
[----:B------:R-:W-:Y:S01]  /*2d30*/  @P1 IADD3 R96, PT, PT, R96, -0x7f000001, RZ ;  /* 0x80ffffff60601810 */ /* 0x000fe20007ffe0ff */
[----:B------:R-:W-:-:S03]  /*2d40*/  IMAD R65, R55, 0x6, RZ ;  /* 0x0000000637417824 */ /* 0x000fc600078e02ff */
[----:B------:R-:W-:Y:S01]  /*2d50*/  IADD3 R96, PT, PT, R35, R96, RZ ;  /* 0x0000006023607210 */ /* 0x000fe20007ffe0ff */
[----:B------:R-:W-:Y:S01]  /*2d60*/  IMAD.HI.U32 R65, R65, 0x7f000001, R42 ;  /* 0x7f00000141417827 */ /* 0x000fe200078e002a */
[----:B------:R0:W3:Y:S03]  /*2d70*/  LD.E R35, desc[UR10][R76.64+0xc] ;  /* 0x00000c0a4c237980 */ /* 0x0000e6000c101900 */
[----:B------:R-:W-:Y:S01]  /*2d80*/  ISETP.GE.U32.AND P0, PT, R96, 0x7f000001, PT ;  /* 0x7f0000016000780c */ /* 0x000fe20003f06070 */
[----:B------:R-:W-:-:S04]  /*2d90*/  IMAD.WIDE.U32 R42, R38, R6, RZ ;  /* 0x00000006262a7225 */ /* 0x000fc800078e00ff */
[----:B------:R-:W-:-:S04]  /*2da0*/  IMAD R55, R42, 0x7effffff, RZ ;  /* 0x7effffff2a377824 */ /* 0x000fc800078e02ff */
[----:B------:R-:W-:-:S04]  /*2db0*/  IMAD.HI.U32 R73, R55, 0x7f000001, R42 ;  /* 0x7f00000137497827 */ /* 0x000fc800078e002a */
[----:B------:R-:W-:Y:S01]  /*2dc0*/  @P0 IADD3 R96, PT, PT, R96, -0x7f000001, RZ ;  /* 0x80ffffff60600810 */ /* 0x000fe20007ffe0ff */
[----:B------:R-:W-:Y:S01]  /*2dd0*/  ISETP.GE.U32.AND P0, PT, R73, 0x7f000001, PT ;  /* 0x7f0000014900780c */ /* 0x000fe20003f06070 */
[----:B------:R-:W-:Y:S01]  /*2de0*/  ISETP.GE.U32.AND P1, PT, R65, 0x7f000001, PT ;  /* 0x7f0000014100780c */ /* 0x000fe20003f26070 */
[----:B------:R-:W-:-:S04]  /*2df0*/  IMAD.WIDE.U32 R42, R78, R7, RZ ;  /* 0x000000074e2a7225 */ /* 0x000fc800078e00ff */
[----:B------:R-:W-:-:S04]  /*2e00*/  IMAD R55, R42, 0x7effffff, RZ ;  /* 0x7effffff2a377824 */ /* 0x000fc800078e02ff */
[----:B------:R-:W-:-:S03]  /*2e10*/  IMAD.HI.U32 R42, R55, 0x7f000001, R42 ;  /* 0x7f000001372a7827 */ /* 0x000fc600078e002a */
[----:B------:R-:W-:Y:S02]  /*2e20*/  @P0 IADD3 R73, PT, PT, R73, -0x7f000001, RZ ;  /* 0x80ffffff49490810 */ /* 0x000fe40007ffe0ff */
[----:B------:R-:W-:Y:S01]  /*2e30*/  @P1 IADD3 R65, PT, PT, R65, -0x7f000001, RZ ;  /* 0x80ffffff41411810 */ /* 0x000fe20007ffe0ff */
[----:B------:R-:W-:Y:S02]  /*2e40*/  ISETP.GE.U32.AND P1, PT, R42, 0x7f000001, PT ;  /* 0x7f0000012a00780c */ /* 0x000fe40003f26070 */
[----:B------:R-:W-:-:S11]  /*2e50*/  ISETP.GE.U32.AND P0, PT, R73, 0x7f000001, PT ;  /* 0x7f0000014900780c */ /* 0x000fd60003f06070 */
[----:B------:R-:W-:Y:S02]  /*2e60*/  @P1 IADD3 R42, PT, PT, R42, -0x7f000001, RZ ;  /* 0x80ffffff2a2a1810 */ /* 0x000fe40007ffe0ff */
[----:B------:R-:W-:-:S04]  /*2e70*/  @P0 IADD3 R73, PT, PT, R73, -0x7f000001, RZ ;  /* 0x80ffffff49490810 */ /* 0x000fc80007ffe0ff */
[----:B------:R-:W-:Y:S01]  /*2e80*/  IADD3 R55, PT, PT, R73, R42, RZ ;  /* 0x0000002a49377210 */ /* 0x000fe20007ffe0ff */
[----:B------:R-:W-:-:S04]  /*2e90*/  IMAD.WIDE.U32 R42, R82, R3, RZ ;  /* 0x00000003522a7225 */ /* 0x000fc800078e00ff */
[----:B------:R-:W-:-:S04]  /*2ea0*/  IMAD R73, R42, 0x7effffff, RZ ;  /* 0x7effffff2a497824 */ /* 0x000fc800078e02ff */
[----:B------:R-:W-:-:S05]  /*2eb0*/  IMAD.HI.U32 R73, R73, 0x7f000001, R42 ;  /* 0x7f00000149497827 */ /* 0x000fca00078e002a */
[----:B------:R-:W-:-:S13]  /*2ec0*/  ISETP.GE.U32.AND P0, PT, R73, 0x7f000001, PT ;  /* 0x7f0000014900780c */ /* 0x000fda0003f06070 */
[----:B------:R-:W-:-:S05]  /*2ed0*/  @P0 IADD3 R73, PT, PT, R73, -0x7f000001, RZ ;  /* 0x80ffffff49490810 */ /* 0x000fca0007ffe0ff */
[----:B------:R-:W-:-:S04]  /*2ee0*/  IMAD.WIDE.U32 R42, R73, 0x5fffffa, RZ ;  /* 0x05fffffa492a7825 */ /* 0x000fc800078e00ff */
[----:B------:R-:W-:-:S04]  /*2ef0*/  IMAD R73, R73, 0x6, RZ ;  /* 0x0000000649497824 */ /* 0x000fc800078e02ff */
[----:B------:R-:W-:Y:S01]  /*2f00*/  IMAD.HI.U32 R42, R73, 0x7f000001, R42 ;  /* 0x7f000001492a7827 */ /* 0x000fe200078e002a */
[----:B------:R-:W-:-:S04]  /*2f10*/  ISETP.GE.U32.AND P0, PT, R55, 0x7f000001, PT ;  /* 0x7f0000013700780c */ /* 0x000fc80003f06070 */
[----:B------:R-:W-:-:S09]  /*2f20*/  ISETP.GE.U32.AND P1, PT, R42, 0x7f000001, PT ;  /* 0x7f0000012a00780c */ /* 0x000fd20003f26070 */
[----:B------:R-:W-:-:S04]  /*2f30*/  @P0 IADD3 R55, PT, PT, R55, -0x7f000001, RZ ;  /* 0x80ffffff37370810 */ /* 0x000fc80007ffe0ff */
[----:B------:R-:W-:-:S04]  /*2f40*/  @P1 IADD3 R42, PT, PT, R42, -0x7f000001, RZ ;  /* 0x80ffffff2a2a1810 */ /* 0x000fc80007ffe0ff */
[----:B------:R-:W-:Y:S01]  /*2f50*/  IADD3 R55, PT, PT, R55, R42, RZ ;  /* 0x0000002a37377210 */ /* 0x000fe20007ffe0ff */
[----:B------:R-:W-:-:S04]  /*2f60*/  IMAD.WIDE.U32 R42, R80, R6, RZ ;  /* 0x00000006502a7225 */ /* 0x000fc800078e00ff */
[----:B------:R-:W-:Y:S01]  /*2f70*/  IMAD R73, R42, 0x7effffff, RZ ;  /* 0x7effffff2a497824 */ /* 0x000fe200078e02ff */
[----:B--2---:R-:W-:Y:S02]  /*2f80*/  R2UR UR6, R69 ;  /* 0x00000000450672ca */ /* 0x004fe400000e0000 */
[----:B------:R-:W2:Y:S01]  /*2f90*/  LDG.E R69, desc[UR10][R22.64+0x4] ;  /* 0x0000040a16457981 */ /* 0x000ea2000c1e1900 */
[----:B------:R-:W-:-:S05]  /*2fa0*/  IMAD.HI.U32 R73, R73, 0x7f000001, R42 ;  /* 0x7f00000149497827 */ /* 0x000fca00078e002a */
[----:B------:R-:W-:Y:S01]  /*2fb0*/  ISETP.GE.U32.AND P0, PT, R73, 0x7f000001, PT ;  /* 0x7f0000014900780c */ /* 0x000fe20003f06070 */
[----:B------:R-:W-:-:S12]  /*2fc0*/  IADD3 R65, PT, PT, R96, R65, RZ ;  /* 0x0000004160417210 */ /* 0x000fd80007ffe0ff */
        /* <DEDUP_REMOVED lines=10> */
[----:B------:R-:W-:-:S04]  /*3070*/  IMAD R73, R42, 0x7effffff, RZ ;  /* 0x7effffff2a497824 */ /* 0x000fc800078e02ff */
[----:B------:R-:W-:-:S05]  /*3080*/  IMAD.HI.U32 R73, R73, 0x7f000001, R42 ;  /* 0x7f00000149497827 */ /* 0x000fca00078e002a */
[----:B------:R-:W-:Y:S01]  /*3090*/  ISETP.GE.U32.AND P0, PT, R73, 0x7f000001, PT ;  /* 0x7f0000014900780c */ /* 0x000fe20003f06070 */
[----:B------:R-:W-:Y:S01]  /*30a0*/  IADD3 R87, PT, PT, R87, UR6, RZ ;  /* 0x0000000657577c10 */ /* 0x000fe2000fffe0ff */
[----:B------:R-:W-:-:S11]  /*30b0*/  ISETP.GE.U32.AND P1, PT, R72, 0x7f000001, PT ;  /* 0x7f0000014800780c */ /* 0x000fd60003f26070 */
[----:B------:R-:W-:-:S05]  /*30c0*/  @P0 IADD3 R73, PT, PT, R73, -0x7f000001, RZ ;  /* 0x80ffffff49490810 */ /* 0x000fca0007ffe0ff */
[----:B------:R-:W-:-:S04]  /*30d0*/  IMAD.WIDE.U32 R42, R73, 0x5fffffa, RZ ;  /* 0x05fffffa492a7825 */ /* 0x000fc800078e00ff */
[----:B------:R-:W-:Y:S01]  /*30e0*/  IMAD R73, R73, 0x6, RZ ;  /* 0x0000000649497824 */ /* 0x000fe200078e02ff */
[----:B------:R-:W-:-:S03]  /*30f0*/  ISETP.GE.U32.AND P0, PT, R87, 0x7f000001, PT ;  /* 0x7f0000015700780c */ /* 0x000fc60003f06070 */
[----:B------:R-:W-:Y:S01]  /*3100*/  IMAD.HI.U32 R42, R73, 0x7f000001, R42 ;  /* 0x7f000001492a7827 */ /* 0x000fe200078e002a */
[----:B------:R-:W-:-:S04]  /*3110*/  ISETP.GE.U32.AND P2, PT, R55, 0x7f000001, PT ;  /* 0x7f0000013700780c */ /* 0x000fc80003f46070 */
[----:B------:R-:W-:Y:S01]  /*3120*/  ISETP.GE.U32.AND P3, PT, R42, 0x7f000001, PT ;  /* 0x7f0000012a00780c */ /* 0x000fe20003f66070 */
[----:B------:R-:W-:-:S04]  /*3130*/  @P1 IADD3 R72, PT, PT, R72, -0x7f000001, RZ ;  /* 0x80ffffff48481810 */ /* 0x000fc80007ffe0ff */
[----:B------:R-:W-:-:S04]  /*3140*/  @P0 IADD3 R87, PT, PT, R87, -0x7f000001, RZ ;  /* 0x80ffffff57570810 */ /* 0x000fc80007ffe0ff */
[----:B------:R-:W-:Y:S02]  /*3150*/  @P2 IADD3 R55, PT, PT, R55, -0x7f000001, RZ ;  /* 0x80ffffff37372810 */ /* 0x000fe40007ffe0ff */
[----:B0-----:R-:W-:Y:S02]  /*3160*/  IADD3 R76, PT, PT, R87, R72, RZ ;  /* 0x00000048574c7210 */ /* 0x001fe40007ffe0ff */
[----:B------:R-:W-:-:S03]  /*3170*/  @P3 IADD3 R42, PT, PT, R42, -0x7f000001, RZ ;  /* 0x80ffffff2a2a3810 */ /* 0x000fc60007ffe0ff */
[----:B------:R-:W-:Y:S01]  /*3180*/  ISETP.GE.U32.AND P0, PT, R76, 0x7f000001, PT ;  /* 0x7f0000014c00780c */ /* 0x000fe20003f06070 */
[----:B------:R-:W-:Y:S01]  /*3190*/  IADD3 R72, PT, PT, R55, R42, RZ ;  /* 0x0000002a37487210 */ /* 0x000fe20007ffe0ff */
[----:B------:R-:W-:Y:S01]  /*31a0*/  IMAD.WIDE.U32 R42, R38, R8, RZ ;  /* 0x00000008262a7225 */ /* 0x000fe200078e00ff */
[----:B------:R-:W-:-:S03]  /*31b0*/  ISETP.GE.U32.AND P1, PT, R37, 0x7f000001, PT ;  /* 0x7f0000012500780c */ /* 0x000fc60003f26070 */
[----:B------:R-:W-:-:S04]  /*31c0*/  IMAD R55, R42, 0x7effffff, RZ ;  /* 0x7effffff2a377824 */ /* 0x000fc800078e02ff */
[----:B------:R-:W-:-:S03]  /*31d0*/  IMAD.HI.U32 R55, R55, 0x7f000001, R42 ;  /* 0x7f00000137377827 */ /* 0x000fc600078e002a */
[----:B------:R-:W-:Y:S02]  /*31e0*/  @P0 IADD3 R76, PT, PT, R76, -0x7f000001, RZ ;  /* 0x80ffffff4c4c0810 */ /* 0x000fe40007ffe0ff */
[----:B------:R-:W-:Y:S01]  /*31f0*/  ISETP.GE.U32.AND P0, PT, R55, 0x7f000001, PT ;  /* 0x7f0000013700780c */ /* 0x000fe20003f06070 */
[----:B------:R-:W-:Y:S01]  /*3200*/  @P1 IADD3 R37, PT, PT, R37, -0x7f000001, RZ ;  /* 0x80ffffff25251810 */ /* 0x000fe20007ffe0ff */
[----:B------:R-:W-:-:S03]  /*3210*/  IMAD.WIDE.U32 R42, R78, R6, RZ ;  /* 0x000000064e2a7225 */ /* 0x000fc600078e00ff */
[----:B------:R-:W-:Y:S01]  /*3220*/  IADD3 R76, PT, PT, R76, R37, RZ ;  /* 0x000000254c4c7210 */ /* 0x000fe20007ffe0ff */
[----:B------:R-:W-:-:S04]  /*3230*/  IMAD R37, R42, 0x7effffff, RZ ;  /* 0x7effffff2a257824 */ /* 0x000fc800078e02ff */
[----:B------:R-:W-:-:S03]  /*3240*/  IMAD.HI.U32 R42, R37, 0x7f000001, R42 ;  /* 0x7f000001252a7827 */ /* 0x000fc600078e002a */
[----:B------:R-:W-:Y:S02]  /*3250*/  @P0 IADD3 R55, PT, PT, R55, -0x7f000001, RZ ;  /* 0x80ffffff37370810 */ /* 0x000fe40007ffe0ff */
[----:B------:R-:W-:-:S03]  /*3260*/  ISETP.GE.U32.AND P1, PT, R42, 0x7f000001, PT ;  /* 0x7f0000012a00780c */ /* 0x000fc60003f26070 */
[----:B------:R-:W-:-:S10]  /*3270*/  ISETP.GE.U32.AND P0, PT, R55, 0x7f000001, PT ;  /* 0x7f0000013700780c */ /* 0x000fd40003f06070 */
[----:B------:R-:W-:-:S03]  /*3280*/  @P1 IADD3 R42, PT, PT, R42, -0x7f000001, RZ ;  /* 0x80ffffff2a2a1810 */ /* 0x000fc60007ffe0ff */
[----:B------:R-:W-:-:S04]  /*3290*/  @P0 IADD3 R55, PT, PT, R55, -0x7f000001, RZ ;  /* 0x80ffffff37370810 */ /* 0x000fc80007ffe0ff */
[----:B------:R-:W-:Y:S01]  /*32a0*/  IADD3 R55, PT, PT, R55, R42, RZ ;  /* 0x0000002a37377210 */ /* 0x000fe20007ffe0ff */
[----:B------:R-:W-:-:S04]  /*32b0*/  IMAD.WIDE.U32 R42, R82, R7, RZ ;  /* 0x00000007522a7225 */ /* 0x000fc800078e00ff */
[----:B------:R-:W-:-:S04]  /*32c0*/  IMAD R37, R42, 0x7effffff, RZ ;  /* 0x7effffff2a257824 */ /* 0x000fc800078e02ff */
[----:B------:R-:W-:Y:S02]  /*32d0*/  IMAD.HI.U32 R42, R37, 0x7f000001, R42 ;  /* 0x7f000001252a7827 */ /* 0x000fe400078e002a */
[----:B------:R-:W3:Y:S01]  /*32e0*/  LDG.E R37, desc[UR10][R22.64+0x8] ;  /* 0x0000080a16257981 */ /* 0x000ee2000c1e1900 */
[----:B------:R-:W-:Y:S01]  /*32f0*/  ISETP.GE.U32.AND P0, PT, R76, 0x7f000001, PT ;  /* 0x7f0000014c00780c */ /* 0x000fe20003f06070 */
[----:B------:R-:W-:-:S12]  /*3300*/  ISETP.GE.U32.AND P1, PT, R39, 0x7f000001, PT ;  /* 0x7f0000012700780c */ /* 0x000fd80003f26070 */
[----:B------:R-:W-:Y:S02]  /*3310*/  @P0 IADD3 R76, PT, PT, R76, -0x7f000001, RZ ;  /* 0x80ffffff4c4c0810 */ /* 0x000fe40007ffe0ff */
[----:B------:R-:W-:Y:S01]  /*3320*/  @P1 IADD3 R39, PT, PT, R39, -0x7f000001, RZ ;  /* 0x80ffffff27271810 */ /* 0x000fe20007ffe0ff */
[----:B------:R-:W-:Y:S01]  /*3330*/  ISETP.GE.U32.AND P1, PT, R42, 0x7f000001, PT ;  /* 0x7f0000012a00780c */ /* 0x000fe20003f26070 */
[----:B------:R-:W-:-:S12]  /*3340*/  ISETP.GE.U32.AND P0, PT, R55, 0x7f000001, PT ;  /* 0x7f0000013700780c */ /* 0x000fd80003f06070 */
        /* <DEDUP_REMOVED lines=20> */
[----:B------:R-:W-:Y:S01]  /*3490*/  IMAD.WIDE.U32 R42, R78, R8, RZ ;  /* 0x000000084e2a7225 */ /* 0x000fe200078e00ff */
[----:B--2---:R-:W-:-:S03]  /*34a0*/  R2UR UR7, R69 ;  /* 0x00000000450772ca */ /* 0x004fc600000e0000 */
[----:B------:R-:W-:-:S08]  /*34b0*/  IMAD R69, R42, 0x7effffff, RZ ;  /* 0x7effffff2a457824 */ /* 0x000fd000078e02ff */
[----:B------:R-:W-:Y:S01]  /*34c0*/  @P0 IADD3 R73, PT, PT, R73, -0x7f000001, RZ ;  /* 0x80ffffff49490810 */ /* 0x000fe20007ffe0ff */
[----:B------:R-:W-:-:S04]  /*34d0*/  IMAD.HI.U32 R42, R69, 0x7f000001, R42 ;  /* 0x7f000001452a7827 */ /* 0x000fc800078e002a */
[----:B------:R-:W-:Y:S01]  /*34e0*/  ISETP.GE.U32.AND P0, PT, R73, 0x7f000001, PT ;  /* 0x7f0000014900780c */ /* 0x000fe20003f06070 */
[----:B------:R-:W-:-:S12]  /*34f0*/  ISETP.GE.U32.AND P1, PT, R42, 0x7f000001, PT ;  /* 0x7f0000012a00780c */ /* 0x000fd80003f26070 */
[----:B------:R-:W-:Y:S02]  /*3500*/  @P0 IADD3 R73, PT, PT, R73, -0x7f000001, RZ ;  /* 0x80ffffff49490810 */ /* 0x000fe40007ffe0ff */
[----:B------:R-:W-:-:S04]  /*3510*/  @P1 IADD3 R42, PT, PT, R42, -0x7f000001, RZ ;  /* 0x80ffffff2a2a1810 */ /* 0x000fc80007ffe0ff */
[----:B------:R-:W-:Y:S01]  /*3520*/  IADD3 R69, PT, PT, R73, R42, RZ ;  /* 0x0000002a49457210 */ /* 0x000fe20007ffe0ff */
[----:B------:R-:W-:-:S04]  /*3530*/  IMAD.WIDE.U32 R42, R82, R6, RZ ;  /* 0x00000006522a7225 */ /* 0x000fc800078e00ff */
        /* <DEDUP_REMOVED lines=9> */
[----:B------:R-:W-:Y:S01]  /*35d0*/  IMAD.HI.U32 R42, R73, 0x7f000001, R42 ;  /* 0x7f000001492a7827 */ /* 0x000fe200078e002a */
[----:B------:R-:W-:Y:S01]  /*35e0*/  ISETP.GE.U32.AND P0, PT, R69, 0x7f000001, PT ;  /* 0x7f0000014500780c */ /* 0x000fe20003f06070 */
[----:B------:R-:W-:-:S03]  /*35f0*/  ISETP.GE.U32.AND P2, PT, R65, 0x7f000001, PT ;  /* 0x7f0000014100780c */ /* 0x000fc60003f46070 */
[----:B------:R-:W-:Y:S01]  /*3600*/  ISETP.GE.U32.AND P1, PT, R42, 0x7f000001, PT ;  /* 0x7f0000012a00780c */ /* 0x000fe20003f26070 */
[----:B------:R-:W-:Y:S02]  /*3610*/  IADD3 R85, PT, PT, R85, UR7, RZ ;  /* 0x0000000755557c10 */ /* 0x000fe4000fffe0ff */
[----:B------:R-:W-:-:S06]  /*3620*/  IADD3 R39, PT, PT, R76, R39, RZ ;  /* 0x000000274c277210 */ /* 0x000fcc0007ffe0ff */
[----:B------:R-:W-:Y:S01]  /*3630*/  @P0 IADD3 R69, PT, PT, R69, -0x7f000001, RZ ;  /* 0x80ffffff45450810 */ /* 0x000fe20007ffe0ff */
[----:B------:R-:W-:-:S03]  /*3640*/  ISETP.GE.U32.AND P0, PT, R85, 0x7f000001, PT ;  /* 0x7f0000015500780c */ /* 0x000fc60003f06070 */
[----:B------:R-:W-:Y:S01]  /*3650*/  @P1 IADD3 R42, PT, PT, R42, -0x7f000001, RZ ;  /* 0x80ffffff2a2a1810 */ /* 0x000fe20007ffe0ff */
[----:B------:R-:W-:Y:S01]  /*3660*/  ISETP.GE.U32.AND P1, PT, R60, 0x7f000001, PT ;  /* 0x7f0000013c00780c */ /* 0x000fe20003f26070 */
[----:B------:R-:W-:Y:S02]  /*3670*/  @P2 IADD3 R65, PT, PT, R65, -0x7f000001, RZ ;  /* 0x80ffffff41412810 */ /* 0x000fe40007ffe0ff */
[----:B------:R-:W-:-:S03]  /*3680*/  IADD3 R76, PT, PT, R69, R42, RZ ;  /* 0x0000002a454c7210 */ /* 0x000fc60007ffe0ff */
[----:B------:R-:W-:-:S04]  /*3690*/  IMAD.WIDE.U32 R42, R65, R25, RZ ;  /* 0x00000019412a7225 */ /* 0x000fc800078e00ff */
[----:B------:R-:W-:Y:S01]  /*36a0*/  IMAD R69, R42, 0x7effffff, RZ ;  /* 0x7effffff2a457824 */ /* 0x000fe200078e02ff */
[----:B------:R-:W-:Y:S02]  /*36b0*/  @P0 IADD3 R85, PT, PT, R85, -0x7f000001, RZ ;  /* 0x80ffffff55550810 */ /* 0x000fe40007ffe0ff */
[----:B------:R-:W-:Y:S01]  /*36c0*/  @P1 IADD3 R60, PT, PT, R60, -0x7f000001, RZ ;  /* 0x80ffffff3c3c1810 */ /* 0x000fe20007ffe0ff */
[----:B------:R-:W-:Y:S01]  /*36d0*/  IMAD.HI.U32 R42, R69, 0x7f000001, R42 ;  /* 0x7f000001452a7827 */ /* 0x000fe200078e002a */
[----:B------:R-:W-:Y:S01]  /*36e0*/  ISETP.GE.U32.AND P2, PT, R72, 0x7f000001, PT ;  /* 0x7f0000014800780c */ /* 0x000fe20003f46070 */
[----:B------:R-:W-:Y:S01]  /*36f0*/  ISETP.GE.U32.AND P3, PT, R39, 0x7f000001, PT ;  /* 0x7f0000012700780c */ /* 0x000fe20003f66070 */
[----:B------:R-:W-:Y:S02]  /*3700*/  IADD3 R69, PT, PT, R85, R60, RZ ;  /* 0x0000003c55457210 */ /* 0x000fe40007ffe0ff */
[----:B------:R-:W-:-:S03]  /*3710*/  ISETP.GE.U32.AND P4, PT, R42, 0x7f000001, PT ;  /* 0x7f0000012a00780c */ /* 0x000fc60003f86070 */
[----:B------:R-:W-:Y:S01]  /*3720*/  ISETP.GE.U32.AND P0, PT, R69, 0x7f000001, PT ;  /* 0x7f0000014500780c */ /* 0x000fe20003f06070 */
[----:B------:R-:W-:-:S05]  /*3730*/  ISETP.GE.U32.AND P1, PT, R64, 0x7f000001, PT ;  /* 0x7f0000014000780c */ /* 0x000fca0003f26070 */
[----:B------:R-:W-:Y:S01]  /*3740*/  @P2 IADD3 R72, PT, PT, R72, -0x7f000001, RZ ;  /* 0x80ffffff48482810 */ /* 0x000fe20007ffe0ff */
[----:B------:R-:W-:Y:S01]  /*3750*/  ISETP.GE.U32.AND P2, PT, R55, 0x7f000001, PT ;  /* 0x7f0000013700780c */ /* 0x000fe20003f46070 */
[----:B------:R-:W-:Y:S02]  /*3760*/  @P3 IADD3 R39, PT, PT, R39, -0x7f000001, RZ ;  /* 0x80ffffff27273810 */ /* 0x000fe40007ffe0ff */
[----:B------:R-:W-:-:S03]  /*3770*/  @P4 IADD3 R42, PT, PT, R42, -0x7f000001, RZ ;  /* 0x80ffffff2a2a4810 */ /* 0x000fc60007ffe0ff */
[----:B------:R-:W-:Y:S01]  /*3780*/  @P0 IADD3 R69, PT, PT, R69, -0x7f000001, RZ ;  /* 0x80ffffff45450810 */ /* 0x000fe20007ffe0ff */
[----:B------:R-:W-:Y:S01]  /*3790*/  ISETP.GE.U32.AND P0, PT, R76, 0x7f000001, PT ;  /* 0x7f0000014c00780c */ /* 0x000fe20003f06070 */
[----:B------:R-:W-:Y:S01]  /*37a0*/  IADD3 R60, PT, PT, R39, R42, RZ ;  /* 0x0000002a273c7210 */ /* 0x000fe20007ffe0ff */
[----:B------:R-:W-:Y:S01]  /*37b0*/  IMAD.WIDE.U32 R42, R72, R25, RZ ;  /* 0x00000019482a7225 */ /* 0x000fe200078e00ff */
[----:B------:R-:W-:-:S03]  /*37c0*/  @P1 IADD3 R64, PT, PT, R64, -0x7f000001, RZ ;  /* 0x80ffffff40401810 */ /* 0x000fc60007ffe0ff */
[----:B------:R-:W-:Y:S01]  /*37d0*/  @P2 IADD3 R55, PT, PT, R55, -0x7f000001, RZ ;  /* 0x80ffffff37372810 */ /* 0x000fe20007ffe0ff */
[----:B------:R-:W-:Y:S01]  /*37e0*/  IMAD R39, R42, 0x7effffff, RZ ;  /* 0x7effffff2a277824 */ /* 0x000fe200078e02ff */
[----:B------:R-:W-:-:S03]  /*37f0*/  IADD3 R69, PT, PT, R69, R64, RZ ;  /* 0x0000004045457210 */ /* 0x000fc60007ffe0ff */
[----:B------:R-:W-:Y:S01]  /*3800*/  IMAD.HI.U32 R39, R39, 0x7f000001, R42 ;  /* 0x7f00000127277827 */ /* 0x000fe200078e002a */
[----:B------:R-:W-:-:S03]  /*3810*/  ISETP.GE.U32.AND P1, PT, R66, 0x7f000001, PT ;  /* 0x7f0000014200780c */ /* 0x000fc60003f26070 */
[----:B------:R-:W-:Y:S01]  /*3820*/  IMAD.WIDE.U32 R42, R55, R25, RZ ;  /* 0x00000019372a7225 */ /* 0x000fe200078e00ff */
[----:B------:R-:W-:Y:S01]  /*3830*/  @P0 IADD3 R76, PT, PT, R76, -0x7f000001, RZ ;  /* 0x80ffffff4c4c0810 */ /* 0x000fe20007ffe0ff */
[----:B------:R-:W-:Y:S02]  /*3840*/  ISETP.GE.U32.AND P0, PT, R69, 0x7f000001, PT ;  /* 0x7f0000014500780c */ /* 0x000fe40003f06070 */
[----:B------:R-:W-:-:S04]  /*3850*/  IMAD R73, R42, 0x7effffff, RZ ;  /* 0x7effffff2a497824 */ /* 0x000fc800078e02ff */
[----:B------:R-:W-:-:S04]  /*3860*/  IMAD.HI.U32 R64, R73, 0x7f000001, R42 ;  /* 0x7f00000149407827 */ /* 0x000fc800078e002a */
[----:B------:R-:W-:Y:S01]  /*3870*/  IMAD.WIDE.U32 R42, R76, R25, RZ ;  /* 0x000000194c2a7225 */ /* 0x000fe200078e00ff */
[----:B------:R-:W-:-:S03]  /*3880*/  @P1 IADD3 R66, PT, PT, R66, -0x7f000001, RZ ;  /* 0x80ffffff42421810 */ /* 0x000fc60007ffe0ff */
[----:B------:R-:W-:Y:S01]  /*3890*/  IMAD R25, R42, 0x7effffff, RZ ;  /* 0x7effffff2a197824 */ /* 0x000fe200078e02ff */
[----:B------:R-:W-:-:S03]  /*38a0*/  @P0 IADD3 R69, PT, PT, R69, -0x7f000001, RZ ;  /* 0x80ffffff45450810 */ /* 0x000fc60007ffe0ff */
[----:B------:R-:W-:-:S04]  /*38b0*/  IMAD.HI.U32 R25, R25, 0x7f000001, R42 ;  /* 0x7f00000119197827 */ /* 0x000fc800078e002a */
[----:B------:R-:W-:Y:S01]  /*38c0*/  IMAD.WIDE.U32 R42, R7, R26, RZ ;  /* 0x0000001a072a7225 */ /* 0x000fe200078e00ff */
[----:B------:R-:W-:-:S03]  /*38d0*/  IADD3 R66, PT, PT, R69, R66, RZ ;  /* 0x0000004245427210 */ /* 0x000fc60007ffe0ff */
[----:B------:R-:W-:-:S04]  /*38e0*/  IMAD R69, R42, 0x7effffff, RZ ;  /* 0x7effffff2a457824 */ /* 0x000fc800078e02ff */
[----:B------:R-:W-:-:S05]  /*38f0*/  IMAD.HI.U32 R94, R69, 0x7f000001, R42 ;  /* 0x7f000001455e7827 */ /* 0x000fca00078e002a */
[----:B------:R-:W-:Y:S01]  /*3900*/  ISETP.GE.U32.AND P0, PT, R94, 0x7f000001, PT ;  /* 0x7f0000015e00780c */ /* 0x000fe20003f06070 */
[----:B---3--:R-:W-:Y:S01]  /*3910*/  R2UR UR8, R37 ;  /* 0x00000000250872ca */ /* 0x008fe200000e0000 */
[----:B------:R-:W-:-:S04]  /*3920*/  IMAD.WIDE.U32 R42, R74, R45, RZ ;  /* 0x0000002d4a2a7225 */ /* 0x000fc800078e00ff */
[----:B------:R-:W-:-:S07]  /*3930*/  IMAD R37, R42, 0x7effffff, RZ ;  /* 0x7effffff2a257824 */ /* 0x000fce00078e02ff */
[----:B------:R-:W-:Y:S01]  /*3940*/  @P0 IADD3 R94, PT, PT, R94, -0x7f000001, RZ ;  /* 0x80ffffff5e5e0810 */ /* 0x000fe20007ffe0ff */
[----:B------:R-:W-:Y:S01]  /*3950*/  IMAD.HI.U32 R42, R37, 0x7f000001, R42 ;  /* 0x7f000001252a7827 */ /* 0x000fe200078e002a */
[----:B------:R-:W-:Y:S02]  /*3960*/  IADD3 R83, PT, PT, R83, UR8, RZ ;  /* 0x0000000853537c10 */ /* 0x000fe4000fffe0ff */
[----:B------:R-:W-:Y:S01]  /*3970*/  IADD3 R37, PT, PT, R87, R94, RZ ;  /* 0x0000005e57257210 */ /* 0x000fe20007ffe0ff */
[----:B------:R-:W-:Y:S01]  /*3980*/  ISETP.GE.U32.AND P1, PT, R28, 0x7f000001, PT ;  /* 0x7f0000011c00780c */ /* 0x000fe20003f26070 */
[----:B------:R-:W-:Y:S01]  /*3990*/  ISETP.GE.U32.AND P5, PT, R42, 0x7f000001, PT ;  /* 0x7f0000012a00780c */ /* 0x000fe20003fa6070 */
[----:B------:R-:W-:Y:S02]  /*39a0*/  ISETP.GE.U32.AND P0, PT, R83, 0x7f000001, PT ;  /* 0x7f0000015300780c */ /* 0x000fe40003f06070 */
[----:B------:R-:W-:-:S09]  /*39b0*/  ISETP.GE.U32.AND P4, PT, R37, 0x7f000001, PT ;  /* 0x7f0000012500780c */ /* 0x000fd20003f86070 */
[----:B------:R-:W-:Y:S02]  /*39c0*/  @P1 IADD3 R28, PT, PT, R28, -0x7f000001, RZ ;  /* 0x80ffffff1c1c1810 */ /* 0x000fe40007ffe0ff */
[----:B------:R-:W-:Y:S02]  /*39d0*/  @P5 IADD3 R42, PT, PT, R42, -0x7f000001, RZ ;  /* 0x80ffffff2a2a5810 */ /* 0x000fe40007ffe0ff */
[----:B------:R-:W-:Y:S02]  /*39e0*/  @P0 IADD3 R83, PT, PT, R83, -0x7f000001, RZ ;  /* 0x80ffffff53530810 */ /* 0x000fe40007ffe0ff */
[----:B------:R-:W-:Y:S02]  /*39f0*/  @P4 IADD3 R37, PT, PT, R37, -0x7f000001, RZ ;  /* 0x80ffffff25254810 */ /* 0x000fe40007ffe0ff */
[----:B------:R-:W-:Y:S02]  /*3a00*/  IADD3 R94, PT, PT, R83, R28, RZ ;  /* 0x0000001c535e7210 */ /* 0x000fe40007ffe0ff */
[----:B------:R-:W-:-:S02]  /*3a10*/  IADD3 R28, PT, PT, R37, R42, RZ ;  /* 0x0000002a251c7210 */ /* 0x000fc40007ffe0ff */
[----:B------:R-:W2:Y:S01]  /*3a20*/  LDG.E R37, desc[UR10][R22.64+0xc] ;  /* 0x00000c0a16257981 */ /* 0x000ea2000c1e1900 */
[----:B------:R-:W-:Y:S01]  /*3a30*/  ISETP.GE.U32.AND P2, PT, R66, 0x7f000001, PT ;  /* 0x7f0000014200780c */ /* 0x000fe20003f46070 */
[----:B------:R-:W-:Y:S01]  /*3a40*/  ISETP.GE.U32.AND P3, PT, R39, 0x7f000001, PT ;  /* 0x7f0000012700780c */ /* 0x000fe20003f66070 */
[----:B------:R-:W-:Y:S01]  /*3a50*/  ISETP.GE.U32.AND P0, PT, R94, 0x7f000001, PT ;  /* 0x7f0000015e00780c */ /* 0x000fe20003f06070 */
[----:B------:R-:W-:Y:S01]  /*3a60*/  IMAD.WIDE.U32 R42, R6, R26, RZ ;  /* 0x0000001a062a7225 */ /* 0x000fe200078e00ff */
[----:B------:R-:W-:-:S03]  /*3a70*/  ISETP.GE.U32.AND P1, PT, R63, 0x7f000001, PT ;  /* 0x7f0000013f00780c */ /* 0x000fc60003f26070 */
[----:B------:R-:W-:-:S06]  /*3a80*/  IMAD R69, R42, 0x7effffff, RZ ;  /* 0x7effffff2a457824 */ /* 0x000fcc00078e02ff */
[----:B------:R-:W-:Y:S02]  /*3a90*/  @P2 IADD3 R66, PT, PT, R66, -0x7f000001, RZ ;  /* 0x80ffffff42422810 */ /* 0x000fe40007ffe0ff */
[----:B------:R-:W-:-:S04]  /*3aa0*/  @P3 IADD3 R39, PT, PT, R39, -0x7f000001, RZ ;  /* 0x80ffffff27273810 */ /* 0x000fc80007ffe0ff */
[----:B------:R-:W-:Y:S01]  /*3ab0*/  IADD3 R39, PT, PT, R66, R39, RZ ;  /* 0x0000002742277210 */ /* 0x000fe20007ffe0ff */
[----:B------:R-:W-:Y:S01]  /*3ac0*/  IMAD.HI.U32 R66, R69, 0x7f000001, R42 ;  /* 0x7f00000145427827 */ /* 0x000fe200078e002a */
[----:B------:R-:W-:-:S04]  /*3ad0*/  @P0 IADD3 R94, PT, PT, R94, -0x7f000001, RZ ;  /* 0x80ffffff5e5e0810 */ /* 0x000fc80007ffe0ff */
[----:B------:R-:W-:Y:S01]  /*3ae0*/  ISETP.GE.U32.AND P0, PT, R66, 0x7f000001, PT ;  /* 0x7f0000014200780c */ /* 0x000fe20003f06070 */
[----:B------:R-:W-:Y:S01]  /*3af0*/  @P1 IADD3 R63, PT, PT, R63, -0x7f000001, RZ ;  /* 0x80ffffff3f3f1810 */ /* 0x000fe20007ffe0ff */
[----:B------:R-:W-:-:S03]  /*3b00*/  IMAD.WIDE.U32 R42, R88, R45, RZ ;  /* 0x0000002d582a7225 */ /* 0x000fc600078e00ff */
[----:B------:R-:W-:Y:S01]  /*3b10*/  IADD3 R94, PT, PT, R94, R63, RZ ;  /* 0x0000003f5e5e7210 */ /* 0x000fe20007ffe0ff */
[----:B------:R-:W-:-:S07]  /*3b20*/  IMAD R63, R42, 0x7effffff, RZ ;  /* 0x7effffff2a3f7824 */ /* 0x000fce00078e02ff */
[----:B------:R-:W-:Y:S01]  /*3b30*/  @P0 IADD3 R66, PT, PT, R66, -0x7f000001, RZ ;  /* 0x80ffffff42420810 */ /* 0x000fe20007ffe0ff */
[----:B------:R-:W-:-:S03]  /*3b40*/  IMAD.HI.U32 R42, R63, 0x7f000001, R42 ;  /* 0x7f0000013f2a7827 */ /* 0x000fc600078e002a */
[----:B------:R-:W-:Y:S02]  /*3b50*/  IADD3 R63, PT, PT, R85, R66, RZ ;  /* 0x00000042553f7210 */ /* 0x000fe40007ffe0ff */
[----:B------:R-:W-:-:S03]  /*3b60*/  ISETP.GE.U32.AND P1, PT, R42, 0x7f000001, PT ;  /* 0x7f0000012a00780c */ /* 0x000fc60003f26070 */
[----:B------:R-:W-:-:S10]  /*3b70*/  ISETP.GE.U32.AND P0, PT, R63, 0x7f000001, PT ;  /* 0x7f0000013f00780c */ /* 0x000fd40003f06070 */
[----:B------:R-:W-:-:S03]  /*3b80*/  @P1 IADD3 R42, PT, PT, R42, -0x7f000001, RZ ;  /* 0x80ffffff2a2a1810 */ /* 0x000fc60007ffe0ff */
[----:B------:R-:W-:-:S04]  /*3b90*/  @P0 IADD3 R63, PT, PT, R63, -0x7f000001, RZ ;  /* 0x80ffffff3f3f0810 */ /* 0x000fc80007ffe0ff */
[----:B------:R-:W-:Y:S01]  /*3ba0*/  IADD3 R63, PT, PT, R63, R42, RZ ;  /* 0x0000002a3f3f7210 */ /* 0x000fe20007ffe0ff */
[----:B------:R-:W-:-:S04]  /*3bb0*/  IMAD.WIDE.U32 R42, R8, R26, RZ ;  /* 0x0000001a082a7225 */ /* 0x000fc800078e00ff */
[----:B------:R-:W-:-:S04]  /*3bc0*/  IMAD R69, R42, 0x7effffff, RZ ;  /* 0x7effffff2a457824 */ /* 0x000fc800078e02ff */
[----:B------:R-:W-:-:S04]  /*3bd0*/  IMAD.HI.U32 R66, R69, 0x7f000001, R42 ;  /* 0x7f00000145427827 */ /* 0x000fc800078e002a */
[----:B------:R-:W-:-:S04]  /*3be0*/  IMAD.WIDE.U32 R42, R84, R45, RZ ;  /* 0x0000002d542a7225 */ /* 0x000fc800078e00ff */
[----:B------:R-:W-:-:S04]  /*3bf0*/  IMAD R69, R42, 0x7effffff, RZ ;  /* 0x7effffff2a457824 */ /* 0x000fc800078e02ff */
[----:B------:R-:W-:Y:S01]  /*3c00*/  IMAD.HI.U32 R69, R69, 0x7f000001, R42 ;  /* 0x7f00000145457827 */ /* 0x000fe200078e002a */
[----:B------:R-:W-:-:S03]  /*3c10*/  ISETP.GE.U32.AND P1, PT, R47, 0x7f000001, PT ;  /* 0x7f0000012f00780c */ /* 0x000fc60003f26070 */
[----:B------:R-:W-:Y:S01]  /*3c20*/  IMAD.WIDE.U32 R42, R3, R26, RZ ;  /* 0x0000001a032a7225 */ /* 0x000fe200078e00ff */
[----:B------:R-:W-:-:S03]  /*3c30*/  ISETP.GE.U32.AND P0, PT, R94, 0x7f000001, PT ;  /* 0x7f0000015e00780c */ /* 0x000fc60003f06070 */
[----:B------:R-:W-:-:S04]  /*3c40*/  IMAD R73, R42, 0x7effffff, RZ ;  /* 0x7effffff2a497824 */ /* 0x000fc800078e02ff */
[----:B------:R-:W-:-:S04]  /*3c50*/  IMAD.HI.U32 R26, R73, 0x7f000001, R42 ;  /* 0x7f000001491a7827 */ /* 0x000fc800078e002a */
[----:B------:R-:W-:Y:S01]  /*3c60*/  IMAD.WIDE.U32 R42, R86, R45, RZ ;  /* 0x0000002d562a7225 */ /* 0x000fe200078e00ff */
[----:B------:R-:W-:-:S03]  /*3c70*/  @P1 IADD3 R47, PT, PT, R47, -0x7f000001, RZ ;  /* 0x80ffffff2f2f1810 */ /* 0x000fc60007ffe0ff */
[----:B------:R-:W-:Y:S01]  /*3c80*/  IMAD R45, R42, 0x7effffff, RZ ;  /* 0x7effffff2a2d7824 */ /* 0x000fe200078e02ff */
[----:B------:R-:W-:Y:S01]  /*3c90*/  @P0 IADD3 R94, PT, PT, R94, -0x7f000001, RZ ;  /* 0x80ffffff5e5e0810 */ /* 0x000fe20007ffe0ff */
[----:B------:R-:W-:Y:S01]  /*3ca0*/  ISETP.GE.U32.AND P1, PT, R69, 0x7f000001, PT ;  /* 0x7f0000014500780c */ /* 0x000fe20003f26070 */
[----:B------:R-:W-:Y:S01]  /*3cb0*/  ISETP.GE.U32.AND P0, PT, R66, 0x7f000001, PT ;  /* 0x7f0000014200780c */ /* 0x000fe20003f06070 */
[----:B------:R-:W-:-:S04]  /*3cc0*/  IMAD.HI.U32 R45, R45, 0x7f000001, R42 ;  /* 0x7f0000012d2d7827 */ /* 0x000fc800078e002a */
[----:B------:R-:W-:-:S04]  /*3cd0*/  IMAD.WIDE.U32 R42, R72, R3, RZ ;  /* 0x00000003482a7225 */ /* 0x000fc800078e00ff */
[----:B------:R-:W-:-:S04]  /*3ce0*/  IMAD R73, R42, 0x7effffff, RZ ;  /* 0x7effffff2a497824 */ /* 0x000fc800078e02ff */
[----:B------:R-:W-:Y:S01]  /*3cf0*/  IMAD.HI.U32 R73, R73, 0x7f000001, R42 ;  /* 0x7f00000149497827 */ /* 0x000fe200078e002a */
[----:B------:R-:W-:Y:S02]  /*3d00*/  @P1 IADD3 R69, PT, PT, R69, -0x7f000001, RZ ;  /* 0x80ffffff45451810 */ /* 0x000fe40007ffe0ff */
[----:B------:R-:W-:Y:S02]  /*3d10*/  @P0 IADD3 R66, PT, PT, R66, -0x7f000001, RZ ;  /* 0x80ffffff42420810 */ /* 0x000fe40007ffe0ff */
[----:B------:R-:W-:Y:S02]  /*3d20*/  ISETP.GE.U32.AND P1, PT, R73, 0x7f000001, PT ;  /* 0x7f0000014900780c */ /* 0x000fe40003f26070 */
[----:B------:R-:W-:-:S05]  /*3d30*/  IADD3 R66, PT, PT, R83, R66, RZ ;  /* 0x0000004253427210 */ /* 0x000fca0007ffe0ff */
[----:B------:R-:W-:-:S06]  /*3d40*/  ISETP.GE.U32.AND P0, PT, R66, 0x7f000001, PT ;  /* 0x7f0000014200780c */ /* 0x000fcc0003f06070 */
[----:B------:R-:W-:Y:S02]  /*3d50*/  @P1 IADD3 R73, PT, PT, R73, -0x7f000001, RZ ;  /* 0x80ffffff49491810 */ /* 0x000fe40007ffe0ff */
[----:B------:R-:W-:-:S03]  /*3d60*/  IADD3 R47, PT, PT, R94, R47, RZ ;  /* 0x0000002f5e2f7210 */ /* 0x000fc60007ffe0ff */
[----:B------:R-:W-:-:S04]  /*3d70*/  IMAD.WIDE.U32 R42, R73, 0x5fffffa, RZ ;  /* 0x05fffffa492a7825 */ /* 0x000fc800078e00ff */
[----:B------:R-:W-:Y:S01]  /*3d80*/  IMAD R73, R73, 0x6, RZ ;  /* 0x0000000649497824 */ /* 0x000fe200078e02ff */
[----:B------:R-:W-:Y:S01]  /*3d90*/  @P0 IADD3 R66, PT, PT, R66, -0x7f000001, RZ ;  /* 0x80ffffff42420810 */ /* 0x000fe20007ffe0ff */
[----:B------:R-:W-:Y:S02]  /*3da0*/  ISETP.GE.U32.AND P0, PT, R47, 0x7f000001, PT ;  /* 0x7f0000012f00780c */ /* 0x000fe40003f06070 */
[----:B------:R-:W-:-:S04]  /*3db0*/  IMAD.HI.U32 R79, R73, 0x7f000001, R42 ;  /* 0x7f000001494f7827 */ /* 0x000fc800078e002a */
[----:B------:R-:W-:-:S04]  /*3dc0*/  IMAD.WIDE.U32 R42, R65, R7, RZ ;  /* 0x00000007412a7225 */ /* 0x000fc800078e00ff */
[----:B------:R-:W-:-:S04]  /*3dd0*/  IMAD R73, R42, 0x7effffff, RZ ;  /* 0x7effffff2a497824 */ /* 0x000fc800078e02ff */
[----:B------:R-:W-:Y:S01]  /*3de0*/  IMAD.HI.U32 R42, R73, 0x7f000001, R42 ;  /* 0x7f000001492a7827 */ /* 0x000fe200078e002a */
[----:B------:R-:W-:-:S04]  /*3df0*/  @P0 IADD3 R47, PT, PT, R47, -0x7f000001, RZ ;  /* 0x80ffffff2f2f0810 */ /* 0x000fc80007ffe0ff */
[----:B------:R-:W-:Y:S01]  /*3e00*/  ISETP.GE.U32.AND P0, PT, R42, 0x7f000001, PT ;  /* 0x7f0000012a00780c */ /* 0x000fe20003f06070 */
[----:B------:R-:W-:-:S12]  /*3e10*/  ISETP.GE.U32.AND P1, PT, R79, 0x7f000001, PT ;  /* 0x7f0000014f00780c */ /* 0x000fd80003f26070 */
[----:B------:R-:W-:-:S05]  /*3e20*/  @P0 IADD3 R42, PT, PT, R42, -0x7f000001, RZ ;  /* 0x80ffffff2a2a0810 */ /* 0x000fca0007ffe0ff */
[----:B------:R-:W-:Y:S01]  /*3e30*/  ISETP.GE.U32.AND P0, PT, R42, 0x7f000001, PT ;  /* 0x7f0000012a00780c */ /* 0x000fe20003f06070 */
[----:B------:R-:W-:-:S12]  /*3e40*/  @P1 IADD3 R79, PT, PT, R79, -0x7f000001, RZ ;  /* 0x80ffffff4f4f1810 */ /* 0x000fd80007ffe0ff */
        /* <DEDUP_REMOVED lines=59> */
[----:B------:R-:W-:Y:S01]  /*4200*/  ISETP.GE.U32.AND P2, PT, R64, 0x7f000001, PT ;  /* 0x7f0000014000780c */ /* 0x000fe20003f46070 */
[----:B------:R-:W-:-:S11]  /*4210*/  IADD3 R35, PT, PT, R35, UR9, RZ ;  /* 0x0000000923237c10 */ /* 0x000fd6000fffe0ff */
[----:B------:R-:W-:-:S05]  /*4220*/  @P0 IADD3 R73, PT, PT, R73, -0x7f000001, RZ ;  /* 0x80ffffff49490810 */ /* 0x000fca0007ffe0ff */
[----:B------:R-:W-:-:S04]  /*4230*/  IMAD.WIDE.U32 R42, R73, 0x5fffffa, RZ ;  /* 0x05fffffa492a7825 */ /* 0x000fc800078e00ff */
[----:B------:R-:W-:Y:S01]  /*4240*/  IMAD R73, R73, 0x6, RZ ;  /* 0x0000000649497824 */ /* 0x000fe200078e02ff */
[----:B------:R-:W-:Y:S01]  /*4250*/  ISETP.GE.U32.AND P0, PT, R35, 0x7f000001, PT ;  /* 0x7f0000012300780c */ /* 0x000fe20003f06070 */
[----:B------:R-:W-:Y:S02]  /*4260*/  ISETP.GE.U32.AND P1, PT, R56, 0x7f000001, PT ;  /* 0x7f0000013800780c */ /* 0x000fe40003f26070 */
[----:B------:R-:W-:Y:S01]  /*4270*/  IMAD.HI.U32 R42, R73, 0x7f000001, R42 ;  /* 0x7f000001492a7827 */ /* 0x000fe200078e002a */
[----:B------:R-:W-:Y:S01]  /*4280*/  @P2 IADD3 R64, PT, PT, R64, -0x7f000001, RZ ;  /* 0x80ffffff40402810 */ /* 0x000fe20007ffe0ff */
[----:B------:R-:W-:-:S03]  /*4290*/  ISETP.GE.U32.AND P2, PT, R37, 0x7f000001, PT ;  /* 0x7f0000012500780c */ /* 0x000fc60003f46070 */
[----:B------:R-:W-:-:S05]  /*42a0*/  ISETP.GE.U32.AND P3, PT, R42, 0x7f000001, PT ;  /* 0x7f0000012a00780c */ /* 0x000fca0003f66070 */
[----:B------:R-:W-:Y:S02]  /*42b0*/  @P0 IADD3 R35, PT, PT, R35, -0x7f000001, RZ ;  /* 0x80ffffff23230810 */ /* 0x000fe40007ffe0ff */
[----:B------:R-:W-:-:S03]  /*42c0*/  @P1 IADD3 R56, PT, PT, R56, -0x7f000001, RZ ;  /* 0x80ffffff38381810 */ /* 0x000fc60007ffe0ff */
[----:B------:R-:W-:Y:S02]  /*42d0*/  @P2 IADD3 R37, PT, PT, R37, -0x7f000001, RZ ;  /* 0x80ffffff25252810 */ /* 0x000fe40007ffe0ff */
[----:B------:R-:W-:Y:S02]  /*42e0*/  IADD3 R56, PT, PT, R35, R56, RZ ;  /* 0x0000003823387210 */ /* 0x000fe40007ffe0ff */
[----:B------:R-:W-:-:S03]  /*42f0*/  @P3 IADD3 R42, PT, PT, R42, -0x7f000001, RZ ;  /* 0x80ffffff2a2a3810 */ /* 0x000fc60007ffe0ff */
[----:B------:R-:W-:Y:S01]  /*4300*/  ISETP.GE.U32.AND P0, PT, R56, 0x7f000001, PT ;  /* 0x7f0000013800780c */ /* 0x000fe20003f06070 */
[----:B------:R-:W-:Y:S01]  /*4310*/  IADD3 R37, PT, PT, R37, R42, RZ ;  /* 0x0000002a25257210 */ /* 0x000fe20007ffe0ff */
[----:B------:R-:W-:Y:S01]  /*4320*/  IMAD.WIDE.U32 R42, R65, R8, RZ ;  /* 0x00000008412a7225 */ /* 0x000fe200078e00ff */
[----:B------:R-:W-:-:S03]  /*4330*/  IADD3 R47, PT, PT, R47, R64, RZ ;  /* 0x000000402f2f7210 */ /* 0x000fc60007ffe0ff */
[----:B------:R-:W-:-:S04]  /*4340*/  IMAD R73, R42, 0x7effffff, RZ ;  /* 0x7effffff2a497824 */ /* 0x000fc800078e02ff */
[----:B------:R-:W-:-:S03]  /*4350*/  IMAD.HI.U32 R64, R73, 0x7f000001, R42 ;  /* 0x7f00000149407827 */ /* 0x000fc600078e002a */
[----:B------:R-:W-:Y:S02]  /*4360*/  @P0 IADD3 R56, PT, PT, R56, -0x7f000001, RZ ;  /* 0x80ffffff38380810 */ /* 0x000fe40007ffe0ff */
        /* <DEDUP_REMOVED lines=8> */
[----:B------:R-:W-:Y:S01]  /*43f0*/  ISETP.GE.U32.AND P0, PT, R64, 0x7f000001, PT ;  /* 0x7f0000014000780c */ /* 0x000fe20003f06070 */
[----:B------:R-:W-:-:S04]  /*4400*/  IMAD.WIDE.U32 R42, R55, R7, RZ ;  /* 0x00000007372a7225 */ /* 0x000fc800078e00ff */
[----:B------:R-:W-:-:S06]  /*4410*/  IMAD R77, R42, 0x7effffff, RZ ;  /* 0x7effffff2a4d7824 */ /* 0x000fcc00078e02ff */
[----:B------:R-:W-:Y:S02]  /*4420*/  @P1 IADD3 R73, PT, PT, R73, -0x7f000001, RZ ;  /* 0x80ffffff49491810 */ /* 0x000fe40007ffe0ff */
        /* <DEDUP_REMOVED lines=17> */
[----:B------:R-:W-:Y:S01]  /*4540*/  ISETP.GE.U32.AND P1, PT, R42, 0x7f000001, PT ;  /* 0x7f0000012a00780c */ /* 0x000fe20003f26070 */
[----:B------:R-:W-:-:S08]  /*4550*/  IADD3 R53, PT, PT, R56, R53, RZ ;  /* 0x0000003538357210 */ /* 0x000fd00007ffe0ff */
[----:B------:R-:W-:-:S04]  /*4560*/  @P0 IADD3 R73, PT, PT, R73, -0x7f000001, RZ ;  /* 0x80ffffff49490810 */ /* 0x000fc80007ffe0ff */
[----:B------:R-:W-:Y:S01]  /*4570*/  @P1 IADD3 R42, PT, PT, R42, -0x7f000001, RZ ;  /* 0x80ffffff2a2a1810 */ /* 0x000fe20007ffe0ff */
[----:B------:R-:W-:-:S03]  /*4580*/  ISETP.GE.U32.AND P0, PT, R53, 0x7f000001, PT ;  /* 0x7f0000013500780c */ /* 0x000fc60003f06070 */
[----:B------:R-:W-:Y:S01]  /*4590*/  IADD3 R73, PT, PT, R73, R42, RZ ;  /* 0x0000002a49497210 */ /* 0x000fe20007ffe0ff */
[----:B------:R-:W-:Y:S01]  /*45a0*/  IMAD.WIDE.U32 R42, R65, R3, RZ ;  /* 0x00000003412a7225 */ /* 0x000fe200078e00ff */
[----:B------:R-:W-:-:S03]  /*45b0*/  ISETP.GE.U32.AND P1, PT, R46, 0x7f000001, PT ;  /* 0x7f0000012e00780c */ /* 0x000fc60003f26070 */
[----:B------:R-:W-:-:S04]  /*45c0*/  IMAD R77, R42, 0x7effffff, RZ ;  /* 0x7effffff2a4d7824 */ /* 0x000fc800078e02ff */
[----:B------:R-:W-:Y:S01]  /*45d0*/  IMAD.HI.U32 R77, R77, 0x7f000001, R42 ;  /* 0x7f0000014d4d7827 */ /* 0x000fe200078e002a */
[----:B------:R-:W-:-:S04]  /*45e0*/  @P0 IADD3 R53, PT, PT, R53, -0x7f000001, RZ ;  /* 0x80ffffff35350810 */ /* 0x000fc80007ffe0ff */
        /* <DEDUP_REMOVED lines=25> */
[----:B------:R-:W-:-:S09]  /*4780*/  ISETP.GE.U32.AND P1, PT, R42, 0x7f000001, PT ;  /* 0x7f0000012a00780c */ /* 0x000fd20003f26070 */
[----:B------:R-:W-:Y:S02]  /*4790*/  @P0 IADD3 R53, PT, PT, R53, -0x7f000001, RZ ;  /* 0x80ffffff35350810 */ /* 0x000fe40007ffe0ff */
[----:B------:R-:W-:Y:S02]  /*47a0*/  @P2 IADD3 R79, PT, PT, R79, -0x7f000001, RZ ;  /* 0x80ffffff4f4f2810 */ /* 0x000fe40007ffe0ff */
        /* <DEDUP_REMOVED lines=13> */
[----:B------:R-:W-:Y:S01]  /*4880*/  IMAD R53, R42, 0x7effffff, RZ ;  /* 0x7effffff2a357824 */ /* 0x000fe200078e02ff */
[----:B------:R-:W-:-:S03]  /*4890*/  ISETP.GE.U32.AND P0, PT, R73, 0x7f000001, PT ;  /* 0x7f0000014900780c */ /* 0x000fc60003f06070 */
[----:B------:R-:W-:Y:S01]  /*48a0*/  IMAD.HI.U32 R42, R53, 0x7f000001, R42 ;  /* 0x7f000001352a7827 */ /* 0x000fe200078e002a */
[----:B------:R-:W-:-:S04]  /*48b0*/  ISETP.GE.U32.AND P1, PT, R39, 0x7f000001, PT ;  /* 0x7f0000012700780c */ /* 0x000fc80003f26070 */
[----:B------:R-:W-:-:S05]  /*48c0*/  ISETP.GE.U32.AND P2, PT, R42, 0x7f000001, PT ;  /* 0x7f0000012a00780c */ /* 0x000fca0003f46070 */
[----:B------:R-:W-:Y:S01]  /*48d0*/  @P0 IADD3 R73, PT, PT, R73, -0x7f000001, RZ ;  /* 0x80ffffff49490810 */ /* 0x000fe20007ffe0ff */
[----:B------:R-:W-:-:S03]  /*48e0*/  ISETP.GE.U32.AND P0, PT, R77, 0x7f000001, PT ;  /* 0x7f0000014d00780c */ /* 0x000fc60003f06070 */
[----:B------:R-:W-:-:S04]  /*48f0*/  @P1 IADD3 R39, PT, PT, R39, -0x7f000001, RZ ;  /* 0x80ffffff27271810 */ /* 0x000fc80007ffe0ff */
[----:B------:R-:W-:-:S04]  /*4900*/  @P2 IADD3 R42, PT, PT, R42, -0x7f000001, RZ ;  /* 0x80ffffff2a2a2810 */ /* 0x000fc80007ffe0ff */
[----:B------:R-:W-:Y:S01]  /*4910*/  IADD3 R39, PT, PT, R39, R42, RZ ;  /* 0x0000002a27277210 */ /* 0x000fe20007ffe0ff */
[----:B------:R-:W-:Y:S01]  /*4920*/  IMAD.WIDE.U32 R42, R73, R52, RZ ;  /* 0x00000034492a7225 */ /* 0x000fe200078e00ff */
[----:B------:R-:W-:-:S03]  /*4930*/  @P0 IADD3 R77, PT, PT, R77, -0x7f000001, RZ ;  /* 0x80ffffff4d4d0810 */ /* 0x000fc60007ffe0ff */
[----:B------:R-:W-:-:S04]  /*4940*/  IMAD R53, R42, 0x7effffff, RZ ;  /* 0x7effffff2a357824 */ /* 0x000fc800078e02ff */
[----:B------:R-:W-:-:S04]  /*4950*/  IMAD.HI.U32 R56, R53, 0x7f000001, R42 ;  /* 0x7f00000135387827 */ /* 0x000fc800078e002a */
[----:B------:R-:W-:-:S04]  /*4960*/  IMAD.WIDE.U32 R52, R77, R52, RZ ;  /* 0x000000344d347225 */ /* 0x000fc800078e00ff */
[----:B------:R-:W-:Y:S01]  /*4970*/  IMAD R43, R52, 0x7effffff, RZ ;  /* 0x7effffff342b7824 */ /* 0x000fe200078e02ff */
[----:B------:R-:W-:Y:S01]  /*4980*/  ISETP.GE.U32.AND P0, PT, R46, 0x7f000001, PT ;  /* 0x7f0000012e00780c */ /* 0x000fe20003f06070 */
[----:B------:R-:W-:Y:S02]  /*4990*/  ISETP.GE.U32.AND P1, PT, R25, 0x7f000001, PT ;  /* 0x7f0000011900780c */ /* 0x000fe40003f26070 */
[----:B------:R-:W-:-:S04]  /*49a0*/  IMAD.HI.U32 R52, R43, 0x7f000001, R52 ;  /* 0x7f0000012b347827 */ /* 0x000fc800078e0034 */
[----:B------:R-:W-:-:S04]  /*49b0*/  IMAD.WIDE.U32 R42, R38, R61, RZ ;  /* 0x0000003d262a7225 */ /* 0x000fc800078e00ff */
[----:B------:R-:W-:-:S04]  /*49c0*/  IMAD R53, R42, 0x7effffff, RZ ;  /* 0x7effffff2a357824 */ /* 0x000fc800078e02ff */
[----:B------:R-:W-:Y:S01]  /*49d0*/  IMAD.HI.U32 R53, R53, 0x7f000001, R42 ;  /* 0x7f00000135357827 */ /* 0x000fe200078e002a */
[----:B------:R-:W-:Y:S02]  /*49e0*/  @P0 IADD3 R46, PT, PT, R46, -0x7f000001, RZ ;  /* 0x80ffffff2e2e0810 */ /* 0x000fe40007ffe0ff */
[----:B------:R-:W-:Y:S01]  /*49f0*/  @P1 IADD3 R25, PT, PT, R25, -0x7f000001, RZ ;  /* 0x80ffffff19191810 */ /* 0x000fe20007ffe0ff */
[----:B------:R-:W-:Y:S01]  /*4a00*/  ISETP.GE.U32.AND P0, PT, R28, 0x7f000001, PT ;  /* 0x7f0000011c00780c */ /* 0x000fe20003f06070 */
[----:B------:R-:W-:Y:S01]  /*4a10*/  IMAD.WIDE.U32 R42, R78, R61, RZ ;  /* 0x0000003d4e2a7225 */ /* 0x000fe200078e00ff */
[----:B------:R-:W-:-:S03]  /*4a20*/  ISETP.GE.U32.AND P1, PT, R53, 0x7f000001, PT ;  /* 0x7f0000013500780c */ /* 0x000fc60003f26070 */
[----:B------:R-:W-:-:S04]  /*4a30*/  IMAD R89, R42, 0x7effffff, RZ ;  /* 0x7effffff2a597824 */ /* 0x000fc800078e02ff */
[----:B------:R-:W-:-:S04]  /*4a40*/  IMAD.HI.U32 R42, R89, 0x7f000001, R42 ;  /* 0x7f000001592a7827 */ /* 0x000fc800078e002a */
[----:B------:R-:W-:Y:S01]  /*4a50*/  @P0 IADD3 R28, PT, PT, R28, -0x7f000001, RZ ;  /* 0x80ffffff1c1c0810 */ /* 0x000fe20007ffe0ff */
[----:B------:R-:W-:Y:S01]  /*4a60*/  ISETP.GE.U32.AND P0, PT, R63, 0x7f000001, PT ;  /* 0x7f0000013f00780c */ /* 0x000fe20003f06070 */
[----:B------:R-:W-:Y:S01]  /*4a70*/  @P1 IADD3 R53, PT, PT, R53, -0x7f000001, RZ ;  /* 0x80ffffff35351810 */ /* 0x000fe20007ffe0ff */
[----:B------:R-:W-:-:S11]  /*4a80*/  ISETP.GE.U32.AND P1, PT, R42, 0x7f000001, PT ;  /* 0x7f0000012a00780c */ /* 0x000fd60003f26070 */
[----:B------:R-:W-:Y:S02]  /*4a90*/  @P0 IADD3 R63, PT, PT, R63, -0x7f000001, RZ ;  /* 0x80ffffff3f3f0810 */ /* 0x000fe40007ffe0ff */
[----:B------:R-:W-:-:S04]  /*4aa0*/  @P1 IADD3 R42, PT, PT, R42, -0x7f000001, RZ ;  /* 0x80ffffff2a2a1810 */ /* 0x000fc80007ffe0ff */
[----:B------:R-:W-:Y:S01]  /*4ab0*/  IADD3 R63, PT, PT, R63, R42, RZ ;  /* 0x0000002a3f3f7210 */ /* 0x000fe20007ffe0ff */
[----:B------:R-:W-:Y:S01]  /*4ac0*/  IMAD.WIDE.U32 R42, R82, R61, RZ ;  /* 0x0000003d522a7225 */ /* 0x000fe200078e00ff */
[----:B------:R-:W-:-:S03]  /*4ad0*/  IADD3 R25, PT, PT, R46, R25, RZ ;  /* 0x000000192e197210 */ /* 0x000fc60007ffe0ff */
[----:B------:R-:W-:-:S04]  /*4ae0*/  IMAD R89, R42, 0x7effffff, RZ ;  /* 0x7effffff2a597824 */ /* 0x000fc800078e02ff */
[----:B------:R-:W-:Y:S01]  /*4af0*/  IMAD.HI.U32 R46, R89, 0x7f000001, R42 ;  /* 0x7f000001592e7827 */ /* 0x000fe200078e002a */
[----:B------:R-:W-:-:S03]  /*4b00*/  IADD3 R69, PT, PT, R66, R69, RZ ;  /* 0x0000004542457210 */ /* 0x000fc60007ffe0ff */
[----:B------:R-:W-:Y:S01]  /*4b10*/  IMAD.WIDE.U32 R42, R80, R61, RZ ;  /* 0x0000003d502a7225 */ /* 0x000fe200078e00ff */
[----:B------:R-:W-:-:S03]  /*4b20*/  IADD3 R53, PT, PT, R28, R53, RZ ;  /* 0x000000351c357210 */ /* 0x000fc60007ffe0ff */
        /* <DEDUP_REMOVED lines=20> */
[----:B------:R-:W-:Y:S01]  /*4c70*/  @P1 IADD3 R42, PT, PT, R42, -0x7f000001, RZ ;  /* 0x80ffffff2a2a1810 */ /* 0x000fe20007ffe0ff */
[----:B------:R-:W-:-:S03]  /*4c80*/  ISETP.GE.U32.AND P0, PT, R25, 0x7f000001, PT ;  /* 0x7f0000011900780c */ /* 0x000fc60003f06070 */
[----:B------:R-:W-:Y:S01]  /*4c90*/  IADD3 R63, PT, PT, R63, R42, RZ ;  /* 0x0000002a3f3f7210 */ /* 0x000fe20007ffe0ff */
[----:B------:R-:W-:Y:S01]  /*4ca0*/  IMAD.WIDE.U32 R42, R55, R18, RZ ;  /* 0x00000012372a7225 */ /* 0x000fe200078e00ff */
[----:B------:R-:W-:-:S03]  /*4cb0*/  ISETP.GE.U32.AND P1, PT, R52, 0x7f000001, PT ;  /* 0x7f0000013400780c */ /* 0x000fc60003f26070 */
[----:B------:R-:W-:Y:S01]  /*4cc0*/  IMAD R61, R42, 0x7effffff, RZ ;  /* 0x7effffff2a3d7824 */ /* 0x000fe200078e02ff */
[----:B------:R-:W-:-:S03]  /*4cd0*/  IADD3 R69, PT, PT, R69, R46, RZ ;  /* 0x0000002e45457210 */ /* 0x000fc60007ffe0ff */
        /* <DEDUP_REMOVED lines=18> */
[----:B------:R-:W-:-:S04]  /*4e00*/  ISETP.GE.U32.AND P0, PT, R63, 0x7f000001, PT ;  /* 0x7f0000013f00780c */ /* 0x000fc80003f06070 */
[----:B------:R-:W-:Y:S01]  /*4e10*/  ISETP.GE.U32.AND P1, PT, R42, 0x7f000001, PT ;  /* 0x7f0000012a00780c */ /* 0x000fe20003f26070 */
[----:B------:R-:W-:-:S08]  /*4e20*/  ISETP.GE.U32.AND P2, PT, R52, 0x7f000001, PT ;  /* 0x7f0000013400780c */ /* 0x000fd00003f46070 */
[----:B------:R-:W-:-:S04]  /*4e30*/  @P0 IADD3 R63, PT, PT, R63, -0x7f000001, RZ ;  /* 0x80ffffff3f3f0810 */ /* 0x000fc80007ffe0ff */
[----:B------:R-:W-:Y:S01]  /*4e40*/  @P1 IADD3 R42, PT, PT, R42, -0x7f000001, RZ ;  /* 0x80ffffff2a2a1810 */ /* 0x000fe20007ffe0ff */
[----:B------:R-:W-:-:S03]  /*4e50*/  ISETP.GE.U32.AND P0, PT, R47, 0x7f000001, PT ;  /* 0x7f0000012f00780c */ /* 0x000fc60003f06070 */
[----:B------:R-:W-:Y:S01]  /*4e60*/  IADD3 R63, PT, PT, R63, R42, RZ ;  /* 0x0000002a3f3f7210 */ /* 0x000fe20007ffe0ff */
[----:B------:R-:W-:Y:S01]  /*4e70*/  IMAD.WIDE.U32 R42, R73, R62, RZ ;  /* 0x0000003e492a7225 */ /* 0x000fe200078e00ff */
[----:B------:R-:W-:-:S03]  /*4e80*/  ISETP.GE.U32.AND P1, PT, R56, 0x7f000001, PT ;  /* 0x7f0000013800780c */ /* 0x000fc60003f26070 */
[----:B------:R-:W-:-:S04]  /*4e90*/  IMAD R61, R42, 0x7effffff, RZ ;  /* 0x7effffff2a3d7824 */ /* 0x000fc800078e02ff */
[----:B------:R-:W-:-:S04]  /*4ea0*/  IMAD.HI.U32 R61, R61, 0x7f000001, R42 ;  /* 0x7f0000013d3d7827 */ /* 0x000fc800078e002a */
[----:B------:R-:W-:Y:S01]  /*4eb0*/  IMAD.WIDE.U32 R42, R77, R62, RZ ;  /* 0x0000003e4d2a7225 */ /* 0x000fe200078e00ff */
[----:B------:R-:W-:-:S03]  /*4ec0*/  @P2 IADD3 R52, PT, PT, R52, -0x7f000001, RZ ;  /* 0x80ffffff34342810 */ /* 0x000fc60007ffe0ff */
[----:B------:R-:W-:Y:S01]  /*4ed0*/  IMAD R25, R42, 0x7effffff, RZ ;  /* 0x7effffff2a197824 */ /* 0x000fe200078e02ff */
[----:B------:R-:W-:Y:S02]  /*4ee0*/  @P0 IADD3 R47, PT, PT, R47, -0x7f000001, RZ ;  /* 0x80ffffff2f2f0810 */ /* 0x000fe40007ffe0ff */
[----:B------:R-:W-:Y:S01]  /*4ef0*/  @P1 IADD3 R56, PT, PT, R56, -0x7f000001, RZ ;  /* 0x80ffffff38381810 */ /* 0x000fe20007ffe0ff */
[----:B------:R-:W-:-:S04]  /*4f00*/  IMAD.HI.U32 R25, R25, 0x7f000001, R42 ;  /* 0x7f00000119197827 */ /* 0x000fc800078e002a */
[----:B------:R-:W-:Y:S01]  /*4f10*/  IMAD.WIDE.U32 R42, R52, UR7, RZ ;  /* 0x00000007342a7c25 */ /* 0x000fe2000f8e00ff */
[----:B------:R-:W-:-:S03]  /*4f20*/  IADD3 R56, PT, PT, R47, R56, RZ ;  /* 0x000000382f387210 */ /* 0x000fc60007ffe0ff */
[----:B------:R-:W-:-:S04]  /*4f30*/  IMAD R47, R42, 0x7effffff, RZ ;  /* 0x7effffff2a2f7824 */ /* 0x000fc800078e02ff */
[----:B------:R-:W-:-:S05]  /*4f40*/  IMAD.HI.U32 R47, R47, 0x7f000001, R42 ;  /* 0x7f0000012f2f7827 */ /* 0x000fca00078e002a */
[----:B------:R-:W-:Y:S01]  /*4f50*/  ISETP.GE.U32.AND P0, PT, R47, 0x7f000001, PT ;  /* 0x7f0000012f00780c */ /* 0x000fe20003f06070 */
[----:B------:R-:W-:Y:S01]  /*4f60*/  ISETP.GE.U32.AND P1, PT, R26, 0x7f000001, PT ;  /* 0x7f0000011a00780c */ /* 0x000fe20003f26070 */
[----:B------:R-:W-:Y:S01]  /*4f70*/  ISETP.GE.U32.AND P2, PT, R69, 0x7f000001, PT ;  /* 0x7f0000014500780c */ /* 0x000fe20003f46070 */
[----:B------:R-:W-:-:S10]  /*4f80*/  ISETP.GE.U32.AND P3, PT, R46, 0x7f000001, PT ;  /* 0x7f0000012e00780c */ /* 0x000fd40003f66070 */
[----:B------:R-:W-:Y:S01]  /*4f90*/  @P0 IADD3 R47, PT, PT, R47, -0x7f000001, RZ ;  /* 0x80ffffff2f2f0810 */ /* 0x000fe20007ffe0ff */
[----:B------:R-:W-:-:S04]  /*4fa0*/  ISETP.GE.U32.AND P0, PT, R60, 0x7f000001, PT ;  /* 0x7f0000013c00780c */ /* 0x000fc80003f06070 */
[----:B------:R-:W-:Y:S01]  /*4fb0*/  IMAD.WIDE.U32 R42, R47, 0x5fffffa, RZ ;  /* 0x05fffffa2f2a7825 */ /* 0x000fe200078e00ff */
[----:B------:R-:W-:-:S03]  /*4fc0*/  @P1 IADD3 R26, PT, PT, R26, -0x7f000001, RZ ;  /* 0x80ffffff1a1a1810 */ /* 0x000fc60007ffe0ff */
[----:B------:R-:W-:-:S05]  /*4fd0*/  IMAD R47, R47, 0x6, RZ ;  /* 0x000000062f2f7824 */ /* 0x000fca00078e02ff */
[----:B------:R-:W-:Y:S01]  /*4fe0*/  @P0 IADD3 R60, PT, PT, R60, -0x7f000001, RZ ;  /* 0x80ffffff3c3c0810 */ /* 0x000fe20007ffe0ff */
[----:B------:R-:W-:Y:S01]  /*4ff0*/  ISETP.GE.U32.AND P0, PT, R56, 0x7f000001, PT ;  /* 0x7f0000013800780c */ /* 0x000fe20003f06070 */
[----:B------:R-:W-:Y:S02]  /*5000*/  @P2 IADD3 R69, PT, PT, R69, -0x7f000001, RZ ;  /* 0x80ffffff45452810 */ /* 0x000fe40007ffe0ff */
[----:B------:R-:W-:Y:S01]  /*5010*/  @P3 IADD3 R46, PT, PT, R46, -0x7f000001, RZ ;  /* 0x80ffffff2e2e3810 */ /* 0x000fe20007ffe0ff */
[----:B------:R-:W-:Y:S01]  /*5020*/  IMAD.HI.U32 R47, R47, 0x7f000001, R42 ;  /* 0x7f0000012f2f7827 */ /* 0x000fe200078e002a */
[----:B------:R-:W-:-:S03]  /*5030*/  IADD3 R62, PT, PT, R35, R26, RZ ;  /* 0x0000001a233e7210 */ /* 0x000fc60007ffe0ff */
[----:B------:R-:W-:Y:S01]  /*5040*/  IMAD.WIDE.U32 R42, R60, UR6, RZ ;  /* 0x000000063c2a7c25 */ /* 0x000fe2000f8e00ff */
[----:B------:R-:W-:-:S03]  /*5050*/  IADD3 R26, PT, PT, R69, R46, RZ ;  /* 0x0000002e451a7210 */ /* 0x000fc60007ffe0ff */
[----:B------:R-:W-:Y:S01]  /*5060*/  IMAD R69, R42, 0x7effffff, RZ ;  /* 0x7effffff2a457824 */ /* 0x000fe200078e02ff */
[----:B------:R-:W-:Y:S01]  /*5070*/  @P0 IADD3 R56, PT, PT, R56, -0x7f000001, RZ ;  /* 0x80ffffff38380810 */ /* 0x000fe20007ffe0ff */
[----:B------:R-:W-:Y:S02]  /*5080*/  ISETP.GE.U32.AND P2, PT, R45, 0x7f000001, PT ;  /* 0x7f0000012d00780c */ /* 0x000fe40003f46070 */
[----:B------:R-:W-:Y:S01]  /*5090*/  IMAD.HI.U32 R46, R69, 0x7f000001, R42 ;  /* 0x7f000001452e7827 */ /* 0x000fe200078e002a */
[----:B------:R-:W-:-:S03]  /*50a0*/  ISETP.GE.U32.AND P1, PT, R62, 0x7f000001, PT ;  /* 0x7f0000013e00780c */ /* 0x000fc60003f26070 */
[----:B------:R-:W-:-:S04]  /*50b0*/  IMAD.WIDE.U32 R42, R56, UR8, RZ ;  /* 0x00000008382a7c25 */ /* 0x000fc8000f8e00ff */
[----:B------:R-:W-:-:S04]  /*50c0*/  IMAD R69, R42, 0x7effffff, RZ ;  /* 0x7effffff2a457824 */ /* 0x000fc800078e02ff */
[----:B------:R-:W-:Y:S01]  /*50d0*/  IMAD.HI.U32 R69, R69, 0x7f000001, R42 ;  /* 0x7f00000145457827 */ /* 0x000fe200078e002a */
[----:B------:R-:W-:Y:S02]  /*50e0*/  @P2 IADD3 R45, PT, PT, R45, -0x7f000001, RZ ;  /* 0x80ffffff2d2d2810 */ /* 0x000fe40007ffe0ff */
[----:B------:R-:W-:Y:S02]  /*50f0*/  @P1 IADD3 R62, PT, PT, R62, -0x7f000001, RZ ;  /* 0x80ffffff3e3e1810 */ /* 0x000fe40007ffe0ff */
[----:B------:R-:W-:Y:S02]  /*5100*/  ISETP.GE.U32.AND P2, PT, R69, 0x7f000001, PT ;  /* 0x7f0000014500780c */ /* 0x000fe40003f46070 */
[----:B------:R-:W-:Y:S01]  /*5110*/  IADD3 R45, PT, PT, R62, R45, RZ ;  /* 0x0000002d3e2d7210 */ /* 0x000fe20007ffe0ff */
[----:B------:R-:W-:-:S04]  /*5120*/  ISETP.GE.U32.AND P1, PT, R28, 0x7f000001, PT ;  /* 0x7f0000011c00780c */ /* 0x000fc80003f26070 */
[----:B------:R-:W-:-:S06]  /*5130*/  ISETP.GE.U32.AND P0, PT, R45, 0x7f000001, PT ;  /* 0x7f0000012d00780c */ /* 0x000fcc0003f06070 */
[----:B------:R-:W-:-:S05]  /*5140*/  @P2 IADD3 R69, PT, PT, R69, -0x7f000001, RZ ;  /* 0x80ffffff45452810 */ /* 0x000fca0007ffe0ff */
[----:B------:R-:W-:-:S04]  /*5150*/  IMAD.WIDE.U32 R42, R69, 0x5fffffa, RZ ;  /* 0x05fffffa452a7825 */ /* 0x000fc800078e00ff */
[----:B------:R-:W-:Y:S01]  /*5160*/  IMAD R89, R69, 0x6, RZ ;  /* 0x0000000645597824 */ /* 0x000fe200078e02ff */
[----:B------:R-:W-:Y:S01]  /*5170*/  @P0 IADD3 R45, PT, PT, R45, -0x7f000001, RZ ;  /* 0x80ffffff2d2d0810 */ /* 0x000fe20007ffe0ff */
[----:B------:R-:W-:Y:S01]  /*5180*/  ISETP.GE.U32.AND P2, PT, R61, 0x7f000001, PT ;  /* 0x7f0000013d00780c */ /* 0x000fe20003f46070 */
[----:B------:R-:W-:Y:S01]  /*5190*/  ISETP.GE.U32.AND P0, PT, R39, 0x7f000001, PT ;  /* 0x7f0000012700780c */ /* 0x000fe20003f06070 */
[----:B------:R-:W-:Y:S01]  /*51a0*/  IMAD.HI.U32 R89, R89, 0x7f000001, R42 ;  /* 0x7f00000159597827 */ /* 0x000fe200078e002a */
[----:B------:R-:W-:-:S03]  /*51b0*/  @P1 IADD3 R28, PT, PT, R28, -0x7f000001, RZ ;  /* 0x80ffffff1c1c1810 */ /* 0x000fc60007ffe0ff */
[----:B------:R-:W-:Y:S01]  /*51c0*/  IMAD.WIDE.U32 R42, R56, UR6, RZ ;  /* 0x00000006382a7c25 */ /* 0x000fe2000f8e00ff */
[----:B------:R-:W-:-:S03]  /*51d0*/  ISETP.GE.U32.AND P1, PT, R26, 0x7f000001, PT ;  /* 0x7f0000011a00780c */ /* 0x000fc60003f26070 */
[----:B------:R-:W-:Y:S01]  /*51e0*/  IMAD R69, R42, 0x7effffff, RZ ;  /* 0x7effffff2a457824 */ /* 0x000fe200078e02ff */
[----:B------:R-:W-:-:S03]  /*51f0*/  IADD3 R45, PT, PT, R45, R28, RZ ;  /* 0x0000001c2d2d7210 */ /* 0x000fc60007ffe0ff */
[----:B------:R-:W-:Y:S01]  /*5200*/  IMAD.HI.U32 R28, R69, 0x7f000001, R42 ;  /* 0x7f000001451c7827 */ /* 0x000fe200078e002a */
[----:B------:R-:W-:Y:S02]  /*5210*/  @P2 IADD3 R61, PT, PT, R61, -0x7f000001, RZ ;  /* 0x80ffffff3d3d2810 */ /* 0x000fe40007ffe0ff */
[----:B------:R-:W-:Y:S02]  /*5220*/  @P0 IADD3 R39, PT, PT, R39, -0x7f000001, RZ ;  /* 0x80ffffff27270810 */ /* 0x000fe40007ffe0ff */
[----:B------:R-:W-:Y:S01]  /*5230*/  ISETP.GE.U32.AND P2, PT, R28, 0x7f000001, PT ;  /* 0x7f0000011c00780c */ /* 0x000fe20003f46070 */
[----:B------:R-:W-:Y:S01]  /*5240*/  @P1 IADD3 R26, PT, PT, R26, -0x7f000001, RZ ;  /* 0x80ffffff1a1a1810 */ /* 0x000fe20007ffe0ff */
[----:B------:R-:W-:Y:S01]  /*5250*/  ISETP.GE.U32.AND P0, PT, R45, 0x7f000001, PT ;  /* 0x7f0000012d00780c */ /* 0x000fe20003f06070 */
[----:B------:R-:W-:Y:S01]  /*5260*/  ISETP.GE.U32.AND P1, PT, R18, 0x7f000001, PT ;  /* 0x7f0000011200780c */ /* 0x000fe20003f26070 */
[----:B------:R-:W-:-:S04]  /*5270*/  IMAD.WIDE.U32 R42, R39, UR7, RZ ;  /* 0x00000007272a7c25 */ /* 0x000fc8000f8e00ff */
[----:B------:R-:W-:-:S04]  /*5280*/  IMAD R69, R42, 0x7effffff, RZ ;  /* 0x7effffff2a457824 */ /* 0x000fc800078e02ff */
[----:B------:R-:W-:Y:S01]  /*5290*/  IMAD.HI.U32 R69, R69, 0x7f000001, R42 ;  /* 0x7f00000145457827 */ /* 0x000fe200078e002a */
[----:B------:R-:W-:Y:S02]  /*52a0*/  @P2 IADD3 R28, PT, PT, R28, -0x7f000001, RZ ;  /* 0x80ffffff1c1c2810 */ /* 0x000fe40007ffe0ff */
[----:B------:R-:W-:Y:S02]  /*52b0*/  @P0 IADD3 R45, PT, PT, R45, -0x7f000001, RZ ;  /* 0x80ffffff2d2d0810 */ /* 0x000fe40007ffe0ff */
[----:B------:R-:W-:Y:S01]  /*52c0*/  @P1 IADD3 R18, PT, PT, R18, -0x7f000001, RZ ;  /* 0x80ffffff12121810 */ /* 0x000fe20007ffe0ff */
[----:B------:R-:W-:Y:S01]  /*52d0*/  ISETP.GE.U32.AND P1, PT, R69, 0x7f000001, PT ;  /* 0x7f0000014500780c */ /* 0x000fe20003f26070 */
[----:B------:R-:W-:Y:S01]  /*52e0*/  ISETP.GE.U32.AND P0, PT, R28, 0x7f000001, PT ;  /* 0x7f0000011c00780c */ /* 0x000fe20003f06070 */
[----:B------:R-:W-:Y:S01]  /*52f0*/  IMAD.WIDE.U32 R42, R52, UR6, RZ ;  /* 0x00000006342a7c25 */ /* 0x000fe2000f8e00ff */
[----:B------:R-:W-:-:S03]  /*5300*/  IADD3 R18, PT, PT, R45, R18, RZ ;  /* 0x000000122d127210 */ /* 0x000fc60007ffe0ff */
[----:B------:R-:W-:Y:S01]  /*5310*/  IMAD R45, R42, 0x7effffff, RZ ;  /* 0x7effffff2a2d7824 */ /* 0x000fe200078e02ff */
[----:B------:R-:W-:-:S03]  /*5320*/  IADD3 R61, PT, PT, R26, R61, RZ ;  /* 0x0000003d1a3d7210 */ /* 0x000fc60007ffe0ff */
[----:B------:R-:W-:-:S03]  /*5330*/  IMAD.HI.U32 R45, R45, 0x7f000001, R42 ;  /* 0x7f0000012d2d7827 */ /* 0x000fc600078e002a */
[----:B------:R-:W-:Y:S02]  /*5340*/  @P1 IADD3 R69, PT, PT, R69, -0x7f000001, RZ ;  /* 0x80ffffff45451810 */ /* 0x000fe40007ffe0ff */
[----:B------:R-:W-:Y:S01]  /*5350*/  @P0 IADD3 R28, PT, PT, R28, -0x7f000001, RZ ;  /* 0x80ffffff1c1c0810 */ /* 0x000fe20007ffe0ff */
[----:B------:R-:W-:-:S03]  /*5360*/  IMAD.WIDE.U32 R42, R56, UR7, RZ ;  /* 0x00000007382a7c25 */ /* 0x000fc6000f8e00ff */
[----:B------:R-:W-:Y:S01]  /*5370*/  IADD3 R26, PT, PT, R28, R69, RZ ;  /* 0x000000451c1a7210 */ /* 0x000fe20007ffe0ff */
[----:B------:R-:W-:Y:S01]  /*5380*/  IMAD R69, R42, 0x7effffff, RZ ;  /* 0x7effffff2a457824 */ /* 0x000fe200078e02ff */
[----:B------:R-:W-:Y:S01]  /*5390*/  ISETP.GE.U32.AND P0, PT, R18, 0x7f000001, PT ;  /* 0x7f0000011200780c */ /* 0x000fe20003f06070 */
[----:B------:R-:W-:Y:S02]  /*53a0*/  ISETP.GE.U32.AND P1, PT, R25, 0x7f000001, PT ;  /* 0x7f0000011900780c */ /* 0x000fe40003f26070 */
[----:B------:R-:W-:-:S04]  /*53b0*/  IMAD.HI.U32 R28, R69, 0x7f000001, R42 ;  /* 0x7f000001451c7827 */ /* 0x000fc800078e002a */
[----:B------:R-:W-:-:S04]  /*53c0*/  IMAD.WIDE.U32 R42, R60, UR8, RZ ;  /* 0x000000083c2a7c25 */ /* 0x000fc8000f8e00ff */
[----:B------:R-:W-:-:S04]  /*53d0*/  IMAD R69, R42, 0x7effffff, RZ ;  /* 0x7effffff2a457824 */ /* 0x000fc800078e02ff */
[----:B------:R-:W-:Y:S01]  /*53e0*/  IMAD.HI.U32 R43, R69, 0x7f000001, R42 ;  /* 0x7f000001452b7827 */ /* 0x000fe200078e002a */
[----:B------:R-:W-:Y:S02]  /*53f0*/  @P0 IADD3 R18, PT, PT, R18, -0x7f000001, RZ ;  /* 0x80ffffff12120810 */ /* 0x000fe40007ffe0ff */
[----:B------:R-:W-:Y:S01]  /*5400*/  @P1 IADD3 R25, PT, PT, R25, -0x7f000001, RZ ;  /* 0x80ffffff19191810 */ /* 0x000fe20007ffe0ff */
[----:B------:R-:W-:Y:S01]  /*5410*/  ISETP.GE.U32.AND P0, PT, R45, 0x7f000001, PT ;  /* 0x7f0000012d00780c */ /* 0x000fe20003f06070 */
[----:B------:R-:W-:Y:S01]  /*5420*/  ISETP.GE.U32.AND P1, PT, R26, 0x7f000001, PT ;  /* 0x7f0000011a00780c */ /* 0x000fe20003f26070 */
[----:B------:R-:W-:Y:S01]  /*5430*/  ISETP.GE.U32.AND P2, PT, R43, 0x7f000001, PT ;  /* 0x7f0000012b00780c */ /* 0x000fe20003f46070 */
[----:B------:R-:W-:-:S10]  /*5440*/  IADD3 R25, PT, PT, R18, R25, RZ ;  /* 0x0000001912197210 */ /* 0x000fd40007ffe0ff */
[----:B------:R-:W-:Y:S02]  /*5450*/  @P0 IADD3 R45, PT, PT, R45, -0x7f000001, RZ ;  /* 0x80ffffff2d2d0810 */ /* 0x000fe40007ffe0ff */
[----:B------:R-:W-:Y:S02]  /*5460*/  @P1 IADD3 R26, PT, PT, R26, -0x7f000001, RZ ;  /* 0x80ffffff1a1a1810 */ /* 0x000fe40007ffe0ff */
[----:B------:R-:W-:Y:S01]  /*5470*/  @P2 IADD3 R43, PT, PT, R43, -0x7f000001, RZ ;  /* 0x80ffffff2b2b2810 */ /* 0x000fe20007ffe0ff */
[----:B------:R-:W-:Y:S01]  /*5480*/  ISETP.GE.U32.AND P1, PT, R28, 0x7f000001, PT ;  /* 0x7f0000011c00780c */ /* 0x000fe20003f26070 */
[----:B------:R-:W-:Y:S02]  /*5490*/  ISETP.GE.U32.AND P0, PT, R45, 0x7f000001, PT ;  /* 0x7f0000012d00780c */ /* 0x000fe40003f06070 */
[----:B------:R-:W-:Y:S01]  /*54a0*/  IADD3 R18, PT, PT, R26, R43, RZ ;  /* 0x0000002b1a127210 */ /* 0x000fe20007ffe0ff */
[----:B------:R-:W-:-:S04]  /*54b0*/  IMAD.WIDE.U32 R42, R39, UR8, RZ ;  /* 0x00000008272a7c25 */ /* 0x000fc8000f8e00ff */
[----:B------:R-:W-:-:S04]  /*54c0*/  IMAD R69, R42, 0x7effffff, RZ ;  /* 0x7effffff2a457824 */ /* 0x000fc800078e02ff */
[----:B------:R-:W-:Y:S01]  /*54d0*/  IMAD.HI.U32 R26, R69, 0x7f000001, R42 ;  /* 0x7f000001451a7827 */ /* 0x000fe200078e002a */
[----:B------:R-:W-:Y:S02]  /*54e0*/  @P1 IADD3 R28, PT, PT, R28, -0x7f000001, RZ ;  /* 0x80ffffff1c1c1810 */ /* 0x000fe40007ffe0ff */
[----:B------:R-:W-:Y:S01]  /*54f0*/  @P0 IADD3 R45, PT, PT, R45, -0x7f000001, RZ ;  /* 0x80ffffff2d2d0810 */ /* 0x000fe20007ffe0ff */
[----:B------:R-:W-:-:S04]  /*5500*/  IMAD.WIDE.U32 R42, R60, UR7, RZ ;  /* 0x000000073c2a7c25 */ /* 0x000fc8000f8e00ff */
[----:B------:R-:W-:Y:S01]  /*5510*/  IMAD R69, R42, 0x7effffff, RZ ;  /* 0x7effffff2a457824 */ /* 0x000fe200078e02ff */
[----:B------:R-:W-:-:S03]  /*5520*/  IADD3 R45, PT, PT, R45, R28, RZ ;  /* 0x0000001c2d2d7210 */ /* 0x000fc60007ffe0ff */
[----:B------:R-:W-:-:S04]  /*5530*/  IMAD.HI.U32 R28, R69, 0x7f000001, R42 ;  /* 0x7f000001451c7827 */ /* 0x000fc800078e002a */
[----:B------:R-:W-:Y:S01]  /*5540*/  IMAD.WIDE.U32 R42, R60, UR9, RZ ;  /* 0x000000093c2a7c25 */ /* 0x000fe2000f8e00ff */
[----:B------:R-:W-:-:S03]  /*5550*/  ISETP.GE.U32.AND P0, PT, R46, 0x7f000001, PT ;  /* 0x7f0000012e00780c */ /* 0x000fc60003f06070 */
[----:B------:R-:W-:-:S04]  /*5560*/  IMAD R69, R42, 0x7effffff, RZ ;  /* 0x7effffff2a457824 */ /* 0x000fc800078e02ff */
[----:B------:R-:W-:-:S04]  /*5570*/  IMAD.HI.U32 R62, R69, 0x7f000001, R42 ;  /* 0x7f000001453e7827 */ /* 0x000fc800078e002a */
[----:B------:R-:W-:-:S04]  /*5580*/  IMAD.WIDE.U32 R42, R39, UR6, RZ ;  /* 0x00000006272a7c25 */ /* 0x000fc8000f8e00ff */
[----:B------:R-:W-:Y:S01]  /*5590*/  IMAD R69, R42, 0x7effffff, RZ ;  /* 0x7effffff2a457824 */ /* 0x000fe200078e02ff */
[----:B------:R-:W-:-:S03]  /*55a0*/  @P0 IADD3 R46, PT, PT, R46, -0x7f000001, RZ ;  /* 0x80ffffff2e2e0810 */ /* 0x000fc60007ffe0ff */
[----:B------:R-:W-:-:S04]  /*55b0*/  IMAD.HI.U32 R69, R69, 0x7f000001, R42 ;  /* 0x7f00000145457827 */ /* 0x000fc800078e002a */
[----:B------:R-:W-:Y:S01]  /*55c0*/  IMAD.WIDE.U32 R42, R39, UR9, RZ ;  /* 0x00000009272a7c25 */ /* 0x000fe2000f8e00ff */
[----:B------:R-:W-:-:S03]  /*55d0*/  ISETP.GE.U32.AND P0, PT, R46, 0x7f000001, PT ;  /* 0x7f0000012e00780c */ /* 0x000fc60003f06070 */
[----:B------:R-:W-:-:S04]  /*55e0*/  IMAD R39, R42, 0x7effffff, RZ ;  /* 0x7effffff2a277824 */ /* 0x000fc800078e02ff */
[----:B------:R-:W-:Y:S01]  /*55f0*/  IMAD.HI.U32 R39, R39, 0x7f000001, R42 ;  /* 0x7f00000127277827 */ /* 0x000fe200078e002a */
[----:B------:R-:W-:-:S04]  /*5600*/  ISETP.GE.U32.AND P1, PT, R47, 0x7f000001, PT ;  /* 0x7f0000012f00780c */ /* 0x000fc80003f26070 */
[----:B------:R-:W-:Y:S01]  /*5610*/  ISETP.GE.U32.AND P2, PT, R39, 0x7f000001, PT ;  /* 0x7f0000012700780c */ /* 0x000fe20003f46070 */
[----:B------:R-:W-:Y:S01]  /*5620*/  @P0 IADD3 R46, PT, PT, R46, -0x7f000001, RZ ;  /* 0x80ffffff2e2e0810 */ /* 0x000fe20007ffe0ff */
[----:B------:R-:W-:-:S07]  /*5630*/  ISETP.GE.U32.AND P0, PT, R69, 0x7f000001, PT ;  /* 0x7f0000014500780c */ /* 0x000fce0003f06070 */
[----:B------:R-:W-:-:S04]  /*5640*/  @P1 IADD3 R47, PT, PT, R47, -0x7f000001, RZ ;  /* 0x80ffffff2f2f1810 */ /* 0x000fc80007ffe0ff */
[----:B------:R-:W-:Y:S02]  /*5650*/  @P2 IADD3 R39, PT, PT, R39, -0x7f000001, RZ ;  /* 0x80ffffff27272810 */ /* 0x000fe40007ffe0ff */
[----:B------:R-:W-:Y:S02]  /*5660*/  IADD3 R46, PT, PT, R46, R47, RZ ;  /* 0x0000002f2e2e7210 */ /* 0x000fe40007ffe0ff */
[----:B------:R-:W-:Y:S01]  /*5670*/  @P0 IADD3 R69, PT, PT, R69, -0x7f000001, RZ ;  /* 0x80ffffff45450810 */ /* 0x000fe20007ffe0ff */
[----:B------:R-:W-:-:S04]  /*5680*/  IMAD.WIDE.U32 R42, R39, 0x5fffffa, RZ ;  /* 0x05fffffa272a7825 */ /* 0x000fc800078e00ff */
[----:B------:R-:W-:Y:S01]  /*5690*/  IMAD R47, R39, 0x6, RZ ;  /* 0x00000006272f7824 */ /* 0x000fe200078e02ff */
[----:B------:R-:W-:-:S03]  /*56a0*/  ISETP.GE.U32.AND P0, PT, R69, 0x7f000001, PT ;  /* 0x7f0000014500780c */ /* 0x000fc60003f06070 */
[----:B------:R-:W-:-:S04]  /*56b0*/  IMAD.HI.U32 R47, R47, 0x7f000001, R42 ;  /* 0x7f0000012f2f7827 */ /* 0x000fc800078e002a */
[----:B------:R-:W-:-:S04]  /*56c0*/  IMAD.WIDE.U32 R42, R52, UR8, RZ ;  /* 0x00000008342a7c25 */ /* 0x000fc8000f8e00ff */
[----:B------:R-:W-:-:S04]  /*56d0*/  IMAD R39, R42, 0x7effffff, RZ ;  /* 0x7effffff2a277824 */ /* 0x000fc800078e02ff */
[----:B------:R-:W-:Y:S01]  /*56e0*/  IMAD.HI.U32 R39, R39, 0x7f000001, R42 ;  /* 0x7f00000127277827 */ /* 0x000fe200078e002a */
[----:B------:R-:W-:-:S04]  /*56f0*/  @P0 IADD3 R69, PT, PT, R69, -0x7f000001, RZ ;  /* 0x80ffffff45450810 */ /* 0x000fc80007ffe0ff */
[----:B------:R-:W-:Y:S01]  /*5700*/  ISETP.GE.U32.AND P0, PT, R39, 0x7f000001, PT ;  /* 0x7f0000012700780c */ /* 0x000fe20003f06070 */
[----:B------:R-:W-:-:S12]  /*5710*/  ISETP.GE.U32.AND P1, PT, R28, 0x7f000001, PT ;  /* 0x7f0000011c00780c */ /* 0x000fd80003f26070 */
[----:B------:R-:W-:-:S05]  /*5720*/  @P0 IADD3 R39, PT, PT, R39, -0x7f000001, RZ ;  /* 0x80ffffff27270810 */ /* 0x000fca0007ffe0ff */
[----:B------:R-:W-:Y:S01]  /*5730*/  IMAD.WIDE.U32 R42, R39, 0x5fffffa, RZ ;  /* 0x05fffffa272a7825 */ /* 0x000fe200078e00ff */
[----:B------:R-:W-:-:S03]  /*5740*/  @P1 IADD3 R28, PT, PT, R28, -0x7f000001, RZ ;  /* 0x80ffffff1c1c1810 */ /* 0x000fc60007ffe0ff */
[----:B------:R-:W-:-:S04]  /*5750*/  IMAD R39, R39, 0x6, RZ ;  /* 0x0000000627277824 */ /* 0x000fc800078e02ff */
[----:B------:R-:W-:Y:S01]  /*5760*/  IMAD.HI.U32 R39, R39, 0x7f000001, R42 ;  /* 0x7f00000127277827 */ /* 0x000fe200078e002a */
[----:B------:R-:W-:-:S03]  /*5770*/  IADD3 R28, PT, PT, R69, R28, RZ ;  /* 0x0000001c451c7210 */ /* 0x000fc60007ffe0ff */
[----:B------:R-:W-:-:S04]  /*5780*/  IMAD.WIDE.U32 R42, R56, UR9, RZ ;  /* 0x00000009382a7c25 */ /* 0x000fc8000f8e00ff */
[----:B------:R-:W-:-:S04]  /*5790*/  IMAD R69, R42, 0x7effffff, RZ ;  /* 0x7effffff2a457824 */ /* 0x000fc800078e02ff */
[----:B------:R-:W-:-:S05]  /*57a0*/  IMAD.HI.U32 R69, R69, 0x7f000001, R42 ;  /* 0x7f00000145457827 */ /* 0x000fca00078e002a */
[----:B------:R-:W-:-:S13]  /*57b0*/  ISETP.GE.U32.AND P0, PT, R69, 0x7f000001, PT ;  /* 0x7f0000014500780c */ /* 0x000fda0003f06070 */
[----:B------:R-:W-:-:S05]  /*57c0*/  @P0 IADD3 R69, PT, PT, R69, -0x7f000001, RZ ;  /* 0x80ffffff45450810 */ /* 0x000fca0007ffe0ff */
[----:B------:R-:W-:-:S04]  /*57d0*/  IMAD.WIDE.U32 R42, R69, 0x5fffffa, RZ ;  /* 0x05fffffa452a7825 */ /* 0x000fc800078e00ff */
[----:B------:R-:W-:-:S04]  /*57e0*/  IMAD R69, R69, 0x6, RZ ;  /* 0x0000000645457824 */ /* 0x000fc800078e02ff */
[----:B------:R-:W-:-:S04]  /*57f0*/  IMAD.HI.U32 R64, R69, 0x7f000001, R42 ;  /* 0x7f00000145407827 */ /* 0x000fc800078e002a */
[----:B------:R-:W-:-:S04]  /*5800*/  IMAD.WIDE.U32 R42, R52, UR9, RZ ;  /* 0x00000009342a7c25 */ /* 0x000fc8000f8e00ff */
[----:B------:R-:W-:-:S04]  /*5810*/  IMAD R69, R42, 0x7effffff, RZ ;  /* 0x7effffff2a457824 */ /* 0x000fc800078e02ff */
[----:B------:R-:W-:-:S05]  /*5820*/  IMAD.HI.U32 R69, R69, 0x7f000001, R42 ;  /* 0x7f00000145457827 */ /* 0x000fca00078e002a */
[----:B------:R-:W-:-:S13]  /*5830*/  ISETP.GE.U32.AND P0, PT, R69, 0x7f000001, PT ;  /* 0x7f0000014500780c */ /* 0x000fda0003f06070 */
[----:B------:R-:W-:Y:S01]  /*5840*/  @P0 IADD3 R69, PT, PT, R69, -0x7f000001, RZ ;  /* 0x80ffffff45450810 */ /* 0x000fe20007ffe0ff */
[----:B------:R-:W-:-:S04]  /*5850*/  ISETP.GE.U32.AND P0, PT, R25, 0x7f000001, PT ;  /* 0x7f0000011900780c */ /* 0x000fc80003f06070 */
[----:B------:R-:W-:-:S04]  /*5860*/  IMAD.WIDE.U32 R42, R69, 0x5fffffa, RZ ;  /* 0x05fffffa452a7825 */ /* 0x000fc800078e00ff */
[----:B------:R-:W-:-:S05]  /*5870*/  IMAD R69, R69, 0x6, RZ ;  /* 0x0000000645457824 */ /* 0x000fca00078e02ff */
[----:B------:R-:W-:Y:S01]  /*5880*/  @P0 IADD3 R25, PT, PT, R25, -0x7f000001, RZ ;  /* 0x80ffffff19190810 */ /* 0x000fe20007ffe0ff */
[----:B------:R-:W-:-:S04]  /*5890*/  IMAD.HI.U32 R69, R69, 0x7f000001, R42 ;  /* 0x7f00000145457827 */ /* 0x000fc800078e002a */
[----:B------:R-:W-:-:S04]  /*58a0*/  IMAD.WIDE.U32 R42, R25, UR7, RZ ;  /* 0x00000007192a7c25 */ /* 0x000fc8000f8e00ff */
[----:B------:R-:W-:-:S04]  /*58b0*/  IMAD R95, R42, 0x7effffff, RZ ;  /* 0x7effffff2a5f7824 */ /* 0x000fc800078e02ff */
[----:B------:R-:W-:Y:S01]  /*58c0*/  IMAD.HI.U32 R95, R95, 0x7f000001, R42 ;  /* 0x7f0000015f5f7827 */ /* 0x000fe200078e002a */
[----:B------:R-:W-:Y:S01]  /*58d0*/  ISETP.GE.U32.AND P2, PT, R39, 0x7f000001, PT ;  /* 0x7f0000012700780c */ /* 0x000fe20003f46070 */
[----:B------:R-:W-:-:S03]  /*58e0*/  ISETP.GE.U32.AND P1, PT, R28, 0x7f000001, PT ;  /* 0x7f0000011c00780c */ /* 0x000fc60003f26070 */
[----:B------:R-:W-:-:S09]  /*58f0*/  ISETP.GE.U32.AND P0, PT, R95, 0x7f000001, PT ;  /* 0x7f0000015f00780c */ /* 0x000fd20003f06070 */
[----:B------:R-:W-:Y:S02]  /*5900*/  @P2 IADD3 R39, PT, PT, R39, -0x7f000001, RZ ;  /* 0x80ffffff27272810 */ /* 0x000fe40007ffe0ff */
[----:B------:R-:W-:Y:S02]  /*5910*/  @P1 IADD3 R28, PT, PT, R28, -0x7f000001, RZ ;  /* 0x80ffffff1c1c1810 */ /* 0x000fe40007ffe0ff */
[----:B------:R-:W-:Y:S01]  /*5920*/  @P0 IADD3 R95, PT, PT, R95, -0x7f000001, RZ ;  /* 0x80ffffff5f5f0810 */ /* 0x000fe20007ffe0ff */
[----:B------:R-:W-:Y:S01]  /*5930*/  ISETP.GE.U32.AND P0, PT, R53, 0x7f000001, PT ;  /* 0x7f0000013500780c */ /* 0x000fe20003f06070 */
[----:B------:R-:W-:Y:S01]  /*5940*/  ISETP.GE.U32.AND P2, PT, R89, 0x7f000001, PT ;  /* 0x7f0000015900780c */ /* 0x000fe20003f46070 */
[----:B------:R-:W-:Y:S02]  /*5950*/  ISETP.GE.U32.AND P1, PT, R46, 0x7f000001, PT ;  /* 0x7f0000012e00780c */ /* 0x000fe40003f26070 */
[----:B------:R-:W-:-:S04]  /*5960*/  IMAD.WIDE.U32 R42, R95, 0x5fffffa, RZ ;  /* 0x05fffffa5f2a7825 */ /* 0x000fc800078e00ff */
[----:B------:R-:W-:-:S05]  /*5970*/  IMAD R95, R95, 0x6, RZ ;  /* 0x000000065f5f7824 */ /* 0x000fca00078e02ff */
[----:B------:R-:W-:Y:S02]  /*5980*/  @P0 IADD3 R53, PT, PT, R53, -0x7f000001, RZ ;  /* 0x80ffffff35350810 */ /* 0x000fe40007ffe0ff */
[----:B------:R-:W-:Y:S02]  /*5990*/  @P2 IADD3 R89, PT, PT, R89, -0x7f000001, RZ ;  /* 0x80ffffff59592810 */ /* 0x000fe40007ffe0ff */
[----:B------:R-:W-:Y:S01]  /*59a0*/  @P1 IADD3 R46, PT, PT, R46, -0x7f000001, RZ ;  /* 0x80ffffff2e2e1810 */ /* 0x000fe20007ffe0ff */
[----:B------:R-:W-:-:S04]  /*59b0*/  IMAD.HI.U32 R95, R95, 0x7f000001, R42 ;  /* 0x7f0000015f5f7827 */ /* 0x000fc800078e002a */
[----:B------:R-:W-:Y:S01]  /*59c0*/  IMAD.WIDE.U32 R42, R53, UR6, RZ ;  /* 0x00000006352a7c25 */ /* 0x000fe2000f8e00ff */
[----:B------:R-:W-:-:S03]  /*59d0*/  IADD3 R46, PT, PT, R46, R89, RZ ;  /* 0x000000592e2e7210 */ /* 0x000fc60007ffe0ff */
[----:B------:R-:W-:Y:S01]  /*59e0*/  IMAD R89, R42, 0x7effffff, RZ ;  /* 0x7effffff2a597824 */ /* 0x000fe200078e02ff */
[----:B------:R-:W-:-:S03]  /*59f0*/  IADD3 R39, PT, PT, R28, R39, RZ ;  /* 0x000000271c277210 */ /* 0x000fc60007ffe0ff */
[----:B------:R-:W-:-:S05]  /*5a00*/  IMAD.HI.U32 R28, R89, 0x7f000001, R42 ;  /* 0x7f000001591c7827 */ /* 0x000fca00078e002a */
[----:B------:R-:W-:-:S13]  /*5a10*/  ISETP.GE.U32.AND P0, PT, R28, 0x7f000001, PT ;  /* 0x7f0000011c00780c */ /* 0x000fda0003f06070 */
[----:B------:R-:W-:Y:S01]  /*5a20*/  @P0 IADD3 R28, PT, PT, R28, -0x7f000001, RZ ;  /* 0x80ffffff1c1c0810 */ /* 0x000fe20007ffe0ff */
[----:B------:R-:W-:-:S13]  /*5a30*/  ISETP.GE.U32.AND P0, PT, R61, 0x7f000001, PT ;  /* 0x7f0000013d00780c */ /* 0x000fda0003f06070 */
[----:B------:R-:W-:-:S05]  /*5a40*/  @P0 IADD3 R61, PT, PT, R61, -0x7f000001, RZ ;  /* 0x80ffffff3d3d0810 */ /* 0x000fca0007ffe0ff */
[----:B------:R-:W-:-:S04]  /*5a50*/  IMAD.WIDE.U32 R42, R61, UR8, RZ ;  /* 0x000000083d2a7c25 */ /* 0x000fc8000f8e00ff */
[----:B------:R-:W-:-:S04]  /*5a60*/  IMAD R89, R42, 0x7effffff, RZ ;  /* 0x7effffff2a597824 */ /* 0x000fc800078e02ff */
[----:B------:R-:W-:-:S05]  /*5a70*/  IMAD.HI.U32 R89, R89, 0x7f000001, R42 ;  /* 0x7f00000159597827 */ /* 0x000fca00078e002a */
[----:B------:R-:W-:Y:S01]  /*5a80*/  ISETP.GE.U32.AND P0, PT, R89, 0x7f000001, PT ;  /* 0x7f0000015900780c */ /* 0x000fe20003f06070 */
[----:B------:R-:W-:Y:S01]  /*5a90*/  ISETP.GE.U32.AND P1, PT, R28, 0x7f000001, PT ;  /* 0x7f0000011c00780c */ /* 0x000fe20003f26070 */
[----:B------:R-:W-:-:S11]  /*5aa0*/  ISETP.GE.U32.AND P2, PT, R95, 0x7f000001, PT ;  /* 0x7f0000015f00780c */ /* 0x000fd60003f46070 */
[----:B------:R-:W-:Y:S02]  /*5ab0*/  @P0 IADD3 R89, PT, PT, R89, -0x7f000001, RZ ;  /* 0x80ffffff59590810 */ /* 0x000fe40007ffe0ff */
[----:B------:R-:W-:Y:S02]  /*5ac0*/  @P1 IADD3 R28, PT, PT, R28, -0x7f000001, RZ ;  /* 0x80ffffff1c1c1810 */ /* 0x000fe40007ffe0ff */
[----:B------:R-:W-:Y:S01]  /*5ad0*/  @P2 IADD3 R95, PT, PT, R95, -0x7f000001, RZ ;  /* 0x80ffffff5f5f2810 */ /* 0x000fe20007ffe0ff */
[----:B------:R-:W-:-:S04]  /*5ae0*/  IMAD.WIDE.U32 R42, R89, 0x5fffffa, RZ ;  /* 0x05fffffa592a7825 */ /* 0x000fc800078e00ff */
[----:B------:R-:W-:Y:S01]  /*5af0*/  IMAD R89, R89, 0x6, RZ ;  /* 0x0000000659597824 */ /* 0x000fe200078e02ff */
[----:B------:R-:W-:-:S03]  /*5b00*/  IADD3 R28, PT, PT, R28, R95, RZ ;  /* 0x0000005f1c1c7210 */ /* 0x000fc60007ffe0ff */
[----:B------:R-:W-:Y:S01]  /*5b10*/  IMAD.HI.U32 R43, R89, 0x7f000001, R42 ;  /* 0x7f000001592b7827 */ /* 0x000fe200078e002a */
[----:B------:R-:W-:Y:S01]  /*5b20*/  ISETP.GE.U32.AND P0, PT, R63, 0x7f000001, PT ;  /* 0x7f0000013f00780c */ /* 0x000fe20003f06070 */
[----:B------:R-:W-:-:S03]  /*5b30*/  ISETP.GE.U32.AND P1, PT, R28, 0x7f000001, PT ;  /* 0x7f0000011c00780c */ /* 0x000fc60003f26070 */
[----:B------:R-:W-:-:S09]  /*5b40*/  ISETP.GE.U32.AND P2, PT, R43, 0x7f000001, PT ;  /* 0x7f0000012b00780c */ /* 0x000fd20003f46070 */
[----:B------:R-:W-:Y:S02]  /*5b50*/  @P0 IADD3 R63, PT, PT, R63, -0x7f000001, RZ ;  /* 0x80ffffff3f3f0810 */ /* 0x000fe40007ffe0ff */
[----:B------:R-:W-:Y:S02]  /*5b60*/  @P1 IADD3 R28, PT, PT, R28, -0x7f000001, RZ ;  /* 0x80ffffff1c1c1810 */ /* 0x000fe40007ffe0ff */
[----:B------:R-:W-:Y:S01]  /*5b70*/  @P2 IADD3 R43, PT, PT, R43, -0x7f000001, RZ ;  /* 0x80ffffff2b2b2810 */ /* 0x000fe20007ffe0ff */
[----:B------:R-:W-:-:S03]  /*5b80*/  ISETP.GE.U32.AND P0, PT, R39, 0x7f000001, PT ;  /* 0x7f0000012700780c */ /* 0x000fc60003f06070 */
[----:B------:R-:W-:Y:S01]  /*5b90*/  IADD3 R28, PT, PT, R28, R43, RZ ;  /* 0x0000002b1c1c7210 */ /* 0x000fe20007ffe0ff */
[----:B------:R-:W-:Y:S01]  /*5ba0*/  IMAD.WIDE.U32 R42, R63, UR6, RZ ;  /* 0x000000063f2a7c25 */ /* 0x000fe2000f8e00ff */
[----:B------:R-:W-:-:S03]  /*5bb0*/  ISETP.GE.U32.AND P1, PT, R64, 0x7f000001, PT ;  /* 0x7f0000014000780c */ /* 0x000fc60003f26070 */
[----:B------:R-:W-:-:S04]  /*5bc0*/  IMAD R89, R42, 0x7effffff, RZ ;  /* 0x7effffff2a597824 */ /* 0x000fc800078e02ff */
[----:B------:R-:W-:Y:S01]  /*5bd0*/  IMAD.HI.U32 R89, R89, 0x7f000001, R42 ;  /* 0x7f00000159597827 */ /* 0x000fe200078e002a */
[----:B------:R-:W-:-:S04]  /*5be0*/  @P0 IADD3 R39, PT, PT, R39, -0x7f000001, RZ ;  /* 0x80ffffff27270810 */ /* 0x000fc80007ffe0ff */
[----:B------:R-:W-:Y:S01]  /*5bf0*/  ISETP.GE.U32.AND P0, PT, R89, 0x7f000001, PT ;  /* 0x7f0000015900780c */ /* 0x000fe20003f06070 */
[----:B------:R-:W-:Y:S01]  /*5c00*/  @P1 IADD3 R64, PT, PT, R64, -0x7f000001, RZ ;  /* 0x80ffffff40401810 */ /* 0x000fe20007ffe0ff */
[----:B------:R-:W-:-:S03]  /*5c10*/  IMAD.WIDE.U32 R42, R53, UR7, RZ ;  /* 0x00000007352a7c25 */ /* 0x000fc6000f8e00ff */
        /* <DEDUP_REMOVED lines=9> */
[----:B------:R-:W-:-:S04]  /*5cb0*/  IMAD.WIDE.U32 R42, R25, UR8, RZ ;  /* 0x00000008192a7c25 */ /* 0x000fc8000f8e00ff */
        /* <DEDUP_REMOVED lines=12> */
[----:B------:R-:W-:-:S04]  /*5d80*/  IMAD.WIDE.U32 R42, R63, UR9, RZ ;  /* 0x000000093f2a7c25 */ /* 0x000fc8000f8e00ff */
[----:B------:R-:W-:-:S04]  /*5d90*/  IMAD R39, R42, 0x7effffff, RZ ;  /* 0x7effffff2a277824 */ /* 0x000fc800078e02ff */
[----:B------:R-:W-:-:S05]  /*5da0*/  IMAD.HI.U32 R39, R39, 0x7f000001, R42 ;  /* 0x7f00000127277827 */ /* 0x000fca00078e002a */
[----:B------:R-:W-:Y:S01]  /*5db0*/  ISETP.GE.U32.AND P0, PT, R39, 0x7f000001, PT ;  /* 0x7f0000012700780c */ /* 0x000fe20003f06070 */
[----:B------:R-:W-:-:S12]  /*5dc0*/  ISETP.GE.U32.AND P1, PT, R69, 0x7f000001, PT ;  /* 0x7f0000014500780c */ /* 0x000fd80003f26070 */
[----:B------:R-:W-:Y:S01]  /*5dd0*/  @P0 IADD3 R39, PT, PT, R39, -0x7f000001, RZ ;  /* 0x80ffffff27270810 */ /* 0x000fe20007ffe0ff */
[----:B------:R-:W-:-:S04]  /*5de0*/  ISETP.GE.U32.AND P0, PT, R18, 0x7f000001, PT ;  /* 0x7f0000011200780c */ /* 0x000fc80003f06070 */
[----:B------:R-:W-:Y:S01]  /*5df0*/  IMAD.WIDE.U32 R42, R39, 0x5fffffa, RZ ;  /* 0x05fffffa272a7825 */ /* 0x000fe200078e00ff */
[----:B------:R-:W-:-:S03]  /*5e00*/  @P1 IADD3 R69, PT, PT, R69, -0x7f000001, RZ ;  /* 0x80ffffff45451810 */ /* 0x000fc60007ffe0ff */
[----:B------:R-:W-:-:S04]  /*5e10*/  IMAD R39, R39, 0x6, RZ ;  /* 0x0000000627277824 */ /* 0x000fc800078e02ff */
[----:B------:R-:W-:Y:S01]  /*5e20*/  IMAD.HI.U32 R39, R39, 0x7f000001, R42 ;  /* 0x7f00000127277827 */ /* 0x000fe200078e002a */
[----:B------:R-:W-:-:S03]  /*5e30*/  @P0 IADD3 R18, PT, PT, R18, -0x7f000001, RZ ;  /* 0x80ffffff12120810 */ /* 0x000fc60007ffe0ff */
[----:B------:R-:W-:Y:S01]  /*5e40*/  IMAD.WIDE.U32 R42, R61, UR9, RZ ;  /* 0x000000093d2a7c25 */ /* 0x000fe2000f8e00ff */
[----:B------:R-:W-:-:S03]  /*5e50*/  IADD3 R18, PT, PT, R18, R69, RZ ;  /* 0x0000004512127210 */ /* 0x000fc60007ffe0ff */
        /* <DEDUP_REMOVED lines=18> */
[----:B------:R-:W-:Y:S02]  /*5f80*/  @P0 IADD3 R46, PT, PT, R46, -0x7f000001, RZ ;  /* 0x80ffffff2e2e0810 */ /* 0x000fe40007ffe0ff */
[----:B------:R-:W-:Y:S02]  /*5f90*/  ISETP.GE.U32.AND P0, PT, R69, 0x7f000001, PT ;  /* 0x7f0000014500780c */ /* 0x000fe40003f06070 */
[----:B------:R-:W-:Y:S01]  /*5fa0*/  IADD3 R42, PT, PT, R46, R47, RZ ;  /* 0x0000002f2e2a7210 */ /* 0x000fe20007ffe0ff */
[----:B------:R-:W-:-:S04]  /*5fb0*/  IMAD.WIDE.U32 R46, R63, UR7, RZ ;  /* 0x000000073f2e7c25 */ /* 0x000fc8000f8e00ff */
[----:B------:R-:W-:-:S04]  /*5fc0*/  IMAD R43, R46, 0x7effffff, RZ ;  /* 0x7effffff2e2b7824 */ /* 0x000fc800078e02ff */
[----:B------:R-:W-:Y:S02]  /*5fd0*/  IMAD.HI.U32 R46, R43, 0x7f000001, R46 ;  /* 0x7f0000012b2e7827 */ /* 0x000fe400078e002e */
[----:B------:R-:W-:-:S03]  /*5fe0*/  @P0 IADD3 R69, PT, PT, R69, -0x7f000001, RZ ;  /* 0x80ffffff45450810 */ /* 0x000fc60007ffe0ff */
[----:B------:R-:W-:Y:S02]  /*5ff0*/  ISETP.GE.U32.AND P1, PT, R46, 0x7f000001, PT ;  /* 0x7f0000012e00780c */ /* 0x000fe40003f26070 */
[----:B------:R-:W-:-:S11]  /*6000*/  ISETP.GE.U32.AND P0, PT, R69, 0x7f000001, PT ;  /* 0x7f0000014500780c */ /* 0x000fd60003f06070 */
[----:B------:R-:W-:Y:S02]  /*6010*/  @P1 IADD3 R46, PT, PT, R46, -0x7f000001, RZ ;  /* 0x80ffffff2e2e1810 */ /* 0x000fe40007ffe0ff */
[----:B------:R-:W-:-:S04]  /*6020*/  @P0 IADD3 R69, PT, PT, R69, -0x7f000001, RZ ;  /* 0x80ffffff45450810 */ /* 0x000fc80007ffe0ff */
[----:B------:R-:W-:Y:S01]  /*6030*/  IADD3 R95, PT, PT, R69, R46, RZ ;  /* 0x0000002e455f7210 */ /* 0x000fe20007ffe0ff */
[----:B------:R-:W-:-:S04]  /*6040*/  IMAD.WIDE.U32 R46, R53, UR8, RZ ;  /* 0x00000008352e7c25 */ /* 0x000fc8000f8e00ff */
        /* <DEDUP_REMOVED lines=21> */
[----:B------:R-:W-:-:S04]  /*61a0*/  IMAD.WIDE.U32 R46, R25, UR6, RZ ;  /* 0x00000006192e7c25 */ /* 0x000fc8000f8e00ff */
[----:B------:R-:W-:-:S04]  /*61b0*/  IMAD R43, R46, 0x7effffff, RZ ;  /* 0x7effffff2e2b7824 */ /* 0x000fc800078e02ff */
[----:B------:R-:W-:Y:S01]  /*61c0*/  IMAD.HI.U32 R52, R43, 0x7f000001, R46 ;  /* 0x7f0000012b347827 */ /* 0x000fe200078e002e */
[----:B------:R-:W-:-:S04]  /*61d0*/  @P0 IADD3 R28, PT, PT, R28, -0x7f000001, RZ ;  /* 0x80ffffff1c1c0810 */ /* 0x000fc80007ffe0ff */
[----:B------:R-:W-:Y:S01]  /*61e0*/  ISETP.GE.U32.AND P0, PT, R52, 0x7f000001, PT ;  /* 0x7f0000013400780c */ /* 0x000fe20003f06070 */
[----:B------:R-:W-:Y:S01]  /*61f0*/  ISETP.GE.U32.AND P1, PT, R39, 0x7f000001, PT ;  /* 0x7f0000012700780c */ /* 0x000fe20003f26070 */
[----:B------:R-:W-:-:S04]  /*6200*/  IMAD.WIDE.U32 R46, R61, UR7, RZ ;  /* 0x000000073d2e7c25 */ /* 0x000fc8000f8e00ff */
[----:B------:R-:W-:-:S04]  /*6210*/  IMAD R43, R46, 0x7effffff, RZ ;  /* 0x7effffff2e2b7824 */ /* 0x000fc800078e02ff */
[----:B------:R-:W-:-:S03]  /*6220*/  IMAD.HI.U32 R43, R43, 0x7f000001, R46 ;  /* 0x7f0000012b2b7827 */ /* 0x000fc600078e002e */
[----:B------:R-:W-:Y:S02]  /*6230*/  @P0 IADD3 R52, PT, PT, R52, -0x7f000001, RZ ;  /* 0x80ffffff34340810 */ /* 0x000fe40007ffe0ff */
[----:B------:R-:W-:Y:S01]  /*6240*/  @P1 IADD3 R39, PT, PT, R39, -0x7f000001, RZ ;  /* 0x80ffffff27271810 */ /* 0x000fe20007ffe0ff */
[----:B------:R-:W-:Y:S02]  /*6250*/  ISETP.GE.U32.AND P1, PT, R43, 0x7f000001, PT ;  /* 0x7f0000012b00780c */ /* 0x000fe40003f26070 */
[----:B------:R-:W-:Y:S01]  /*6260*/  ISETP.GE.U32.AND P0, PT, R52, 0x7f000001, PT ;  /* 0x7f0000013400780c */ /* 0x000fe20003f06070 */
[----:B------:R-:W-:Y:S01]  /*6270*/  IMAD.WIDE.U32 R46, R63, UR8, RZ ;  /* 0x000000083f2e7c25 */ /* 0x000fe2000f8e00ff */
[----:B------:R-:W-:-:S09]  /*6280*/  IADD3 R39, PT, PT, R28, R39, RZ ;  /* 0x000000271c277210 */ /* 0x000fd20007ffe0ff */
[----:B------:R-:W-:Y:S02]  /*6290*/  @P1 IADD3 R43, PT, PT, R43, -0x7f000001, RZ ;  /* 0x80ffffff2b2b1810 */ /* 0x000fe40007ffe0ff */
[----:B------:R-:W-:-:S04]  /*62a0*/  @P0 IADD3 R52, PT, PT, R52, -0x7f000001, RZ ;  /* 0x80ffffff34340810 */ /* 0x000fc80007ffe0ff */
[----:B------:R-:W-:Y:S01]  /*62b0*/  IADD3 R28, PT, PT, R52, R43, RZ ;  /* 0x0000002b341c7210 */ /* 0x000fe20007ffe0ff */
[----:B------:R-:W-:-:S04]  /*62c0*/  IMAD R43, R46, 0x7effffff, RZ ;  /* 0x7effffff2e2b7824 */ /* 0x000fc800078e02ff */
[----:B------:R-:W-:Y:S01]  /*62d0*/  IMAD.HI.U32 R43, R43, 0x7f000001, R46 ;  /* 0x7f0000012b2b7827 */ /* 0x000fe200078e002e */
[----:B------:R-:W-:-:S04]  /*62e0*/  ISETP.GE.U32.AND P0, PT, R28, 0x7f000001, PT ;  /* 0x7f0000011c00780c */ /* 0x000fc80003f06070 */
[----:B------:R-:W-:Y:S01]  /*62f0*/  ISETP.GE.U32.AND P1, PT, R43, 0x7f000001, PT ;  /* 0x7f0000012b00780c */ /* 0x000fe20003f26070 */
[----:B------:R-:W-:-:S08]  /*6300*/  IMAD.WIDE.U32 R46, R53, UR9, RZ ;  /* 0x00000009352e7c25 */ /* 0x000fd0000f8e00ff */
[----:B------:R-:W-:Y:S01]  /*6310*/  @P0 IADD3 R28, PT, PT, R28, -0x7f000001, RZ ;  /* 0x80ffffff1c1c0810 */ /* 0x000fe20007ffe0ff */
[----:B------:R-:W-:-:S03]  /*6320*/  ISETP.GE.U32.AND P0, PT, R39, 0x7f000001, PT ;  /* 0x7f0000012700780c */ /* 0x000fc60003f06070 */
[----:B------:R-:W-:-:S04]  /*6330*/  @P1 IADD3 R43, PT, PT, R43, -0x7f000001, RZ ;  /* 0x80ffffff2b2b1810 */ /* 0x000fc80007ffe0ff */
[----:B------:R-:W-:Y:S01]  /*6340*/  IADD3 R28, PT, PT, R28, R43, RZ ;  /* 0x0000002b1c1c7210 */ /* 0x000fe20007ffe0ff */
[----:B------:R-:W-:-:S05]  /*6350*/  IMAD R43, R46, 0x7effffff, RZ ;  /* 0x7effffff2e2b7824 */ /* 0x000fca00078e02ff */
[----:B------:R-:W-:Y:S01]  /*6360*/  @P0 IADD3 R39, PT, PT, R39, -0x7f000001, RZ ;  /* 0x80ffffff27270810 */ /* 0x000fe20007ffe0ff */
[----:B------:R-:W-:Y:S01]  /*6370*/  IMAD.HI.U32 R43, R43, 0x7f000001, R46 ;  /* 0x7f0000012b2b7827 */ /* 0x000fe200078e002e */
[----:B------:R-:W-:-:S04]  /*6380*/  ISETP.GE.U32.AND P0, PT, R28, 0x7f000001, PT ;  /* 0x7f0000011c00780c */ /* 0x000fc80003f06070 */
[----:B------:R-:W-:Y:S01]  /*6390*/  ISETP.GE.U32.AND P1, PT, R43, 0x7f000001, PT ;  /* 0x7f0000012b00780c */ /* 0x000fe20003f26070 */
[----:B------:R-:W-:-:S08]  /*63a0*/  ISETP.GE.U32.AND P2, PT, R89, 0x7f000001, PT ;  /* 0x7f0000015900780c */ /* 0x000fd00003f46070 */
[----:B------:R-:W-:Y:S01]  /*63b0*/  @P0 IADD3 R28, PT, PT, R28, -0x7f000001, RZ ;  /* 0x80ffffff1c1c0810 */ /* 0x000fe20007ffe0ff */
[----:B------:R-:W-:-:S03]  /*63c0*/  ISETP.GE.U32.AND P0, PT, R95, 0x7f000001, PT ;  /* 0x7f0000015f00780c */ /* 0x000fc60003f06070 */
[----:B------:R-:W-:Y:S01]  /*63d0*/  @P1 IADD3 R43, PT, PT, R43, -0x7f000001, RZ ;  /* 0x80ffffff2b2b1810 */ /* 0x000fe20007ffe0ff */
[----:B------:R-:W-:-:S03]  /*63e0*/  IMAD.WIDE.U32 R46, R16, R39, RZ ;  /* 0x00000027102e7225 */ /* 0x000fc600078e00ff */
[----:B------:R-:W-:Y:S01]  /*63f0*/  IADD3 R97, PT, PT, R28, R43, RZ ;  /* 0x0000002b1c617210 */ /* 0x000fe20007ffe0ff */
[----:B------:R-:W-:Y:S01]  /*6400*/  IMAD R69, R46, 0x7effffff, RZ ;  /* 0x7effffff2e457824 */ /* 0x000fe200078e02ff */
[----:B------:R-:W-:-:S04]  /*6410*/  @P2 IADD3 R89, PT, PT, R89, -0x7f000001, RZ ;  /* 0x80ffffff59592810 */ /* 0x000fc80007ffe0ff */
[----:B------:R-:W-:Y:S01]  /*6420*/  @P0 IADD3 R95, PT, PT, R95, -0x7f000001, RZ ;  /* 0x80ffffff5f5f0810 */ /* 0x000fe20007ffe0ff */
[----:B------:R-:W-:Y:S01]  /*6430*/  ISETP.GE.U32.AND P0, PT, R97, 0x7f000001, PT ;  /* 0x7f0000016100780c */ /* 0x000fe20003f06070 */
[----:B------:R-:W-:-:S04]  /*6440*/  IMAD.HI.U32 R69, R69, 0x7f000001, R46 ;  /* 0x7f00000145457827 */ /* 0x000fc800078e002e */
[----:B------:R-:W-:-:S04]  /*6450*/  IMAD.WIDE.U32 R46, R16, R89, RZ ;  /* 0x00000059102e7225 */ /* 0x000fc800078e00ff */
[----:B------:R-:W-:-:S04]  /*6460*/  IMAD R43, R46, 0x7effffff, RZ ;  /* 0x7effffff2e2b7824 */ /* 0x000fc800078e02ff */
[----:B------:R-:W-:Y:S01]  /*6470*/  IMAD.HI.U32 R43, R43, 0x7f000001, R46 ;  /* 0x7f0000012b2b7827 */ /* 0x000fe200078e002e */
[----:B------:R-:W-:Y:S01]  /*6480*/  @P0 IADD3 R97, PT, PT, R97, -0x7f000001, RZ ;  /* 0x80ffffff61610810 */ /* 0x000fe20007ffe0ff */
[----:B------:R-:W-:Y:S02]  /*6490*/  ISETP.GE.U32.AND P0, PT, R64, 0x7f000001, PT ;  /* 0x7f0000014000780c */ /* 0x000fe40003f06070 */
[----:B------:R-:W-:-:S04]  /*64a0*/  IMAD.WIDE.U32 R46, R16, R95, RZ ;  /* 0x0000005f102e7225 */ /* 0x000fc800078e00ff */
[----:B------:R-:W-:-:S04]  /*64b0*/  IMAD R39, R46, 0x7effffff, RZ ;  /* 0x7effffff2e277824 */ /* 0x000fc800078e02ff */
[----:B------:R-:W-:-:S04]  /*64c0*/  IMAD.HI.U32 R39, R39, 0x7f000001, R46 ;  /* 0x7f00000127277827 */ /* 0x000fc800078e002e */
[----:B------:R-:W-:Y:S01]  /*64d0*/  IMAD.WIDE.U32 R46, R16, R97, RZ ;  /* 0x00000061102e7225 */ /* 0x000fe200078e00ff */
[----:B------:R-:W-:-:S03]  /*64e0*/  @P0 IADD3 R64, PT, PT, R64, -0x7f000001, RZ ;  /* 0x80ffffff40400810 */ /* 0x000fc60007ffe0ff */
[----:B------:R-:W-:-:S04]  /*64f0*/  IMAD R89, R46, 0x7effffff, RZ ;  /* 0x7effffff2e597824 */ /* 0x000fc800078e02ff */
[----:B------:R-:W-:-:S04]  /*6500*/  IMAD.HI.U32 R56, R89, 0x7f000001, R46 ;  /* 0x7f00000159387827 */ /* 0x000fc800078e002e */
[----:B------:R-:W-:-:S04]  /*6510*/  IMAD.WIDE.U32 R46, R64, R25, RZ ;  /* 0x00000019402e7225 */ /* 0x000fc800078e00ff */
[----:B------:R-:W-:-:S04]  /*6520*/  IMAD R89, R46, 0x7effffff, RZ ;  /* 0x7effffff2e597824 */ /* 0x000fc800078e02ff */
[----:B------:R-:W-:-:S05]  /*6530*/  IMAD.HI.U32 R89, R89, 0x7f000001, R46 ;  /* 0x7f00000159597827 */ /* 0x000fca00078e002e */
[----:B------:R-:W-:Y:S01]  /*6540*/  ISETP.GE.U32.AND P1, PT, R89, 0x7f000001, PT ;  /* 0x7f0000015900780c */ /* 0x000fe20003f26070 */
[----:B------:R-:W-:Y:S01]  /*6550*/  ISETP.GE.U32.AND P0, PT, R42, 0x7f000001, PT ;  /* 0x7f0000012a00780c */ /* 0x000fe20003f06070 */
[----:B------:R-:W-:-:S11]  /*6560*/  ISETP.GE.U32.AND P2, PT, R18, 0x7f000001, PT ;  /* 0x7f0000011200780c */ /* 0x000fd60003f46070 */
[----:B------:R-:W-:Y:S02]  /*6570*/  @P1 IADD3 R89, PT, PT, R89, -0x7f000001, RZ ;  /* 0x80ffffff59591810 */ /* 0x000fe40007ffe0ff */
[----:B------:R-:W-:Y:S01]  /*6580*/  @P0 IADD3 R42, PT, PT, R42, -0x7f000001, RZ ;  /* 0x80ffffff2a2a0810 */ /* 0x000fe20007ffe0ff */
[----:B------:R-:W-:Y:S01]  /*6590*/  ISETP.GE.U32.AND P1, PT, R26, 0x7f000001, PT ;  /* 0x7f0000011a00780c */ /* 0x000fe20003f26070 */
[----:B------:R-:W-:Y:S01]  /*65a0*/  ISETP.GE.U32.AND P0, PT, R45, 0x7f000001, PT ;  /* 0x7f0000012d00780c */ /* 0x000fe20003f06070 */
[----:B------:R-:W-:-:S04]  /*65b0*/  IMAD.WIDE.U32 R46, R89, 0x5fffffa, RZ ;  /* 0x05fffffa592e7825 */ /* 0x000fc800078e00ff */
        /* <DEDUP_REMOVED lines=8> */
[----:B------:R-:W-:Y:S01]  /*6640*/  IMAD.WIDE.U32 R46, R18, R61, RZ ;  /* 0x0000003d122e7225 */ /* 0x000fe200078e00ff */
[----:B------:R-:W-:-:S03]  /*6650*/  IADD3 R95, PT, PT, R45, R26, RZ ;  /* 0x0000001a2d5f7210 */ /* 0x000fc60007ffe0ff */
[----:B------:R-:W-:-:S04]  /*6660*/  IMAD R45, R46, 0x7effffff, RZ ;  /* 0x7effffff2e2d7824 */ /* 0x000fc800078e02ff */
[----:B------:R-:W-:-:S05]  /*6670*/  IMAD.HI.U32 R45, R45, 0x7f000001, R46 ;  /* 0x7f0000012d2d7827 */ /* 0x000fca00078e002e */
[----:B------:R-:W-:Y:S01]  /*6680*/  ISETP.GE.U32.AND P2, PT, R45, 0x7f000001, PT ;  /* 0x7f0000012d00780c */ /* 0x000fe20003f46070 */
[----:B------:R-:W-:Y:S01]  /*6690*/  ISETP.GE.U32.AND P1, PT, R62, 0x7f000001, PT ;  /* 0x7f0000013e00780c */ /* 0x000fe20003f26070 */
[----:B------:R-:W-:-:S11]  /*66a0*/  ISETP.GE.U32.AND P0, PT, R95, 0x7f000001, PT ;  /* 0x7f0000015f00780c */ /* 0x000fd60003f06070 */
[----:B------:R-:W-:Y:S01]  /*66b0*/  @P2 IADD3 R45, PT, PT, R45, -0x7f000001, RZ ;  /* 0x80ffffff2d2d2810 */ /* 0x000fe20007ffe0ff */
[----:B------:R-:W-:-:S04]  /*66c0*/  ISETP.GE.U32.AND P2, PT, R89, 0x7f000001, PT ;  /* 0x7f0000015900780c */ /* 0x000fc80003f46070 */
[----:B------:R-:W-:Y:S01]  /*66d0*/  IMAD.WIDE.U32 R46, R45, 0x5fffffa, RZ ;  /* 0x05fffffa2d2e7825 */ /* 0x000fe200078e00ff */
[----:B------:R-:W-:-:S03]  /*66e0*/  @P1 IADD3 R62, PT, PT, R62, -0x7f000001, RZ ;  /* 0x80ffffff3e3e1810 */ /* 0x000fc60007ffe0ff */
[----:B------:R-:W-:Y:S01]  /*66f0*/  IMAD R45, R45, 0x6, RZ ;  /* 0x000000062d2d7824 */ /* 0x000fe200078e02ff */
[----:B------:R-:W-:-:S04]  /*6700*/  @P0 IADD3 R95, PT, PT, R95, -0x7f000001, RZ ;  /* 0x80ffffff5f5f0810 */ /* 0x000fc80007ffe0ff */
[----:B------:R-:W-:Y:S01]  /*6710*/  @P2 IADD3 R89, PT, PT, R89, -0x7f000001, RZ ;  /* 0x80ffffff59592810 */ /* 0x000fe20007ffe0ff */
[----:B------:R-:W-:-:S04]  /*6720*/  IMAD.HI.U32 R45, R45, 0x7f000001, R46 ;  /* 0x7f0000012d2d7827 */ /* 0x000fc800078e002e */
[----:B------:R-:W-:Y:S01]  /*6730*/  ISETP.GE.U32.AND P0, PT, R89, 0x7f000001, PT ;  /* 0x7f0000015900780c */ /* 0x000fe20003f06070 */
[----:B------:R-:W-:Y:S01]  /*6740*/  IMAD.WIDE.U32 R46, R42, R61, RZ ;  /* 0x0000003d2a2e7225 */ /* 0x000fe200078e00ff */
[----:B------:R-:W-:Y:S01]  /*6750*/  IADD3 R62, PT, PT, R95, R62, RZ ;  /* 0x0000003e5f3e7210 */ /* 0x000fe20007ffe0ff */
[----:B------:R-:W-:Y:S02]  /*6760*/  ISETP.GE.U32.AND P1, PT, R16, 0x7f000001, PT ;  /* 0x7f0000011000780c */ /* 0x000fe40003f26070 */
[----:B------:R-:W-:-:S04]  /*6770*/  IMAD R95, R46, 0x7effffff, RZ ;  /* 0x7effffff2e5f7824 */ /* 0x000fc800078e02ff */
[----:B------:R-:W-:-:S04]  /*6780*/  IMAD.HI.U32 R28, R95, 0x7f000001, R46 ;  /* 0x7f0000015f1c7827 */ /* 0x000fc800078e002e */
[----:B------:R-:W-:Y:S01]  /*6790*/  @P0 IADD3 R89, PT, PT, R89, -0x7f000001, RZ ;  /* 0x80ffffff59590810 */ /* 0x000fe20007ffe0ff */
[----:B------:R-:W-:Y:S02]  /*67a0*/  ISETP.GE.U32.AND P0, PT, R28, 0x7f000001, PT ;  /* 0x7f0000011c00780c */ /* 0x000fe40003f06070 */
[----:B------:R-:W-:Y:S01]  /*67b0*/  @P1 IADD3 R16, PT, PT, R16, -0x7f000001, RZ ;  /* 0x80ffffff10101810 */ /* 0x000fe20007ffe0ff */
[----:B------:R-:W-:-:S03]  /*67c0*/  IMAD.WIDE.U32 R46, R64, R63, RZ ;  /* 0x0000003f402e7225 */ /* 0x000fc600078e00ff */
[----:B------:R-:W-:Y:S01]  /*67d0*/  IADD3 R16, PT, PT, R89, R16, RZ ;  /* 0x0000001059107210 */ /* 0x000fe20007ffe0ff */
[----:B------:R-:W-:-:S04]  /*67e0*/  IMAD R89, R46, 0x7effffff, RZ ;  /* 0x7effffff2e597824 */ /* 0x000fc800078e02ff */
[----:B------:R-:W-:Y:S02]  /*67f0*/  IMAD.HI.U32 R47, R89, 0x7f000001, R46 ;  /* 0x7f000001592f7827 */ /* 0x000fe400078e002e */
[----:B------:R-:W-:-:S03]  /*6800*/  @P0 IADD3 R28, PT, PT, R28, -0x7f000001, RZ ;  /* 0x80ffffff1c1c0810 */ /* 0x000fc60007ffe0ff */
[----:B------:R-:W-:Y:S02]  /*6810*/  ISETP.GE.U32.AND P1, PT, R47, 0x7f000001, PT ;  /* 0x7f0000012f00780c */ /* 0x000fe40003f26070 */
[----:B------:R-:W-:-:S11]  /*6820*/  ISETP.GE.U32.AND P0, PT, R28, 0x7f000001, PT ;  /* 0x7f0000011c00780c */ /* 0x000fd60003f06070 */
[----:B------:R-:W-:Y:S02]  /*6830*/  @P1 IADD3 R47, PT, PT, R47, -0x7f000001, RZ ;  /* 0x80ffffff2f2f1810 */ /* 0x000fe40007ffe0ff */
[----:B------:R-:W-:Y:S01]  /*6840*/  @P0 IADD3 R28, PT, PT, R28, -0x7f000001, RZ ;  /* 0x80ffffff1c1c0810 */ /* 0x000fe20007ffe0ff */
[----:B------:R-:W-:-:S03]  /*6850*/  ISETP.GE.U32.AND P0, PT, R16, 0x7f000001, PT ;  /* 0x7f0000011000780c */ /* 0x000fc60003f06070 */
[----:B------:R-:W-:Y:S01]  /*6860*/  IADD3 R28, PT, PT, R28, R47, RZ ;  /* 0x0000002f1c1c7210 */ /* 0x000fe20007ffe0ff */
[----:B------:R-:W-:-:S04]  /*6870*/  IMAD.WIDE.U32 R46, R42, R25, RZ ;  /* 0x000000192a2e7225 */ /* 0x000fc800078e00ff */
[----:B------:R-:W-:-:S04]  /*6880*/  IMAD R89, R46, 0x7effffff, RZ ;  /* 0x7effffff2e597824 */ /* 0x000fc800078e02ff */
[----:B------:R-:W-:Y:S01]  /*6890*/  IMAD.HI.U32 R26, R89, 0x7f000001, R46 ;  /* 0x7f000001591a7827 */ /* 0x000fe200078e002e */
[----:B------:R-:W-:-:S04]  /*68a0*/  @P0 IADD3 R16, PT, PT, R16, -0x7f000001, RZ ;  /* 0x80ffffff10100810 */ /* 0x000fc80007ffe0ff */
        /* <DEDUP_REMOVED lines=9> */
[----:B------:R-:W-:-:S10]  /*6940*/  IADD3 R45, PT, PT, R16, R45, RZ ;  /* 0x0000002d102d7210 */ /* 0x000fd40007ffe0ff */
        /* <DEDUP_REMOVED lines=11> */
[----:B------:R-:W-:Y:S01]  /*6a00*/  IMAD.WIDE.U32 R46, R18, R63, RZ ;  /* 0x0000003f122e7225 */ /* 0x000fe200078e00ff */
[----:B------:R-:W-:-:S03]  /*6a10*/  ISETP.GE.U32.AND P0, PT, R16, 0x7f000001, PT ;  /* 0x7f0000011000780c */ /* 0x000fc60003f06070 */
[----:B------:R-:W-:-:S04]  /*6a20*/  IMAD R89, R46, 0x7effffff, RZ ;  /* 0x7effffff2e597824 */ /* 0x000fc800078e02ff */
[----:B------:R-:W-:-:S05]  /*6a30*/  IMAD.HI.U32 R47, R89, 0x7f000001, R46 ;  /* 0x7f000001592f7827 */ /* 0x000fca00078e002e */
[----:B------:R-:W-:Y:S01]  /*6a40*/  ISETP.GE.U32.AND P1, PT, R47, 0x7f000001, PT ;  /* 0x7f0000012f00780c */ /* 0x000fe20003f26070 */
[----:B------:R-:W-:Y:S01]  /*6a50*/  @P0 IADD3 R16, PT, PT, R16, -0x7f000001, RZ ;  /* 0x80ffffff10100810 */ /* 0x000fe20007ffe0ff */
[----:B------:R-:W-:-:S11]  /*6a60*/  ISETP.GE.U32.AND P0, PT, R62, 0x7f000001, PT ;  /* 0x7f0000013e00780c */ /* 0x000fd60003f06070 */
[----:B------:R-:W-:Y:S02]  /*6a70*/  @P1 IADD3 R47, PT, PT, R47, -0x7f000001, RZ ;  /* 0x80ffffff2f2f1810 */ /* 0x000fe40007ffe0ff */
[----:B------:R-:W-:Y:S02]  /*6a80*/  @P0 IADD3 R62, PT, PT, R62, -0x7f000001, RZ ;  /* 0x80ffffff3e3e0810 */ /* 0x000fe40007ffe0ff */
[----:B------:R-:W-:Y:S01]  /*6a90*/  IADD3 R16, PT, PT, R16, R47, RZ ;  /* 0x0000002f10107210 */ /* 0x000fe20007ffe0ff */
[----:B------:R-:W-:-:S04]  /*6aa0*/  IMAD.WIDE.U32 R46, R64, R53, RZ ;  /* 0x00000035402e7225 */ /* 0x000fc800078e00ff */
[----:B------:R-:W-:Y:S02]  /*6ab0*/  IMAD R89, R46, 0x7effffff, RZ ;  /* 0x7effffff2e597824 */ /* 0x000fe400078e02ff */
[----:B------:R-:W-:-:S04]  /*6ac0*/  IMAD.WIDE.U32 R52, R62, R53, RZ ;  /* 0x000000353e347225 */ /* 0x000fc800078e00ff */
[----:B------:R-:W-:-:S04]  /*6ad0*/  IMAD.HI.U32 R47, R89, 0x7f000001, R46 ;  /* 0x7f000001592f7827 */ /* 0x000fc800078e002e */
        /* <DEDUP_REMOVED lines=9> */
[----:B------:R-:W-:-:S04]  /*6b70*/  IMAD.HI.U32 R16, R89, 0x7f000001, R52 ;  /* 0x7f00000159107827 */ /* 0x000fc800078e0034 */
[----:B------:R-:W-:-:S04]  /*6b80*/  IMAD.WIDE.U32 R52, R62, R63, RZ ;  /* 0x0000003f3e347225 */ /* 0x000fc800078e00ff */
[----:B------:R-:W-:-:S04]  /*6b90*/  IMAD R63, R52, 0x7effffff, RZ ;  /* 0x7effffff343f7824 */ /* 0x000fc800078e02ff */
[----:B------:R-:W-:-:S05]  /*6ba0*/  IMAD.HI.U32 R63, R63, 0x7f000001, R52 ;  /* 0x7f0000013f3f7827 */ /* 0x000fca00078e0034 */
[----:B------:R-:W-:Y:S01]  /*6bb0*/  ISETP.GE.U32.AND P2, PT, R63, 0x7f000001, PT ;  /* 0x7f0000013f00780c */ /* 0x000fe20003f46070 */
[----:B------:R-:W-:-:S12]  /*6bc0*/  ISETP.GE.U32.AND P0, PT, R16, 0x7f000001, PT ;  /* 0x7f0000011000780c */ /* 0x000fd80003f06070 */
[----:B------:R-:W-:Y:S02]  /*6bd0*/  @P2 IADD3 R63, PT, PT, R63, -0x7f000001, RZ ;  /* 0x80ffffff3f3f2810 */ /* 0x000fe40007ffe0ff */
[----:B------:R-:W-:-:S03]  /*6be0*/  @P0 IADD3 R16, PT, PT, R16, -0x7f000001, RZ ;  /* 0x80ffffff10100810 */ /* 0x000fc60007ffe0ff */
[----:B------:R-:W-:-:S04]  /*6bf0*/  IMAD.WIDE.U32 R52, R63, 0x5fffffa, RZ ;  /* 0x05fffffa3f347825 */ /* 0x000fc800078e00ff */
[----:B------:R-:W-:Y:S01]  /*6c00*/  IMAD R63, R63, 0x6, RZ ;  /* 0x000000063f3f7824 */ /* 0x000fe200078e02ff */
[----:B------:R-:W-:-:S03]  /*6c10*/  ISETP.GE.U32.AND P0, PT, R16, 0x7f000001, PT ;  /* 0x7f0000011000780c */ /* 0x000fc60003f06070 */
[----:B------:R-:W-:-:S04]  /*6c20*/  IMAD.HI.U32 R60, R63, 0x7f000001, R52 ;  /* 0x7f0000013f3c7827 */ /* 0x000fc800078e0034 */
[----:B------:R-:W-:-:S04]  /*6c30*/  IMAD.WIDE.U32 R52, R18, R25, RZ ;  /* 0x0000001912347225 */ /* 0x000fc800078e00ff */
[----:B------:R-:W-:-:S04]  /*6c40*/  IMAD R63, R52, 0x7effffff, RZ ;  /* 0x7effffff343f7824 */ /* 0x000fc800078e02ff */
[----:B------:R-:W-:Y:S01]  /*6c50*/  IMAD.HI.U32 R63, R63, 0x7f000001, R52 ;  /* 0x7f0000013f3f7827 */ /* 0x000fe200078e0034 */
[----:B------:R-:W-:-:S04]  /*6c60*/  @P0 IADD3 R16, PT, PT, R16, -0x7f000001, RZ ;  /* 0x80ffffff10100810 */ /* 0x000fc80007ffe0ff */
[----:B------:R-:W-:-:S13]  /*6c70*/  ISETP.GE.U32.AND P0, PT, R63, 0x7f000001, PT ;  /* 0x7f0000013f00780c */ /* 0x000fda0003f06070 */
[----:B------:R-:W-:-:S05]  /*6c80*/  @P0 IADD3 R63, PT, PT, R63, -0x7f000001, RZ ;  /* 0x80ffffff3f3f0810 */ /* 0x000fca0007ffe0ff */
[----:B------:R-:W-:-:S04]  /*6c90*/  IMAD.WIDE.U32 R52, R63, 0x5fffffa, RZ ;  /* 0x05fffffa3f347825 */ /* 0x000fc800078e00ff */
        /* <DEDUP_REMOVED lines=9> */
[----:B------:R-:W-:Y:S01]  /*6d30*/  IMAD.WIDE.U32 R52, R61, 0x5fffffa, RZ ;  /* 0x05fffffa3d347825 */ /* 0x000fe200078e00ff */
[----:B------:R-:W-:-:S03]  /*6d40*/  IADD3 R47, PT, PT, R16, R47, RZ ;  /* 0x0000002f102f7210 */ /* 0x000fc60007ffe0ff */
[----:B------:R-:W-:-:S04]  /*6d50*/  IMAD R61, R61, 0x6, RZ ;  /* 0x000000063d3d7824 */ /* 0x000fc800078e02ff */
[----:B------:R-:W-:-:S04]  /*6d60*/  IMAD.HI.U32 R16, R61, 0x7f000001, R52 ;  /* 0x7f0000013d107827 */ /* 0x000fc800078e0034 */
[----:B------:R-:W-:-:S04]  /*6d70*/  IMAD.WIDE.U32 R52, R62, R25, RZ ;  /* 0x000000193e347225 */ /* 0x000fc800078e00ff */
        /* <DEDUP_REMOVED lines=8> */
[----:B------:R-:W-:Y:S02]  /*6e00*/  IMAD.WIDE.U32 R52, R75, R18, RZ ;  /* 0x000000124b347225 */ /* 0x000fe400078e00ff */
[----:B------:R-:W2:Y:S01]  /*6e10*/  LDG.E R18, desc[UR10][R22.64+0x14] ;  /* 0x0000140a16127981 */ /* 0x000ea2000c1e1900 */
[----:B------:R-:W-:Y:S01]  /*6e20*/  ISETP.GE.U32.AND P2, PT, R26, 0x7f000001, PT ;  /* 0x7f0000011a00780c */ /* 0x000fe20003f46070 */
[----:B------:R-:W-:Y:S01]  /*6e30*/  ISETP.GE.U32.AND P0, PT, R47, 0x7f000001, PT ;  /* 0x7f0000012f00780c */ /* 0x000fe20003f06070 */
[----:B------:R-:W-:Y:S01]  /*6e40*/  ISETP.GE.U32.AND P3, PT, R60, 0x7f000001, PT ;  /* 0x7f0000013c00780c */ /* 0x000fe20003f66070 */
[----:B------:R-:W-:-:S10]  /*6e50*/  ISETP.GE.U32.AND P1, PT, R45, 0x7f000001, PT ;  /* 0x7f0000012d00780c */ /* 0x000fd40003f26070 */
[----:B------:R-:W-:Y:S02]  /*6e60*/  @P2 IADD3 R26, PT, PT, R26, -0x7f000001, RZ ;  /* 0x80ffffff1a1a2810 */ /* 0x000fe40007ffe0ff */
[----:B------:R-:W-:-:S04]  /*6e70*/  @P0 IADD3 R47, PT, PT, R47, -0x7f000001, RZ ;  /* 0x80ffffff2f2f0810 */ /* 0x000fc80007ffe0ff */
[----:B------:R-:W-:Y:S01]  /*6e80*/  IADD3 R47, PT, PT, R47, R26, RZ ;  /* 0x0000001a2f2f7210 */ /* 0x000fe20007ffe0ff */
[----:B------:R-:W-:Y:S01]  /*6e90*/  ISETP.GE.U32.AND P2, PT, R16, 0x7f000001, PT ;  /* 0x7f0000011000780c */ /* 0x000fe20003f46070 */
[----:B------:R-:W-:Y:S02]  /*6ea0*/  @P3 IADD3 R60, PT, PT, R60, -0x7f000001, RZ ;  /* 0x80ffffff3c3c3810 */ /* 0x000fe40007ffe0ff */
[----:B------:R-:W-:Y:S01]  /*6eb0*/  @P1 IADD3 R45, PT, PT, R45, -0x7f000001, RZ ;  /* 0x80ffffff2d2d1810 */ /* 0x000fe20007ffe0ff */
[----:B------:R-:W-:Y:S01]  /*6ec0*/  IMAD R61, R52, 0x7effffff, RZ ;  /* 0x7effffff343d7824 */ /* 0x000fe200078e02ff */
[----:B------:R-:W-:Y:S01]  /*6ed0*/  ISETP.GE.U32.AND P0, PT, R47, 0x7f000001, PT ;  /* 0x7f0000012f00780c */ /* 0x000fe20003f06070 */
[----:B------:R-:W-:Y:S01]  /*6ee0*/  ISETP.GE.U32.AND P4, PT, R25, 0x7f000001, PT ;  /* 0x7f0000011900780c */ /* 0x000fe20003f86070 */
[----:B------:R-:W3:Y:S01]  /*6ef0*/  LDG.E R26, desc[UR10][R22.64+0x18] ;  /* 0x0000180a161a7981 */ /* 0x000ee2000c1e1900 */
[----:B------:R-:W-:Y:S01]  /*6f00*/  IADD3 R60, PT, PT, R45, R60, RZ ;  /* 0x0000003c2d3c7210 */ /* 0x000fe20007ffe0ff */
[----:B------:R-:W-:-:S04]  /*6f10*/  IMAD.HI.U32 R61, R61, 0x7f000001, R52 ;  /* 0x7f0000013d3d7827 */ /* 0x000fc800078e0034 */
[----:B------:R-:W-:Y:S01]  /*6f20*/  IMAD.WIDE.U32 R52, R75, R62, RZ ;  /* 0x0000003e4b347225 */ /* 0x000fe200078e00ff */
[----:B------:R-:W-:Y:S01]  /*6f30*/  ISETP.GE.U32.AND P1, PT, R60, 0x7f000001, PT ;  /* 0x7f0000013c00780c */ /* 0x000fe20003f26070 */
[----:B------:R-:W-:Y:S02]  /*6f40*/  @P2 IADD3 R16, PT, PT, R16, -0x7f000001, RZ ;  /* 0x80ffffff10102810 */ /* 0x000fe40007ffe0ff */
[----:B------:R-:W-:Y:S01]  /*6f50*/  IMAD R75, R52, 0x7effffff, RZ ;  /* 0x7effffff344b7824 */ /* 0x000fe200078e02ff */
[----:B------:R-:W-:Y:S02]  /*6f60*/  @P0 IADD3 R47, PT, PT, R47, -0x7f000001, RZ ;  /* 0x80ffffff2f2f0810 */ /* 0x000fe40007ffe0ff */
[----:B------:R-:W-:Y:S01]  /*6f70*/  @P4 IADD3 R25, PT, PT, R25, -0x7f000001, RZ ;  /* 0x80ffffff19194810 */ /* 0x000fe20007ffe0ff */
[----:B------:R-:W-:Y:S01]  /*6f80*/  IMAD.HI.U32 R53, R75, 0x7f000001, R52 ;  /* 0x7f0000014b357827 */ /* 0x000fe200078e0034 */
[----:B------:R-:W-:-:S03]  /*6f90*/  IADD3 R52, PT, PT, R47, R16, RZ ;  /* 0x000000102f347210 */ /* 0x000fc60007ffe0ff */
[C---:B------:R-:W-:Y:S01]  /*6fa0*/  IMAD.WIDE.U32 R94, R25.reuse, 0x5fffffa, RZ ;  /* 0x05fffffa195e7825 */ /* 0x040fe200078e00ff */
[----:B------:R-:W3:Y:S01]  /*6fb0*/  LDG.E R16, desc[UR10][R22.64+0x10] ;  /* 0x0000100a16107981 */ /* 0x000ee2000c1e1900 */
[----:B------:R-:W-:Y:S01]  /*6fc0*/  @P1 IADD3 R60, PT, PT, R60, -0x7f000001, RZ ;  /* 0x80ffffff3c3c1810 */ /* 0x000fe20007ffe0ff */
[----:B------:R-:W-:Y:S01]  /*6fd0*/  ISETP.GE.U32.AND P0, PT, R52, 0x7f000001, PT ;  /* 0x7f0000013400780c */ /* 0x000fe20003f06070 */
[----:B------:R-:W-:-:S04]  /*6fe0*/  IMAD R25, R25, 0x6, RZ ;  /* 0x0000000619197824 */ /* 0x000fc800078e02ff */
[----:B------:R-:W-:Y:S02]  /*6ff0*/  IMAD.HI.U32 R45, R25, 0x7f000001, R94 ;  /* 0x7f000001192d7827 */ /* 0x000fe400078e005e */
[----:B------:R0:W3:Y:S02]  /*7000*/  LDG.E R25, desc[UR10][R22.64+0x1c] ;  /* 0x00001c0a16197981 */ /* 0x0000e4000c1e1900 */
[----:B------:R-:W-:-:S04]  /*7010*/  IMAD.WIDE.U32 R94, R60, R31, RZ ;  /* 0x0000001f3c5e7225 */ /* 0x000fc800078e00ff */
[----:B------:R-:W-:Y:S01]  /*7020*/  IMAD R75, R94, 0x7effffff, RZ ;  /* 0x7effffff5e4b7824 */ /* 0x000fe200078e02ff */
[----:B------:R-:W-:Y:S01]  /*7030*/  @P0 IADD3 R52, PT, PT, R52, -0x7f000001, RZ ;  /* 0x80ffffff34340810 */ /* 0x000fe20007ffe0ff */
[----:B------:R-:W-:Y:S02]  /*7040*/  ISETP.GE.U32.AND P0, PT, R28, 0x7f000001, PT ;  /* 0x7f0000011c00780c */ /* 0x000fe40003f06070 */
[----:B------:R-:W-:Y:S01]  /*7050*/  IMAD.HI.U32 R75, R75, 0x7f000001, R94 ;  /* 0x7f0000014b4b7827 */ /* 0x000fe200078e005e */
[----:B------:R-:W-:-:S04]  /*7060*/  ISETP.GE.U32.AND P1, PT, R45, 0x7f000001, PT ;  /* 0x7f0000012d00780c */ /* 0x000fc80003f26070 */
[----:B------:R-:W-:-:S06]  /*7070*/  ISETP.GE.U32.AND P2, PT, R75, 0x7f000001, PT ;  /* 0x7f0000014b00780c */ /* 0x000fcc0003f46070 */
[----:B------:R-:W-:Y:S01]  /*7080*/  @P0 IADD3 R28, PT, PT, R28, -0x7f000001, RZ ;  /* 0x80ffffff1c1c0810 */ /* 0x000fe20007ffe0ff */
[----:B------:R-:W-:Y:S02]  /*7090*/  ISETP.GE.U32.AND P0, PT, R43, 0x7f000001, PT ;  /* 0x7f0000012b00780c */ /* 0x000fe40003f06070 */
[----:B------:R-:W-:-:S04]  /*70a0*/  @P1 IADD3 R45, PT, PT, R45, -0x7f000001, RZ ;  /* 0x80ffffff2d2d1810 */ /* 0x000fc80007ffe0ff */
[----:B------:R-:W-:-:S05]  /*70b0*/  @P2 IADD3 R75, PT, PT, R75, -0x7f000001, RZ ;  /* 0x80ffffff4b4b2810 */ /* 0x000fca0007ffe0ff */
[----:B------:R-:W-:Y:S02]  /*70c0*/  ISETP.GE.U32.AND P1, PT, R75, 0x7f000001, PT ;  /* 0x7f0000014b00780c */ /* 0x000fe40003f26070 */
[----:B------:R-:W-:-:S05]  /*70d0*/  @P0 IADD3 R43, PT, PT, R43, -0x7f000001, RZ ;  /* 0x80ffffff2b2b0810 */ /* 0x000fca0007ffe0ff */
[----:B------:R-:W-:Y:S01]  /*70e0*/  ISETP.GE.U32.AND P0, PT, R43, 0x7f000001, PT ;  /* 0x7f0000012b00780c */ /* 0x000fe20003f06070 */
[----:B0-----:R-:W-:-:S05]  /*70f0*/  IMAD.WIDE.U32 R22, R52, R21, RZ ;  /* 0x0000001534167225 */ /* 0x001fca00078e00ff */
[----:B------:R-:W-:Y:S01]  /*7100*/  @P1 IADD3 R75, PT, PT, R75, -0x7f000001, RZ ;  /* 0x80ffffff4b4b1810 */ /* 0x000fe20007ffe0ff */
[----:B------:R-:W-:Y:S01]  /*7110*/  ISETP.GE.U32.AND P1, PT, R63, 0x7f000001, PT ;  /* 0x7f0000013f00780c */ /* 0x000fe20003f26070 */
[----:B------:R-:W-:-:S04]  /*7120*/  IMAD R47, R22, 0x7effffff, RZ ;  /* 0x7effffff162f7824 */ /* 0x000fc800078e02ff */
[----:B------:R-:W-:Y:S01]  /*7130*/  IMAD.HI.U32 R64, R47, 0x7f000001, R22 ;  /* 0x7f0000012f407827 */ /* 0x000fe200078e0016 */
[----:B------:R-:W-:-:S03]  /*7140*/  @P0 IADD3 R43, PT, PT, R43, -0x7f000001, RZ ;  /* 0x80ffffff2b2b0810 */ /* 0x000fc60007ffe0ff */
[----:B------:R-:W-:Y:S01]  /*7150*/  IMAD.WIDE.U32 R22, R60, R33, RZ ;  /* 0x000000213c167225 */ /* 0x000fe200078e00ff */
[----:B------:R-:W-:Y:S01]  /*7160*/  ISETP.GE.U32.AND P2, PT, R64, 0x7f000001, PT ;  /* 0x7f0000014000780c */ /* 0x000fe20003f46070 */
[----:B------:R-:W-:Y:S02]  /*7170*/  ISETP.GE.U32.AND P0, PT, R43, 0x7f000001, PT ;  /* 0x7f0000012b00780c */ /* 0x000fe40003f06070 */
[----:B------:R-:W-:Y:S02]  /*7180*/  @P1 IADD3 R63, PT, PT, R63, -0x7f000001, RZ ;  /* 0x80ffffff3f3f1810 */ /* 0x000fe40007ffe0ff */
[----:B------:R-:W-:Y:S01]  /*7190*/  IADD3 R28, PT, PT, R28, R45, RZ ;  /* 0x0000002d1c1c7210 */ /* 0x000fe20007ffe0ff */
[----:B------:R-:W-:Y:S02]  /*71a0*/  IMAD R45, R22, 0x7effffff, RZ ;  /* 0x7effffff162d7824 */ /* 0x000fe400078e02ff */
[----:B------:R-:W-:Y:S02]  /*71b0*/  ISETP.GE.U32.AND P1, PT, R63, 0x7f000001, PT ;  /* 0x7f0000013f00780c */ /* 0x000fe40003f26070 */
[----:B------:R-:W-:-:S03]  /*71c0*/  IMAD.HI.U32 R62, R45, 0x7f000001, R22 ;  /* 0x7f0000012d3e7827 */ /* 0x000fc600078e0016 */
[----:B------:R-:W-:Y:S02]  /*71d0*/  @P2 IADD3 R64, PT, PT, R64, -0x7f000001, RZ ;  /* 0x80ffffff40402810 */ /* 0x000fe40007ffe0ff */
[----:B------:R-:W-:Y:S01]  /*71e0*/  @P0 IADD3 R43, PT, PT, R43, -0x7f000001, RZ ;  /* 0x80ffffff2b2b0810 */ /* 0x000fe20007ffe0ff */
[----:B------:R-:W-:Y:S01]  /*71f0*/  ISETP.GE.U32.AND P2, PT, R62, 0x7f000001, PT ;  /* 0x7f0000013e00780c */ /* 0x000fe20003f46070 */
[----:B------:R-:W-:-:S03]  /*7200*/  IMAD.WIDE.U32 R22, R52, R31, RZ ;  /* 0x0000001f34167225 */ /* 0x000fc600078e00ff */
[----:B------:R-:W-:Y:S01]  /*7210*/  ISETP.GE.U32.AND P0, PT, R43, 0x7f000001, PT ;  /* 0x7f0000012b00780c */ /* 0x000fe20003f06070 */
[----:B------:R-:W-:Y:S01]  /*7220*/  @P1 IADD3 R63, PT, PT, R63, -0x7f000001, RZ ;  /* 0x80ffffff3f3f1810 */ /* 0x000fe20007ffe0ff */
[----:B------:R-:W-:-:S04]  /*7230*/  IMAD R45, R22, 0x7effffff, RZ ;  /* 0x7effffff162d7824 */ /* 0x000fc800078e02ff */
[----:B------:R-:W-:Y:S01]  /*7240*/  ISETP.GE.U32.AND P1, PT, R63, 0x7f000001, PT ;  /* 0x7f0000013f00780c */ /* 0x000fe20003f26070 */
[----:B------:R-:W-:Y:S02]  /*7250*/  IMAD.HI.U32 R23, R45, 0x7f000001, R22 ;  /* 0x7f0000012d177827 */ /* 0x000fe400078e0016 */
[----:B------:R-:W-:-:S04]  /*7260*/  @P2 IADD3 R62, PT, PT, R62, -0x7f000001, RZ ;  /* 0x80ffffff3e3e2810 */ /* 0x000fc80007ffe0ff */
[----:B------:R-:W-:Y:S01]  /*7270*/  @P0 IADD3 R43, PT, PT, R43, -0x7f000001, RZ ;  /* 0x80ffffff2b2b0810 */ /* 0x000fe20007ffe0ff */
[----:B------:R-:W-:Y:S01]  /*7280*/  ISETP.GE.U32.AND P3, PT, R23, 0x7f000001, PT ;  /* 0x7f0000011700780c */ /* 0x000fe20003f66070 */
[----:B------:R-:W-:-:S03]  /*7290*/  ISETP.GE.U32.AND P2, PT, R62, 0x7f000001, PT ;  /* 0x7f0000013e00780c */ /* 0x000fc60003f46070 */
[----:B------:R-:W-:Y:S01]  /*72a0*/  ISETP.GE.U32.AND P0, PT, R43, 0x7f000001, PT ;  /* 0x7f0000012b00780c */ /* 0x000fe20003f06070 */
[----:B------:R-:W-:-:S05]  /*72b0*/  @P1 IADD3 R63, PT, PT, R63, -0x7f000001, RZ ;  /* 0x80ffffff3f3f1810 */ /* 0x000fca0007ffe0ff */
[----:B------:R-:W-:-:S03]  /*72c0*/  ISETP.GE.U32.AND P1, PT, R63, 0x7f000001, PT ;  /* 0x7f0000013f00780c */ /* 0x000fc60003f26070 */
[----:B------:R-:W-:Y:S02]  /*72d0*/  @P3 IADD3 R23, PT, PT, R23, -0x7f000001, RZ ;  /* 0x80ffffff17173810 */ /* 0x000fe40007ffe0ff */
[----:B------:R-:W-:Y:S02]  /*72e0*/  @P2 IADD3 R62, PT, PT, R62, -0x7f000001, RZ ;  /* 0x80ffffff3e3e2810 */ /* 0x000fe40007ffe0ff */
[----:B------:R-:W-:Y:S02]  /*72f0*/  @P0 IADD3 R43, PT, PT, R43, -0x7f000001, RZ ;  /* 0x80ffffff2b2b0810 */ /* 0x000fe40007ffe0ff */
[----:B------:R-:W-:Y:S01]  /*7300*/  IADD3 R62, PT, PT, R62, R23, RZ ;  /* 0x000000173e3e7210 */ /* 0x000fe20007ffe0ff */
[----:B------:R-:W-:Y:S01]  /*7310*/  IMAD.WIDE.U32 R22, R60, R21, RZ ;  /* 0x000000153c167225 */ /* 0x000fe200078e00ff */
[----:B------:R-:W-:Y:S02]  /*7320*/  IADD3 R75, PT, PT, R75, R64, RZ ;  /* 0x000000404b4b7210 */ /* 0x000fe40007ffe0ff */
[----:B------:R-:W-:Y:S01]  /*7330*/  @P1 IADD3 R63, PT, PT, R63, -0x7f000001, RZ ;  /* 0x80ffffff3f3f1810 */ /* 0x000fe20007ffe0ff */
[----:B------:R-:W-:-:S04]  /*7340*/  IMAD R47, R22, 0x7effffff, RZ ;  /* 0x7effffff162f7824 */ /* 0x000fc800078e02ff */
[----:B------:R-:W-:Y:S01]  /*7350*/  ISETP.GE.U32.AND P1, PT, R63, 0x7f000001, PT ;  /* 0x7f0000013f00780c */ /* 0x000fe20003f26070 */
[----:B------:R-:W-:-:S04]  /*7360*/  IMAD.HI.U32 R47, R47, 0x7f000001, R22 ;  /* 0x7f0000012f2f7827 */ /* 0x000fc800078e0016 */
[----:B------:R-:W-:-:S08]  /*7370*/  IMAD.WIDE.U32 R22, R60, R34, RZ ;  /* 0x000000223c167225 */ /* 0x000fd000078e00ff */
[----:B------:R-:W-:Y:S02]  /*7380*/  @P1 IADD3 R63, PT, PT, R63, -0x7f000001, RZ ;  /* 0x80ffffff3f3f1810 */ /* 0x000fe40007ffe0ff */
[----:B--2---:R-:W-:-:S05]  /*7390*/  IADD3 R64, PT, PT, R43, R18, RZ ;  /* 0x000000122b407210 */ /* 0x004fca0007ffe0ff */
[----:B------:R-:W-:Y:S01]  /*73a0*/  ISETP.GE.U32.AND P0, PT, R64, 0x7f000001, PT ;  /* 0x7f0000014000780c */ /* 0x000fe20003f06070 */
[----:B------:R-:W-:-:S04]  /*73b0*/  IMAD R43, R22, 0x7effffff, RZ ;  /* 0x7effffff162b7824 */ /* 0x000fc800078e02ff */
[----:B------:R-:W-:-:S04]  /*73c0*/  IMAD.HI.U32 R43, R43, 0x7f000001, R22 ;  /* 0x7f0000012b2b7827 */ /* 0x000fc800078e0016 */
[----:B------:R-:W-:-:S04]  /*73d0*/  IMAD.WIDE.U32 R22, R52, R33, RZ ;  /* 0x0000002134167225 */ /* 0x000fc800078e00ff */
[----:B------:R-:W-:Y:S01]  /*73e0*/  @P0 IADD3 R64, PT, PT, R64, -0x7f000001, RZ ;  /* 0x80ffffff40400810 */ /* 0x000fe20007ffe0ff */
[----:B------:R-:W-:-:S03]  /*73f0*/  IMAD R45, R22, 0x7effffff, RZ ;  /* 0x7effffff162d7824 */ /* 0x000fc600078e02ff */
[----:B------:R-:W-:Y:S01]  /*7400*/  IADD3 R63, PT, PT, R64, R63, RZ ;  /* 0x0000003f403f7210 */ /* 0x000fe20007ffe0ff */
[----:B------:R-:W-:-:S04]  /*7410*/  IMAD.HI.U32 R64, R45, 0x7f000001, R22 ;  /* 0x7f0000012d407827 */ /* 0x000fc800078e0016 */
        /* <DEDUP_REMOVED lines=17> */
[----:B------:R-:W-:Y:S01]  /*7530*/  ISETP.GE.U32.AND P1, PT, R45, 0x7f000001, PT ;  /* 0x7f0000012d00780c */ /* 0x000fe20003f26070 */
[----:B------:R-:W-:-:S12]  /*7540*/  ISETP.GE.U32.AND P0, PT, R47, 0x7f000001, PT ;  /* 0x7f0000012f00780c */ /* 0x000fd80003f06070 */
[----:B------:R-:W-:Y:S02]  /*7550*/  @P1 IADD3 R45, PT, PT, R45, -0x7f000001, RZ ;  /* 0x80ffffff2d2d1810 */ /* 0x000fe40007ffe0ff */
[----:B------:R-:W-:-:S03]  /*7560*/  @P0 IADD3 R47, PT, PT, R47, -0x7f000001, RZ ;  /* 0x80ffffff2f2f0810 */ /* 0x000fc60007ffe0ff */
[----:B------:R-:W-:-:S04]  /*7570*/  IMAD.WIDE.U32 R22, R45, 0x5fffffa, RZ ;  /* 0x05fffffa2d167825 */ /* 0x000fc800078e00ff */
        /* <DEDUP_REMOVED lines=14> */
[----:B------:R-:W-:Y:S01]  /*7660*/  IMAD.WIDE.U32 R22, R28, R31, RZ ;  /* 0x0000001f1c167225 */ /* 0x000fe200078e00ff */
[----:B------:R-:W-:-:S03]  /*7670*/  IADD3 R47, PT, PT, R47, R60, RZ ;  /* 0x0000003c2f2f7210 */ /* 0x000fc60007ffe0ff */
[----:B------:R-:W-:-:S04]  /*7680*/  IMAD R45, R22, 0x7effffff, RZ ;  /* 0x7effffff162d7824 */ /* 0x000fc800078e02ff */
[----:B------:R-:W-:-:S04]  /*7690*/  IMAD.HI.U32 R60, R45, 0x7f000001, R22 ;  /* 0x7f0000012d3c7827 */ /* 0x000fc800078e0016 */
[----:B------:R-:W-:-:S04]  /*76a0*/  IMAD.WIDE.U32 R22, R28, R34, RZ ;  /* 0x000000221c167225 */ /* 0x000fc800078e00ff */
        /* <DEDUP_REMOVED lines=9> */
[----:B------:R-:W-:-:S04]  /*7740*/  IMAD.WIDE.U32 R22, R46, R31, RZ ;  /* 0x0000001f2e167225 */ /* 0x000fc800078e00ff */
[----:B------:R-:W-:-:S04]  /*7750*/  IMAD R45, R22, 0x7effffff, RZ ;  /* 0x7effffff162d7824 */ /* 0x000fc800078e02ff */
[----:B------:R-:W-:Y:S01]  /*7760*/  IMAD.HI.U32 R45, R45, 0x7f000001, R22 ;  /* 0x7f0000012d2d7827 */ /* 0x000fe200078e0016 */
[----:B------:R-:W-:-:S04]  /*7770*/  ISETP.GE.U32.AND P2, PT, R64, 0x7f000001, PT ;  /* 0x7f0000014000780c */ /* 0x000fc80003f46070 */
[----:B------:R-:W-:-:S09]  /*7780*/  ISETP.GE.U32.AND P0, PT, R45, 0x7f000001, PT ;  /* 0x7f0000012d00780c */ /* 0x000fd20003f06070 */
[----:B------:R-:W-:-:S04]  /*7790*/  @P2 IADD3 R64, PT, PT, R64, -0x7f000001, RZ ;  /* 0x80ffffff40402810 */ /* 0x000fc80007ffe0ff */
[----:B------:R-:W-:Y:S02]  /*77a0*/  @P0 IADD3 R45, PT, PT, R45, -0x7f000001, RZ ;  /* 0x80ffffff2d2d0810 */ /* 0x000fe40007ffe0ff */
[----:B------:R-:W-:-:S03]  /*77b0*/  IADD3 R43, PT, PT, R43, R64, RZ ;  /* 0x000000402b2b7210 */ /* 0x000fc60007ffe0ff */
        /* <DEDUP_REMOVED lines=11> */
[----:B------:R-:W-:Y:S01]  /*7870*/  ISETP.GE.U32.AND P0, PT, R89, 0x7f000001, PT ;  /* 0x7f0000015900780c */ /* 0x000fe20003f06070 */
[----:B------:R-:W-:-:S11]  /*7880*/  ISETP.GE.U32.AND P2, PT, R60, 0x7f000001, PT ;  /* 0x7f0000013c00780c */ /* 0x000fd60003f46070 */
[----:B------:R-:W-:Y:S01]  /*7890*/  @P1 IADD3 R28, PT, PT, R28, -0x7f000001, RZ ;  /* 0x80ffffff1c1c1810 */ /* 0x000fe20007ffe0ff */
[----:B------:R-:W-:Y:S01]  /*78a0*/  ISETP.GE.U32.AND P1, PT, R52, 0x7f000001, PT ;  /* 0x7f0000013400780c */ /* 0x000fe20003f26070 */
[----:B------:R-:W-:Y:S01]  /*78b0*/  @P0 IADD3 R89, PT, PT, R89, -0x7f000001, RZ ;  /* 0x80ffffff59590810 */ /* 0x000fe20007ffe0ff */
[----:B------:R-:W-:-:S04]  /*78c0*/  ISETP.GE.U32.AND P0, PT, R47, 0x7f000001, PT ;  /* 0x7f0000012f00780c */ /* 0x000fc80003f06070 */
[----:B------:R-:W-:Y:S01]  /*78d0*/  IMAD.WIDE.U32 R22, R89, 0x5fffffa, RZ ;  /* 0x05fffffa59167825 */ /* 0x000fe200078e00ff */
[----:B------:R-:W-:-:S03]  /*78e0*/  IADD3 R75, PT, PT, R75, R28, RZ ;  /* 0x0000001c4b4b7210 */ /* 0x000fc60007ffe0ff */
[----:B------:R-:W-:-:S03]  /*78f0*/  IMAD R89, R89, 0x6, RZ ;  /* 0x0000000659597824 */ /* 0x000fc600078e02ff */
[----:B------:R-:W-:Y:S01]  /*7900*/  @P1 IADD3 R52, PT, PT, R52, -0x7f000001, RZ ;  /* 0x80ffffff34341810 */ /* 0x000fe20007ffe0ff */
[----:B------:R-:W-:Y:S01]  /*7910*/  IMAD.HI.U32 R28, R89, 0x7f000001, R22 ;  /* 0x7f000001591c7827 */ /* 0x000fe200078e0016 */
[----:B------:R-:W-:Y:S02]  /*7920*/  @P0 IADD3 R47, PT, PT, R47, -0x7f000001, RZ ;  /* 0x80ffffff2f2f0810 */ /* 0x000fe40007ffe0ff */
[----:B------:R-:W-:Y:S01]  /*7930*/  @P2 IADD3 R60, PT, PT, R60, -0x7f000001, RZ ;  /* 0x80ffffff3c3c2810 */ /* 0x000fe20007ffe0ff */
[----:B------:R-:W-:Y:S01]  /*7940*/  IMAD.WIDE.U32 R22, R46, R21, RZ ;  /* 0x000000152e167225 */ /* 0x000fe200078e00ff */
[----:B------:R-:W-:-:S03]  /*7950*/  IADD3 R52, PT, PT, R47, R52, RZ ;  /* 0x000000342f347210 */ /* 0x000fc60007ffe0ff */
[----:B------:R-:W-:Y:S01]  /*7960*/  IMAD R47, R22, 0x7effffff, RZ ;  /* 0x7effffff162f7824 */ /* 0x000fe200078e02ff */
[----:B------:R-:W-:-:S03]  /*7970*/  IADD3 R43, PT, PT, R43, R60, RZ ;  /* 0x0000003c2b2b7210 */ /* 0x000fc60007ffe0ff */
[----:B------:R-:W-:-:S04]  /*7980*/  IMAD.HI.U32 R60, R47, 0x7f000001, R22 ;  /* 0x7f0000012f3c7827 */ /* 0x000fc800078e0016 */
[----:B------:R-:W-:-:S04]  /*7990*/  IMAD.WIDE.U32 R22, R46, R34, RZ ;  /* 0x000000222e167225 */ /* 0x000fc800078e00ff */
[----:B------:R-:W-:-:S04]  /*79a0*/  IMAD R47, R22, 0x7effffff, RZ ;  /* 0x7effffff162f7824 */ /* 0x000fc800078e02ff */
[----:B------:R-:W-:-:S05]  /*79b0*/  IMAD.HI.U32 R47, R47, 0x7f000001, R22 ;  /* 0x7f0000012f2f7827 */ /* 0x000fca00078e0016 */
[----:B------:R-:W-:-:S13]  /*79c0*/  ISETP.GE.U32.AND P0, PT, R47, 0x7f000001, PT ;  /* 0x7f0000012f00780c */ /* 0x000fda0003f06070 */
[----:B------:R-:W-:-:S05]  /*79d0*/  @P0 IADD3 R47, PT, PT, R47, -0x7f000001, RZ ;  /* 0x80ffffff2f2f0810 */ /* 0x000fca0007ffe0ff */
[----:B------:R-:W-:-:S04]  /*79e0*/  IMAD.WIDE.U32 R22, R47, 0x5fffffa, RZ ;  /* 0x05fffffa2f167825 */ /* 0x000fc800078e00ff */
[----:B------:R-:W-:-:S04]  /*79f0*/  IMAD R47, R47, 0x6, RZ ;  /* 0x000000062f2f7824 */ /* 0x000fc800078e02ff */
[----:B------:R-:W-:Y:S02]  /*7a00*/  IMAD.HI.U32 R23, R47, 0x7f000001, R22 ;  /* 0x7f0000012f177827 */ /* 0x000fe400078e0016 */
[----:B------:R-:W2:Y:S01]  /*7a10*/  LDL.64 R46, [R1+0x100] ;  /* 0x00010000012e7983 */ /* 0x000ea20000100a00 */
[----:B------:R-:W-:Y:S01]  /*7a20*/  ISETP.GE.U32.AND P0, PT, R75, 0x7f000001, PT ;  /* 0x7f0000014b00780c */ /* 0x000fe20003f06070 */
[----:B------:R-:W-:-:S12]  /*7a30*/  ISETP.GE.U32.AND P1, PT, R28, 0x7f000001, PT ;  /* 0x7f0000011c00780c */ /* 0x000fd80003f26070 */
[----:B------:R-:W-:Y:S01]  /*7a40*/  @P0 IADD3 R75, PT, PT, R75, -0x7f000001, RZ ;  /* 0x80ffffff4b4b0810 */ /* 0x000fe20007ffe0ff */
[----:B------:R-:W-:Y:S01]  /*7a50*/  ISETP.GE.U32.AND P0, PT, R39, 0x7f000001, PT ;  /* 0x7f0000012700780c */ /* 0x000fe20003f06070 */
[----:B------:R-:W-:Y:S01]  /*7a60*/  @P1 IADD3 R28, PT, PT, R28, -0x7f000001, RZ ;  /* 0x80ffffff1c1c1810 */ /* 0x000fe20007ffe0ff */
[----:B------:R-:W-:-:S11]  /*7a70*/  ISETP.GE.U32.AND P1, PT, R61, 0x7f000001, PT ;  /* 0x7f0000013d00780c */ /* 0x000fd60003f26070 */
[----:B------:R-:W-:-:S05]  /*7a80*/  @P0 IADD3 R39, PT, PT, R39, -0x7f000001, RZ ;  /* 0x80ffffff27270810 */ /* 0x000fca0007ffe0ff */
[----:B------:R-:W-:Y:S01]  /*7a90*/  ISETP.GE.U32.AND P0, PT, R39, 0x7f000001, PT ;  /* 0x7f0000012700780c */ /* 0x000fe20003f06070 */
[----:B------:R-:W-:Y:S01]  /*7aa0*/  IADD3 R28, PT, PT, R75, R28, RZ ;  /* 0x0000001c4b1c7210 */ /* 0x000fe20007ffe0ff */
[----:B------:R-:W-:Y:S01]  /*7ab0*/  ISETP.GE.U32.AND P2, PT, R63, 0x7f000001, PT ;  /* 0x7f0000013f00780c */ /* 0x000fe20003f46070 */
[----:B------:R-:W-:-:S03]  /*7ac0*/  @P1 IADD3 R61, PT, PT, R61, -0x7f000001, RZ ;  /* 0x80ffffff3d3d1810 */ /* 0x000fc60007ffe0ff */
[----:B------:R-:W-:-:S07]  /*7ad0*/  ISETP.GE.U32.AND P3, PT, R28, 0x7f000001, PT ;  /* 0x7f0000011c00780c */ /* 0x000fce0003f66070 */
[----:B------:R-:W-:-:S05]  /*7ae0*/  @P0 IADD3 R39, PT, PT, R39, -0x7f000001, RZ ;  /* 0x80ffffff27270810 */ /* 0x000fca0007ffe0ff */
[----:B------:R-:W-:Y:S01]  /*7af0*/  ISETP.GE.U32.AND P0, PT, R39, 0x7f000001, PT ;  /* 0x7f0000012700780c */ /* 0x000fe20003f06070 */
[----:B------:R-:W-:Y:S01]  /*7b00*/  ISETP.GE.U32.AND P1, PT, R61, 0x7f000001, PT ;  /* 0x7f0000013d00780c */ /* 0x000fe20003f26070 */
[----:B------:R-:W-:Y:S02]  /*7b10*/  @P2 IADD3 R63, PT, PT, R63, -0x7f000001, RZ ;  /* 0x80ffffff3f3f2810 */ /* 0x000fe40007ffe0ff */
[----:B------:R-:W-:-:S05]  /*7b20*/  @P3 IADD3 R28, PT, PT, R28, -0x7f000001, RZ ;  /* 0x80ffffff1c1c3810 */ /* 0x000fca0007ffe0ff */
[----:B------:R-:W-:Y:S01]  /*7b30*/  ISETP.GE.U32.AND P4, PT, R28, R63, PT ;  /* 0x0000003f1c00720c */ /* 0x000fe20003f86070 */
[----:B------:R-:W-:-:S03]  /*7b40*/  IADD3 R63, PT, PT, -R63, R28, RZ ;  /* 0x0000001c3f3f7210 */ /* 0x000fc60007ffe1ff */
[----:B------:R-:W-:Y:S02]  /*7b50*/  @P0 IADD3 R39, PT, PT, R39, -0x7f000001, RZ ;  /* 0x80ffffff27270810 */ /* 0x000fe40007ffe0ff */
[----:B------:R-:W-:-:S03]  /*7b60*/  @P1 IADD3 R61, PT, PT, R61, -0x7f000001, RZ ;  /* 0x80ffffff3d3d1810 */ /* 0x000fc60007ffe0ff */
[----:B------:R-:W-:Y:S02]  /*7b70*/  ISETP.GE.U32.AND P0, PT, R39, 0x7f000001, PT ;  /* 0x7f0000012700780c */ /* 0x000fe40003f06070 */
[----:B------:R-:W-:-:S11]  /*7b80*/  ISETP.GE.U32.AND P1, PT, R61, 0x7f000001, PT ;  /* 0x7f0000013d00780c */ /* 0x000fd60003f26070 */
[----:B------:R-:W-:Y:S02]  /*7b90*/  @P0 IADD3 R39, PT, PT, R39, -0x7f000001, RZ ;  /* 0x80ffffff27270810 */ /* 0x000fe40007ffe0ff */
[----:B------:R-:W-:-:S03]  /*7ba0*/  @P1 IADD3 R61, PT, PT, R61, -0x7f000001, RZ ;  /* 0x80ffffff3d3d1810 */ /* 0x000fc60007ffe0ff */
[----:B------:R-:W-:Y:S02]  /*7bb0*/  ISETP.GE.U32.AND P0, PT, R39, 0x7f000001, PT ;  /* 0x7f0000012700780c */ /* 0x000fe40003f06070 */
[----:B------:R-:W-:Y:S01]  /*7bc0*/  ISETP.GE.U32.AND P1, PT, R61, 0x7f000001, PT ;  /* 0x7f0000013d00780c */ /* 0x000fe20003f26070 */
[----:B------:R-:W-:Y:S01]  /*7bd0*/  ISETP.GE.U32.AND P3, PT, R23, 0x7f000001, PT ;  /* 0x7f0000011700780c */ /* 0x000fe20003f66070 */
[----:B------:R-:W-:-:S09]  /*7be0*/  ISETP.GE.U32.AND P2, PT, R62, 0x7f000001, PT ;  /* 0x7f0000013e00780c */ /* 0x000fd20003f46070 */
[----:B------:R-:W-:Y:S02]  /*7bf0*/  @P0 IADD3 R39, PT, PT, R39, -0x7f000001, RZ ;  /* 0x80ffffff27270810 */ /* 0x000fe40007ffe0ff */
[----:B------:R-:W-:Y:S02]  /*7c00*/  @P1 IADD3 R61, PT, PT, R61, -0x7f000001, RZ ;  /* 0x80ffffff3d3d1810 */ /* 0x000fe40007ffe0ff */
[----:B---3--:R-:W-:-:S03]  /*7c10*/  IADD3 R64, PT, PT, R39, R26, RZ ;  /* 0x0000001a27407210 */ /* 0x008fc60007ffe0ff */
[----:B------:R-:W-:Y:S02]  /*7c20*/  ISETP.GE.U32.AND P1, PT, R61, 0x7f000001, PT ;  /* 0x7f0000013d00780c */ /* 0x000fe40003f26070 */
[----:B------:R-:W-:Y:S01]  /*7c30*/  ISETP.GE.U32.AND P0, PT, R64, 0x7f000001, PT ;  /* 0x7f0000014000780c */ /* 0x000fe20003f06070 */
[----:B------:R-:W-:Y:S02]  /*7c40*/  @P3 IADD3 R23, PT, PT, R23, -0x7f000001, RZ ;  /* 0x80ffffff17173810 */ /* 0x000fe40007ffe0ff */
[----:B------:R-:W-:-:S08]  /*7c50*/  @P2 IADD3 R62, PT, PT, R62, -0x7f000001, RZ ;  /* 0x80ffffff3e3e2810 */ /* 0x000fd00007ffe0ff */
[----:B------:R-:W-:Y:S02]  /*7c60*/  @P1 IADD3 R61, PT, PT, R61, -0x7f000001, RZ ;  /* 0x80ffffff3d3d1810 */ /* 0x000fe40007ffe0ff */
[----:B------:R-:W-:Y:S02]  /*7c70*/  @P0 IADD3 R64, PT, PT, R64, -0x7f000001, RZ ;  /* 0x80ffffff40400810 */ /* 0x000fe40007ffe0ff */
[----:B------:R-:W-:Y:S02]  /*7c80*/  IADD3 R62, PT, PT, R62, R23, RZ ;  /* 0x000000173e3e7210 */ /* 0x000fe40007ffe0ff */
[----:B------:R-:W-:Y:S01]  /*7c90*/  IADD3 R23, PT, PT, R64, R61, RZ ;  /* 0x0000003d40177210 */ /* 0x000fe20007ffe0ff */
[C---:B------:R-:W-:Y:S01]  /*7ca0*/  ISETP.GE.U32.AND P0, PT, R56.reuse, 0x7f000001, PT ;  /* 0x7f0000013800780c */ /* 0x040fe20003f06070 */
[----:B--2---:R-:W2:Y:S04]  /*7cb0*/  LD.E R22, desc[UR10][R46.64] ;  /* 0x0000000a2e167980 */ /* 0x004ea8000c101900 */
[----:B------:R-:W3:Y:S04]  /*7cc0*/  LD.E R28, desc[UR10][R46.64+0x4] ;  /* 0x0000040a2e1c7980 */ /* 0x000ee8000c101900 */
[----:B------:R-:W3:Y:S04]  /*7cd0*/  LD.E R61, desc[UR10][R46.64+0x8] ;  /* 0x0000080a2e3d7980 */ /* 0x000ee8000c101900 */
[----:B------:R-:W-:Y:S01]  /*7ce0*/  @P0 IADD3 R56, PT, PT, R56, -0x7f000001, RZ ;  /* 0x80ffffff38380810 */ /* 0x000fe20007ffe0ff */
[----:B------:R-:W-:-:S04]  /*7cf0*/  ISETP.GE.U32.AND P0, PT, R69, 0x7f000001, PT ;  /* 0x7f0000014500780c */ /* 0x000fc80003f06070 */
[----:B------:R-:W-:Y:S01]  /*7d00*/  ISETP.GE.U32.AND P1, PT, R56, 0x7f000001, PT ;  /* 0x7f0000013800780c */ /* 0x000fe20003f26070 */
[----:B------:R-:W-:-:S08]  /*7d10*/  ISETP.GE.U32.AND P2, PT, R53, 0x7f000001, PT ;  /* 0x7f0000013500780c */ /* 0x000fd00003f46070 */
[----:B------:R-:W-:-:S04]  /*7d20*/  @P0 IADD3 R69, PT, PT, R69, -0x7f000001, RZ ;  /* 0x80ffffff45450810 */ /* 0x000fc80007ffe0ff */
[----:B------:R-:W-:Y:S01]  /*7d30*/  @P1 IADD3 R56, PT, PT, R56, -0x7f000001, RZ ;  /* 0x80ffffff38381810 */ /* 0x000fe20007ffe0ff */
[----:B------:R-:W-:Y:S01]  /*7d40*/  ISETP.GE.U32.AND P0, PT, R69, 0x7f000001, PT ;  /* 0x7f0000014500780c */ /* 0x000fe20003f06070 */
[----:B------:R-:W-:Y:S01]  /*7d50*/  @P2 IADD3 R53, PT, PT, R53, -0x7f000001, RZ ;  /* 0x80ffffff35352810 */ /* 0x000fe20007ffe0ff */
[----:B------:R-:W-:Y:S02]  /*7d60*/  ISETP.GE.U32.AND P2, PT, R42, 0x7f000001, PT ;  /* 0x7f0000012a00780c */ /* 0x000fe40003f46070 */
[----:B------:R-:W-:Y:S02]  /*7d70*/  ISETP.GE.U32.AND P1, PT, R56, 0x7f000001, PT ;  /* 0x7f0000013800780c */ /* 0x000fe40003f26070 */
[----:B------:R-:W-:-:S07]  /*7d80*/  ISETP.GE.U32.AND P3, PT, R53, 0x7f000001, PT ;  /* 0x7f0000013500780c */ /* 0x000fce0003f66070 */
[----:B------:R-:W-:Y:S02]  /*7d90*/  @P0 IADD3 R69, PT, PT, R69, -0x7f000001, RZ ;  /* 0x80ffffff45450810 */ /* 0x000fe40007ffe0ff */
[----:B------:R-:W-:Y:S02]  /*7da0*/  @P2 IADD3 R42, PT, PT, R42, -0x7f000001, RZ ;  /* 0x80ffffff2a2a2810 */ /* 0x000fe40007ffe0ff */
[----:B------:R-:W-:Y:S01]  /*7db0*/  @P1 IADD3 R56, PT, PT, R56, -0x7f000001, RZ ;  /* 0x80ffffff38381810 */ /* 0x000fe20007ffe0ff */
[----:B------:R-:W-:Y:S01]  /*7dc0*/  ISETP.GE.U32.AND P0, PT, R69, 0x7f000001, PT ;  /* 0x7f0000014500780c */ /* 0x000fe20003f06070 */
[----:B------:R-:W-:Y:S01]  /*7dd0*/  @P3 IADD3 R53, PT, PT, R53, -0x7f000001, RZ ;  /* 0x80ffffff35353810 */ /* 0x000fe20007ffe0ff */
[----:B------:R-:W-:Y:S02]  /*7de0*/  ISETP.GE.U32.AND P2, PT, R42, 0x7f000001, PT ;  /* 0x7f0000012a00780c */ /* 0x000fe40003f46070 */
[----:B------:R-:W-:Y:S02]  /*7df0*/  ISETP.GE.U32.AND P1, PT, R56, 0x7f000001, PT ;  /* 0x7f0000013800780c */ /* 0x000fe40003f26070 */
[----:B------:R-:W-:Y:S01]  /*7e00*/  ISETP.GE.U32.AND P3, PT, R53, 0x7f000001, PT ;  /* 0x7f0000013500780c */ /* 0x000fe20003f66070 */
[----:B------:R-:W-:-:S06]  /*7e10*/  @!P4 IADD3 R63, PT, PT, R63, 0x7f000001, RZ ;  /* 0x7f0000013f3fc810 */ /* 0x000fcc0007ffe0ff */
[----:B------:R-:W-:Y:S02]  /*7e20*/  @P0 IADD3 R69, PT, PT, R69, -0x7f000001, RZ ;  /* 0x80ffffff45450810 */ /* 0x000fe40007ffe0ff */
[----:B------:R-:W-:Y:S02]  /*7e30*/  @P2 IADD3 R42, PT, PT, R42, -0x7f000001, RZ ;  /* 0x80ffffff2a2a2810 */ /* 0x000fe40007ffe0ff */
        /* <DEDUP_REMOVED lines=11> */
[----:B------:R-:W-:Y:S01]  /*7ef0*/  ISETP.GE.U32.AND P4, PT, R42, 0x7f000001, PT ;  /* 0x7f0000012a00780c */ /* 0x000fe20003f86070 */
[----:B------:R-:W-:Y:S01]  /*7f00*/  IADD3 R56, PT, PT, R56, R25, RZ ;  /* 0x0000001938387210 */ /* 0x000fe20007ffe0ff */
[----:B------:R-:W-:Y:S02]  /*7f10*/  ISETP.GE.U32.AND P1, PT, R60, 0x7f000001, PT ;  /* 0x7f0000013c00780c */ /* 0x000fe40003f26070 */
[----:B------:R-:W-:Y:S01]  /*7f20*/  ISETP.GE.U32.AND P0, PT, R53, 0x7f000001, PT ;  /* 0x7f0000013500780c */ /* 0x000fe20003f06070 */
[----:B------:R-:W-:Y:S01]  /*7f30*/  ISETP.GE.U32.AND P2, PT, R43, 0x7f000001, PT ;  /* 0x7f0000012b00780c */ /* 0x000fe20003f46070 */
[----:B------:R-:W-:-:S05]  /*7f40*/  ISETP.GE.U32.AND P3, PT, R56, 0x7f000001, PT ;  /* 0x7f0000013800780c */ /* 0x000fca0003f66070 */
[----:B------:R-:W-:Y:S02]  /*7f50*/  @P5 IADD3 R69, PT, PT, R69, -0x7f000001, RZ ;  /* 0x80ffffff45455810 */ /* 0x000fe40007ffe0ff */
[----:B------:R-:W-:Y:S02]  /*7f60*/  @P4 IADD3 R42, PT, PT, R42, -0x7f000001, RZ ;  /* 0x80ffffff2a2a4810 */ /* 0x000fe40007ffe0ff */
[----:B------:R-:W-:Y:S02]  /*7f70*/  IADD3 R69, PT, PT, R69, R16, RZ ;  /* 0x0000001045457210 */ /* 0x000fe40007ffe0ff */
[----:B------:R-:W-:Y:S02]  /*7f80*/  @P0 IADD3 R53, PT, PT, R53, -0x7f000001, RZ ;  /* 0x80ffffff35350810 */ /* 0x000fe40007ffe0ff */
[----:B------:R-:W-:Y:S02]  /*7f90*/  @P1 IADD3 R60, PT, PT, R60, -0x7f000001, RZ ;  /* 0x80ffffff3c3c1810 */ /* 0x000fe40007ffe0ff */
[----:B------:R-:W-:-:S02]  /*7fa0*/  @P2 IADD3 R43, PT, PT, R43, -0x7f000001, RZ ;  /* 0x80ffffff2b2b2810 */ /* 0x000fc40007ffe0ff */
[----:B------:R-:W-:Y:S01]  /*7fb0*/  @P3 IADD3 R56, PT, PT, R56, -0x7f000001, RZ ;  /* 0x80ffffff38383810 */ /* 0x000fe20007ffe0ff */
[----:B------:R-:W-:Y:S01]  /*7fc0*/  ISETP.GE.U32.AND P5, PT, R23, 0x7f000001, PT ;  /* 0x7f0000011700780c */ /* 0x000fe20003fa6070 */
[----:B------:R-:W-:Y:S01]  /*7fd0*/  ISETP.GE.U32.AND P0, PT, R42, 0x7f000001, PT ;  /* 0x7f0000012a00780c */ /* 0x000fe20003f06070 */
[----:B------:R-:W-:Y:S01]  /*7fe0*/  ISETP.GE.U32.AND P1, PT, R45, 0x7f000001, PT ;  /* 0x7f0000012d00780c */ /* 0x000fe20003f26070 */
[----:B------:R-:W-:Y:S01]  /*7ff0*/  ISETP.GE.U32.AND P2, PT, R52, 0x7f000001, PT ;  /* 0x7f0000013400780c */ /* 0x000fe20003f46070 */
[----:B------:R-:W-:Y:S01]  /*8000*/  ISETP.GE.U32.AND P3, PT, R69, 0x7f000001, PT ;  /* 0x7f0000014500780c */ /* 0x000fe20003f66070 */
[----:B------:R-:W-:Y:S01]  /*8010*/  ISETP.GE.U32.AND P6, PT, R62, 0x7f000001, PT ;  /* 0x7f0000013e00780c */ /* 0x000fe20003fc6070 */
[----:B------:R-:W-:Y:S02]  /*8020*/  IADD3 R60, PT, PT, R43, R60, RZ ;  /* 0x0000003c2b3c7210 */ /* 0x000fe40007ffe0ff */
[----:B------:R-:W-:-:S05]  /*8030*/  IADD3 R39, PT, PT, R56, R53, RZ ;  /* 0x0000003538277210 */ /* 0x000fca0007ffe0ff */
[----:B------:R-:W-:Y:S01]  /*8040*/  ISETP.GE.U32.AND P4, PT, R39, 0x7f000001, PT ;  /* 0x7f0000012700780c */ /* 0x000fe20003f86070 */
[----:B------:R-:W-:Y:S02]  /*8050*/  @P5 IADD3 R23, PT, PT, R23, -0x7f000001, RZ ;  /* 0x80ffffff17175810 */ /* 0x000fe40007ffe0ff */
[----:B------:R-:W-:Y:S02]  /*8060*/  @P0 IADD3 R42, PT, PT, R42, -0x7f000001, RZ ;  /* 0x80ffffff2a2a0810 */ /* 0x000fe40007ffe0ff */
[----:B------:R-:W-:Y:S02]  /*8070*/  @P1 IADD3 R45, PT, PT, R45, -0x7f000001, RZ ;  /* 0x80ffffff2d2d1810 */ /* 0x000fe40007ffe0ff */
[----:B------:R-:W-:Y:S02]  /*8080*/  @P2 IADD3 R52, PT, PT, R52, -0x7f000001, RZ ;  /* 0x80ffffff34342810 */ /* 0x000fe40007ffe0ff */
[----:B------:R-:W-:Y:S01]  /*8090*/  @P3 IADD3 R69, PT, PT, R69, -0x7f000001, RZ ;  /* 0x80ffffff45453810 */ /* 0x000fe20007ffe0ff */
[----:B------:R-:W-:Y:S01]  /*80a0*/  ISETP.GE.U32.AND P5, PT, R60, 0x7f000001, PT ;  /* 0x7f0000013c00780c */ /* 0x000fe20003fa6070 */
[----:B------:R-:W-:-:S02]  /*80b0*/  @P6 IADD3 R62, PT, PT, R62, -0x7f000001, RZ ;  /* 0x80ffffff3e3e6810 */ /* 0x000fc40007ffe0ff */
[----:B------:R-:W-:Y:S02]  /*80c0*/  IADD3 R45, PT, PT, R52, R45, RZ ;  /* 0x0000002d342d7210 */ /* 0x000fe40007ffe0ff */
[----:B------:R-:W-:Y:S01]  /*80d0*/  IADD3 R64, PT, PT, R69, R42, RZ ;  /* 0x0000002a45407210 */ /* 0x000fe20007ffe0ff */
[----:B------:R-:W-:Y:S02]  /*80e0*/  ISETP.GE.U32.AND P6, PT, R62, R23, PT ;  /* 0x000000173e00720c */ /* 0x000fe40003fc6070 */
[----:B------:R-:W-:Y:S02]  /*80f0*/  ISETP.GE.U32.AND P1, PT, R45, 0x7f000001, PT ;  /* 0x7f0000012d00780c */ /* 0x000fe40003f26070 */
[----:B------:R-:W-:Y:S01]  /*8100*/  ISETP.GE.U32.AND P0, PT, R64, 0x7f000001, PT ;  /* 0x7f0000014000780c */ /* 0x000fe20003f06070 */
[----:B------:R-:W-:Y:S02]  /*8110*/  @P4 IADD3 R39, PT, PT, R39, -0x7f000001, RZ ;  /* 0x80ffffff27274810 */ /* 0x000fe40007ffe0ff */
[----:B------:R-:W-:-:S02]  /*8120*/  @P5 IADD3 R60, PT, PT, R60, -0x7f000001, RZ ;  /* 0x80ffffff3c3c5810 */ /* 0x000fc40007ffe0ff */
[----:B------:R-:W-:-:S03]  /*8130*/  IADD3 R43, PT, PT, -R23, R62, RZ ;  /* 0x0000003e172b7210 */ /* 0x000fc60007ffe1ff */
[----:B------:R-:W-:Y:S01]  /*8140*/  ISETP.GE.U32.AND P2, PT, R60, R39, PT ;  /* 0x000000273c00720c */ /* 0x000fe20003f46070 */
[----:B------:R-:W-:Y:S02]  /*8150*/  @!P6 IADD3 R43, PT, PT, R43, 0x7f000001, RZ ;  /* 0x7f0000012b2be810 */ /* 0x000fe40007ffe0ff */
[----:B------:R-:W-:Y:S02]  /*8160*/  @P1 IADD3 R45, PT, PT, R45, -0x7f000001, RZ ;  /* 0x80ffffff2d2d1810 */ /* 0x000fe40007ffe0ff */
[----:B------:R-:W-:Y:S02]  /*8170*/  @P0 IADD3 R64, PT, PT, R64, -0x7f000001, RZ ;  /* 0x80ffffff40400810 */ /* 0x000fe40007ffe0ff */
[----:B------:R-:W-:-:S03]  /*8180*/  IADD3 R42, PT, PT, -R39, R60, RZ ;  /* 0x0000003c272a7210 */ /* 0x000fc60007ffe1ff */
[----:B------:R-:W-:-:S03]  /*8190*/  ISETP.GE.U32.AND P0, PT, R45, R64, PT ;  /* 0x000000402d00720c */ /* 0x000fc60003f06070 */
[----:B------:R-:W-:Y:S02]  /*81a0*/  @!P2 IADD3 R42, PT, PT, R42, 0x7f000001, RZ ;  /* 0x7f0000012a2aa810 */ /* 0x000fe40007ffe0ff */
[----:B------:R-:W-:-:S08]  /*81b0*/  IADD3 R64, PT, PT, -R64, R45, RZ ;  /* 0x0000002d40407210 */ /* 0x000fd00007ffe1ff */
[----:B------:R-:W-:Y:S01]  /*81c0*/  @!P0 IADD3 R64, PT, PT, R64, 0x7f000001, RZ ;  /* 0x7f00000140408810 */ /* 0x000fe20007ffe0ff */
[----:B--2---:R-:W-:-:S04]  /*81d0*/  IMAD.WIDE.U32 R52, R22, R43, RZ ;  /* 0x0000002b16347225 */ /* 0x004fc800078e00ff */
[----:B------:R-:W-:-:S04]  /*81e0*/  IMAD R75, R52, 0x7effffff, RZ ;  /* 0x7effffff344b7824 */ /* 0x000fc800078e02ff */
[----:B------:R-:W-:-:S04]  /*81f0*/  IMAD.HI.U32 R75, R75, 0x7f000001, R52 ;  /* 0x7f0000014b4b7827 */ /* 0x000fc800078e0034 */
[----:B------:R-:W-:-:S04]  /*8200*/  IMAD.WIDE.U32 R52, R22, R42, RZ ;  /* 0x0000002a16347225 */ /* 0x000fc800078e00ff */
[----:B------:R-:W-:Y:S02]  /*8210*/  IMAD R23, R52, 0x7effffff, RZ ;  /* 0x7effffff34177824 */ /* 0x000fe400078e02ff */
[----:B------:R-:W-:-:S04]  /*8220*/  IMAD.WIDE.U32 R94, R22, R63, RZ ;  /* 0x0000003f165e7225 */ /* 0x000fc800078e00ff */
[----:B------:R-:W-:-:S04]  /*8230*/  IMAD.HI.U32 R56, R23, 0x7f000001, R52 ;  /* 0x7f00000117387827 */ /* 0x000fc800078e0034 */
[----:B------:R-:W-:-:S04]  /*8240*/  IMAD.WIDE.U32 R22, R22, R64, RZ ;  /* 0x0000004016167225 */ /* 0x000fc800078e00ff */
[----:B------:R-:W-:-:S04]  /*8250*/  IMAD R69, R22, 0x7effffff, RZ ;  /* 0x7effffff16457824 */ /* 0x000fc800078e02ff */
[----:B------:R-:W-:-:S04]  /*8260*/  IMAD.HI.U32 R69, R69, 0x7f000001, R22 ;  /* 0x7f00000145457827 */ /* 0x000fc800078e0016 */
[----:B---3--:R-:W-:-:S04]  /*8270*/  IMAD.WIDE.U32 R22, R28, R63, RZ ;  /* 0x0000003f1c167225 */ /* 0x008fc800078e00ff */
[----:B------:R-:W-:Y:S02]  /*8280*/  IMAD R39, R22, 0x7effffff, RZ ;  /* 0x7effffff16277824 */ /* 0x000fe400078e02ff */
[----:B------:R-:W-:-:S04]  /*8290*/  IMAD.WIDE.U32 R52, R28, R64, RZ ;  /* 0x000000401c347225 */ /* 0x000fc800078e00ff */
[----:B------:R-:W-:-:S04]  /*82a0*/  IMAD.HI.U32 R62, R39, 0x7f000001, R22 ;  /* 0x7f000001273e7827 */ /* 0x000fc800078e0016 */
[----:B------:R-:W-:-:S04]  /*82b0*/  IMAD R23, R52, 0x7effffff, RZ ;  /* 0x7effffff34177824 */ /* 0x000fc800078e02ff */
[----:B------:R-:W-:-:S04]  /*82c0*/  IMAD.HI.U32 R52, R23, 0x7f000001, R52 ;  /* 0x7f00000117347827 */ /* 0x000fc800078e0034 */
[----:B------:R-:W-:-:S04]  /*82d0*/  IMAD.WIDE.U32 R22, R28, R43, RZ ;  /* 0x0000002b1c167225 */ /* 0x000fc800078e00ff */
[----:B------:R-:W-:-:S04]  /*82e0*/  IMAD R45, R22, 0x7effffff, RZ ;  /* 0x7effffff162d7824 */ /* 0x000fc800078e02ff */
[----:B------:R-:W-:-:S04]  /*82f0*/  IMAD.HI.U32 R45, R45, 0x7f000001, R22 ;  /* 0x7f0000012d2d7827 */ /* 0x000fc800078e0016 */
[----:B------:R-:W-:Y:S02]  /*8300*/  IMAD.WIDE.U32 R22, R28, R42, RZ ;  /* 0x0000002a1c167225 */ /* 0x000fe400078e00ff */
[----:B------:R0:W2:Y:S02]  /*8310*/  LD.E R28, desc[UR10][R50.64] ;  /* 0x0000000a321c7980 */ /* 0x0000a4000c101900 */
[----:B------:R-:W-:-:S04]  /*8320*/  IMAD R39, R22, 0x7effffff, RZ ;  /* 0x7effffff16277824 */ /* 0x000fc800078e02ff */
[----:B------:R-:W-:-:S05]  /*8330*/  IMAD.HI.U32 R39, R39, 0x7f000001, R22 ;  /* 0x7f00000127277827 */ /* 0x000fca00078e0016 */
        /* <DEDUP_REMOVED lines=9> */
[----:B0-----:R-:W-:-:S04]  /*83d0*/  IMAD.WIDE.U32 R50, R61, R64, RZ ;  /* 0x000000403d327225 */ /* 0x001fc800078e00ff */
[----:B------:R-:W-:-:S08]  /*83e0*/  IMAD R53, R50, 0x7effffff, RZ ;  /* 0x7effffff32357824 */ /* 0x000fd000078e02ff */
[----:B------:R-:W-:Y:S01]  /*83f0*/  @P0 IADD3 R39, PT, PT, R39, -0x7f000001, RZ ;  /* 0x80ffffff27270810 */ /* 0x000fe20007ffe0ff */
[----:B------:R-:W-:-:S04]  /*8400*/  IMAD.HI.U32 R53, R53, 0x7f000001, R50 ;  /* 0x7f00000135357827 */ /* 0x000fc800078e0032 */
[----:B------:R-:W-:-:S04]  /*8410*/  IMAD.WIDE.U32 R22, R39, 0x5fffffa, RZ ;  /* 0x05fffffa27167825 */ /* 0x000fc800078e00ff */
[----:B------:R-:W-:Y:S02]  /*8420*/  IMAD R39, R39, 0x6, RZ ;  /* 0x0000000627277824 */ /* 0x000fe400078e02ff */
[----:B------:R-:W-:-:S04]  /*8430*/  IMAD.WIDE.U32 R50, R61, R63, RZ ;  /* 0x0000003f3d327225 */ /* 0x000fc800078e00ff */
[----:B------:R-:W-:Y:S02]  /*8440*/  IMAD.HI.U32 R66, R39, 0x7f000001, R22 ;  /* 0x7f00000127427827 */ /* 0x000fe400078e0016 */
[----:B------:R0:W3:Y:S02]  /*8450*/  LD.E R22, desc[UR10][R90.64] ;  /* 0x0000000a5a167980 */ /* 0x0000e4000c101900 */
[----:B------:R-:W-:Y:S02]  /*8460*/  IMAD R39, R50, 0x7effffff, RZ ;  /* 0x7effffff32277824 */ /* 0x000fe400078e02ff */
[----:B------:R1:W2:Y:S02]  /*8470*/  LD.E R23, desc[UR10][R92.64] ;  /* 0x0000000a5c177980 */ /* 0x0002a4000c101900 */
[----:B------:R-:W-:-:S04]  /*8480*/  IMAD.HI.U32 R39, R39, 0x7f000001, R50 ;  /* 0x7f00000127277827 */ /* 0x000fc800078e0032 */
[----:B------:R-:W-:Y:S01]  /*8490*/  IMAD.WIDE.U32 R50, R61, R42, RZ ;  /* 0x0000002a3d327225 */ /* 0x000fe200078e00ff */
[----:B------:R0:W2:Y:S03]  /*84a0*/  LD.E R90, desc[UR10][R46.64+0xc] ;  /* 0x00000c0a2e5a7980 */ /* 0x0000a6000c101900 */
        /* <DEDUP_REMOVED lines=8> */
[----:B0-----:R-:W-:-:S04]  /*8530*/  IMAD R91, R50, 0x7effffff, RZ ;  /* 0x7effffff325b7824 */ /* 0x001fc800078e02ff */
[----:B-1----:R-:W-:-:S05]  /*8540*/  IMAD.HI.U32 R92, R91, 0x7f000001, R50 ;  /* 0x7f0000015b5c7827 */ /* 0x002fca00078e0032 */
[----:B------:R-:W-:Y:S01]  /*8550*/  ISETP.GE.U32.AND P0, PT, R92, 0x7f000001, PT ;  /* 0x7f0000015c00780c */ /* 0x000fe20003f06070 */
[----:B------:R-:W-:-:S04]  /*8560*/  IMAD.WIDE.U32 R50, R74, R67, RZ ;  /* 0x000000434a327225 */ /* 0x000fc800078e00ff */
[----:B------:R-:W-:Y:S02]  /*8570*/  IMAD R89, R94, 0x7effffff, RZ ;  /* 0x7effffff5e597824 */ /* 0x000fe400078e02ff */
[----:B------:R-:W-:Y:S02]  /*8580*/  IMAD R91, R50, 0x7effffff, RZ ;  /* 0x7effffff325b7824 */ /* 0x000fe400078e02ff */
[----:B------:R-:W-:-:S04]  /*8590*/  IMAD.HI.U32 R89, R89, 0x7f000001, R94 ;  /* 0x7f00000159597827 */ /* 0x000fc800078e005e */
[----:B------:R-:W-:Y:S01]  /*85a0*/  @P0 IADD3 R92, PT, PT, R92, -0x7f000001, RZ ;  /* 0x80ffffff5c5c0810 */ /* 0x000fe20007ffe0ff */
[----:B------:R-:W-:Y:S01]  /*85b0*/  IMAD.HI.U32 R51, R91, 0x7f000001, R50 ;  /* 0x7f0000015b337827 */ /* 0x000fe200078e0032 */
[----:B------:R-:W-:Y:S02]  /*85c0*/  ISETP.GE.U32.AND P0, PT, R89, 0x7f000001, PT ;  /* 0x7f0000015900780c */ /* 0x000fe40003f06070 */
[----:B------:R-:W-:Y:S02]  /*85d0*/  IADD3 R50, PT, PT, R87, R92, RZ ;  /* 0x0000005c57327210 */ /* 0x000fe40007ffe0ff */
[----:B------:R-:W-:-:S03]  /*85e0*/  ISETP.GE.U32.AND P2, PT, R51, 0x7f000001, PT ;  /* 0x7f0000013300780c */ /* 0x000fc60003f46070 */
[----:B------:R-:W-:-:S06]  /*85f0*/  ISETP.GE.U32.AND P1, PT, R50, 0x7f000001, PT ;  /* 0x7f0000013200780c */ /* 0x000fcc0003f26070 */
[----:B------:R-:W-:Y:S01]  /*8600*/  @P0 IADD3 R89, PT, PT, R89, -0x7f000001, RZ ;  /* 0x80ffffff59590810 */ /* 0x000fe20007ffe0ff */
[----:B------:R-:W-:-:S03]  /*8610*/  IMAD.WIDE.U32 R46, R6, R40, RZ ;  /* 0x00000028062e7225 */ /* 0x000fc600078e00ff */
[----:B------:R-:W-:Y:S01]  /*8620*/  @P2 IADD3 R51, PT, PT, R51, -0x7f000001, RZ ;  /* 0x80ffffff33332810 */ /* 0x000fe20007ffe0ff */
[----:B------:R-:W-:Y:S02]  /*8630*/  ISETP.GE.U32.AND P0, PT, R89, 0x7f000001, PT ;  /* 0x7f0000015900780c */ /* 0x000fe40003f06070 */
[----:B------:R-:W-:-:S04]  /*8640*/  @P1 IADD3 R50, PT, PT, R50, -0x7f000001, RZ ;  /* 0x80ffffff32321810 */ /* 0x000fc80007ffe0ff */
[----:B------:R-:W-:Y:S01]  /*8650*/  IADD3 R48, PT, PT, R50, R51, RZ ;  /* 0x0000003332307210 */ /* 0x000fe20007ffe0ff */
[----:B------:R-:W-:-:S04]  /*8660*/  IMAD R51, R46, 0x7effffff, RZ ;  /* 0x7effffff2e337824 */ /* 0x000fc800078e02ff */
[----:B------:R-:W-:Y:S02]  /*8670*/  IMAD.HI.U32 R50, R51, 0x7f000001, R46 ;  /* 0x7f00000133327827 */ /* 0x000fe400078e002e */
[----:B------:R-:W-:-:S03]  /*8680*/  @P0 IADD3 R89, PT, PT, R89, -0x7f000001, RZ ;  /* 0x80ffffff59590810 */ /* 0x000fc60007ffe0ff */
[----:B------:R-:W-:Y:S01]  /*8690*/  ISETP.GE.U32.AND P0, PT, R50, 0x7f000001, PT ;  /* 0x7f0000013200780c */ /* 0x000fe20003f06070 */
[----:B------:R-:W-:Y:S01]  /*86a0*/  ISETP.GE.U32.AND P1, PT, R52, 0x7f000001, PT ;  /* 0x7f0000013400780c */ /* 0x000fe20003f26070 */
[----:B------:R-:W-:-:S04]  /*86b0*/  IMAD.WIDE.U32 R46, R88, R67, RZ ;  /* 0x00000043582e7225 */ /* 0x000fc800078e00ff */
[----:B------:R-:W-:-:S07]  /*86c0*/  IMAD R51, R46, 0x7effffff, RZ ;  /* 0x7effffff2e337824 */ /* 0x000fce00078e02ff */
[----:B------:R-:W-:Y:S01]  /*86d0*/  @P0 IADD3 R50, PT, PT, R50, -0x7f000001, RZ ;  /* 0x80ffffff32320810 */ /* 0x000fe20007ffe0ff */
[----:B------:R-:W-:-:S03]  /*86e0*/  IMAD.HI.U32 R47, R51, 0x7f000001, R46 ;  /* 0x7f000001332f7827 */ /* 0x000fc600078e002e */
[----:B------:R-:W-:Y:S02]  /*86f0*/  IADD3 R50, PT, PT, R85, R50, RZ ;  /* 0x0000003255327210 */ /* 0x000fe40007ffe0ff */
[----:B------:R-:W-:Y:S01]  /*8700*/  @P1 IADD3 R52, PT, PT, R52, -0x7f000001, RZ ;  /* 0x80ffffff34341810 */ /* 0x000fe20007ffe0ff */
[----:B------:R-:W-:Y:S01]  /*8710*/  ISETP.GE.U32.AND P2, PT, R47, 0x7f000001, PT ;  /* 0x7f0000012f00780c */ /* 0x000fe20003f46070 */
[----:B------:R-:W-:Y:S01]  /*8720*/  ISETP.GE.U32.AND P0, PT, R75, 0x7f000001, PT ;  /* 0x7f0000014b00780c */ /* 0x000fe20003f06070 */
[----:B------:R-:W-:-:S11]  /*8730*/  ISETP.GE.U32.AND P1, PT, R50, 0x7f000001, PT ;  /* 0x7f0000013200780c */ /* 0x000fd60003f26070 */
[----:B------:R-:W-:Y:S02]  /*8740*/  @P2 IADD3 R47, PT, PT, R47, -0x7f000001, RZ ;  /* 0x80ffffff2f2f2810 */ /* 0x000fe40007ffe0ff */
[----:B------:R-:W-:Y:S02]  /*8750*/  @P0 IADD3 R75, PT, PT, R75, -0x7f000001, RZ ;  /* 0x80ffffff4b4b0810 */ /* 0x000fe40007ffe0ff */
[----:B------:R-:W-:-:S03]  /*8760*/  @P1 IADD3 R50, PT, PT, R50, -0x7f000001, RZ ;  /* 0x80ffffff32321810 */ /* 0x000fc60007ffe0ff */
[----:B------:R-:W-:Y:S01]  /*8770*/  ISETP.GE.U32.AND P0, PT, R75, 0x7f000001, PT ;  /* 0x7f0000014b00780c */ /* 0x000fe20003f06070 */
[----:B------:R-:W-:Y:S01]  /*8780*/  IADD3 R50, PT, PT, R50, R47, RZ ;  /* 0x0000002f32327210 */ /* 0x000fe20007ffe0ff */
[----:B------:R-:W-:Y:S01]  /*8790*/  IMAD.WIDE.U32 R46, R8, R40, RZ ;  /* 0x00000028082e7225 */ /* 0x000fe200078e00ff */
[----:B------:R-:W-:-:S03]  /*87a0*/  ISETP.GE.U32.AND P1, PT, R62, 0x7f000001, PT ;  /* 0x7f0000013e00780c */ /* 0x000fc60003f26070 */
[----:B------:R-:W-:-:S04]  /*87b0*/  IMAD R51, R46, 0x7effffff, RZ ;  /* 0x7effffff2e337824 */ /* 0x000fc800078e02ff */
[----:B------:R-:W-:-:S03]  /*87c0*/  IMAD.HI.U32 R92, R51, 0x7f000001, R46 ;  /* 0x7f000001335c7827 */ /* 0x000fc600078e002e */
[----:B------:R-:W-:Y:S01]  /*87d0*/  @P0 IADD3 R75, PT, PT, R75, -0x7f000001, RZ ;  /* 0x80ffffff4b4b0810 */ /* 0x000fe20007ffe0ff */
[----:B------:R-:W-:Y:S01]  /*87e0*/  IMAD.WIDE.U32 R46, R84, R67, RZ ;  /* 0x00000043542e7225 */ /* 0x000fe200078e00ff */
[----:B------:R-:W-:-:S03]  /*87f0*/  ISETP.GE.U32.AND P0, PT, R92, 0x7f000001, PT ;  /* 0x7f0000015c00780c */ /* 0x000fc60003f06070 */
[----:B------:R-:W-:Y:S01]  /*8800*/  IMAD R51, R46, 0x7effffff, RZ ;  /* 0x7effffff2e337824 */ /* 0x000fe200078e02ff */
[----:B------:R-:W-:-:S03]  /*8810*/  @P1 IADD3 R62, PT, PT, R62, -0x7f000001, RZ ;  /* 0x80ffffff3e3e1810 */ /* 0x000fc60007ffe0ff */
[----:B------:R-:W-:-:S04]  /*8820*/  IMAD.HI.U32 R51, R51, 0x7f000001, R46 ;  /* 0x7f00000133337827 */ /* 0x000fc800078e002e */
[----:B------:R-:W-:Y:S01]  /*8830*/  IMAD.WIDE.U32 R46, R3, R40, RZ ;  /* 0x00000028032e7225 */ /* 0x000fe200078e00ff */
[----:B------:R-:W-:-:S03]  /*8840*/  IADD3 R62, PT, PT, R75, R62, RZ ;  /* 0x0000003e4b3e7210 */ /* 0x000fc60007ffe0ff */
[----:B------:R-:W-:Y:S01]  /*8850*/  IMAD R75, R46, 0x7effffff, RZ ;  /* 0x7effffff2e4b7824 */ /* 0x000fe200078e02ff */
[----:B------:R-:W-:-:S03]  /*8860*/  @P0 IADD3 R92, PT, PT, R92, -0x7f000001, RZ ;  /* 0x80ffffff5c5c0810 */ /* 0x000fc60007ffe0ff */
[----:B------:R-:W-:-:S04]  /*8870*/  IMAD.HI.U32 R40, R75, 0x7f000001, R46 ;  /* 0x7f0000014b287827 */ /* 0x000fc800078e002e */
        /* <DEDUP_REMOVED lines=25> */
[----:B------:R-:W-:-:S03]  /*8a10*/  IADD3 R51, PT, PT, R92, R51, RZ ;  /* 0x000000335c337210 */ /* 0x000fc60007ffe0ff */
[----:B------:R-:W-:-:S04]  /*8a20*/  IMAD R75, R46, 0x7effffff, RZ ;  /* 0x7effffff2e4b7824 */ /* 0x000fc800078e02ff */
[----:B------:R-:W-:-:S04]  /*8a30*/  IMAD.HI.U32 R92, R75, 0x7f000001, R46 ;  /* 0x7f0000014b5c7827 */ /* 0x000fc800078e002e */
[----:B------:R-:W-:Y:S01]  /*8a40*/  IMAD.WIDE.U32 R46, R80, R71, RZ ;  /* 0x00000047502e7225 */ /* 0x000fe200078e00ff */
[----:B------:R-:W-:-:S03]  /*8a50*/  ISETP.GE.U32.AND P0, PT, R51, 0x7f000001, PT ;  /* 0x7f0000013300780c */ /* 0x000fc60003f06070 */
[----:B------:R-:W-:Y:S01]  /*8a60*/  IMAD R71, R46, 0x7effffff, RZ ;  /* 0x7effffff2e477824 */ /* 0x000fe200078e02ff */
[----:B------:R-:W-:-:S03]  /*8a70*/  ISETP.GE.U32.AND P1, PT, R92, 0x7f000001, PT ;  /* 0x7f0000015c00780c */ /* 0x000fc60003f26070 */
[----:B------:R-:W-:-:S04]  /*8a80*/  IMAD.HI.U32 R71, R71, 0x7f000001, R46 ;  /* 0x7f00000147477827 */ /* 0x000fc800078e002e */
[----:B------:R-:W-:-:S04]  /*8a90*/  IMAD.WIDE.U32 R46, R65, R41, RZ ;  /* 0x00000029412e7225 */ /* 0x000fc800078e00ff */
[----:B------:R-:W-:Y:S01]  /*8aa0*/  IMAD R75, R46, 0x7effffff, RZ ;  /* 0x7effffff2e4b7824 */ /* 0x000fe200078e02ff */
[----:B------:R-:W-:-:S03]  /*8ab0*/  @P0 IADD3 R51, PT, PT, R51, -0x7f000001, RZ ;  /* 0x80ffffff33330810 */ /* 0x000fc60007ffe0ff */
[----:B------:R-:W-:Y:S01]  /*8ac0*/  IMAD.HI.U32 R47, R75, 0x7f000001, R46 ;  /* 0x7f0000014b2f7827 */ /* 0x000fe200078e002e */
[----:B------:R-:W-:Y:S01]  /*8ad0*/  @P1 IADD3 R92, PT, PT, R92, -0x7f000001, RZ ;  /* 0x80ffffff5c5c1810 */ /* 0x000fe20007ffe0ff */
[----:B------:R-:W-:-:S03]  /*8ae0*/  ISETP.GE.U32.AND P0, PT, R48, 0x7f000001, PT ;  /* 0x7f0000013000780c */ /* 0x000fc60003f06070 */
[----:B------:R-:W-:-:S10]  /*8af0*/  ISETP.GE.U32.AND P1, PT, R47, 0x7f000001, PT ;  /* 0x7f0000012f00780c */ /* 0x000fd40003f26070 */
[----:B------:R-:W-:Y:S01]  /*8b00*/  @P0 IADD3 R48, PT, PT, R48, -0x7f000001, RZ ;  /* 0x80ffffff30300810 */ /* 0x000fe20007ffe0ff */
[----:B------:R-:W-:Y:S02]  /*8b10*/  ISETP.GE.U32.AND P0, PT, R50, 0x7f000001, PT ;  /* 0x7f0000013200780c */ /* 0x000fe40003f06070 */
[----:B------:R-:W-:-:S04]  /*8b20*/  @P1 IADD3 R47, PT, PT, R47, -0x7f000001, RZ ;  /* 0x80ffffff2f2f1810 */ /* 0x000fc80007ffe0ff */
[----:B------:R-:W-:Y:S01]  /*8b30*/  IADD3 R48, PT, PT, R48, R47, RZ ;  /* 0x0000002f30307210 */ /* 0x000fe20007ffe0ff */
[----:B------:R-:W-:-:S04]  /*8b40*/  IMAD.WIDE.U32 R46, R72, R41, RZ ;  /* 0x00000029482e7225 */ /* 0x000fc800078e00ff */
[----:B------:R-:W-:Y:S02]  /*8b50*/  IMAD R75, R46, 0x7effffff, RZ ;  /* 0x7effffff2e4b7824 */ /* 0x000fe400078e02ff */
[----:B------:R-:W-:Y:S01]  /*8b60*/  @P0 IADD3 R50, PT, PT, R50, -0x7f000001, RZ ;  /* 0x80ffffff32320810 */ /* 0x000fe20007ffe0ff */
[----:B------:R-:W-:Y:S01]  /*8b70*/  ISETP.GE.U32.AND P0, PT, R40, 0x7f000001, PT ;  /* 0x7f0000012800780c */ /* 0x000fe20003f06070 */
[----:B------:R-:W-:-:S05]  /*8b80*/  IMAD.HI.U32 R47, R75, 0x7f000001, R46 ;  /* 0x7f0000014b2f7827 */ /* 0x000fca00078e002e */
[----:B------:R-:W-:Y:S01]  /*8b90*/  ISETP.GE.U32.AND P1, PT, R47, 0x7f000001, PT ;  /* 0x7f0000012f00780c */ /* 0x000fe20003f26070 */
[----:B------:R-:W-:-:S06]  /*8ba0*/  IADD3 R51, PT, PT, R51, R92, RZ ;  /* 0x0000005c33337210 */ /* 0x000fcc0007ffe0ff */
[----:B------:R-:W-:-:S04]  /*8bb0*/  @P0 IADD3 R40, PT, PT, R40, -0x7f000001, RZ ;  /* 0x80ffffff28280810 */ /* 0x000fc80007ffe0ff */
[----:B------:R-:W-:Y:S02]  /*8bc0*/  IADD3 R92, PT, PT, R35, R40, RZ ;  /* 0x00000028235c7210 */ /* 0x000fe40007ffe0ff */
[----:B------:R-:W-:Y:S01]  /*8bd0*/  @P1 IADD3 R47, PT, PT, R47, -0x7f000001, RZ ;  /* 0x80ffffff2f2f1810 */ /* 0x000fe20007ffe0ff */
[----:B------:R-:W-:Y:S02]  /*8be0*/  ISETP.GE.U32.AND P1, PT, R67, 0x7f000001, PT ;  /* 0x7f0000014300780c */ /* 0x000fe40003f26070 */
[----:B------:R-:W-:Y:S01]  /*8bf0*/  ISETP.GE.U32.AND P0, PT, R92, 0x7f000001, PT ;  /* 0x7f0000015c00780c */ /* 0x000fe20003f06070 */
[----:B------:R-:W-:Y:S01]  /*8c00*/  IADD3 R50, PT, PT, R50, R47, RZ ;  /* 0x0000002f32327210 */ /* 0x000fe20007ffe0ff */
[----:B------:R-:W-:-:S04]  /*8c10*/  IMAD.WIDE.U32 R46, R55, R41, RZ ;  /* 0x00000029372e7225 */ /* 0x000fc800078e00ff */
[----:B------:R-:W-:Y:S02]  /*8c20*/  IMAD R75, R46, 0x7effffff, RZ ;  /* 0x7effffff2e4b7824 */ /* 0x000fe400078e02ff */
[----:B------:R-:W-:-:S04]  /*8c30*/  IMAD.WIDE.U32 R40, R76, R41, RZ ;  /* 0x000000294c287225 */ /* 0x000fc800078e00ff */
[----:B------:R-:W-:Y:S01]  /*8c40*/  IMAD.HI.U32 R46, R75, 0x7f000001, R46 ;  /* 0x7f0000014b2e7827 */ /* 0x000fe200078e002e */
        /* <DEDUP_REMOVED lines=31> */
[----:B------:R-:W-:Y:S01]  /*8e40*/  IMAD R41, R6, 0x7effffff, RZ ;  /* 0x7effffff06297824 */ /* 0x000fe200078e02ff */
[----:B------:R-:W-:-:S03]  /*8e50*/  ISETP.GE.U32.AND P0, PT, R40, 0x7f000001, PT ;  /* 0x7f0000012800780c */ /* 0x000fc60003f06070 */
[----:B------:R-:W-:-:S04]  /*8e60*/  IMAD.HI.U32 R41, R41, 0x7f000001, R6 ;  /* 0x7f00000129297827 */ /* 0x000fc800078e0006 */
[----:B------:R-:W-:-:S04]  /*8e70*/  IMAD.WIDE.U32 R6, R8, R68, RZ ;  /* 0x0000004408067225 */ /* 0x000fc800078e00ff */
[----:B------:R-:W-:-:S04]  /*8e80*/  IMAD R75, R6, 0x7effffff, RZ ;  /* 0x7effffff064b7824 */ /* 0x000fc800078e02ff */
[----:B------:R-:W-:-:S04]  /*8e90*/  IMAD.HI.U32 R8, R75, 0x7f000001, R6 ;  /* 0x7f0000014b087827 */ /* 0x000fc800078e0006 */
[----:B------:R-:W-:Y:S01]  /*8ea0*/  IMAD.WIDE.U32 R6, R3, R68, RZ ;  /* 0x0000004403067225 */ /* 0x000fe200078e00ff */
[----:B------:R-:W-:-:S03]  /*8eb0*/  @P0 IADD3 R40, PT, PT, R40, -0x7f000001, RZ ;  /* 0x80ffffff28280810 */ /* 0x000fc60007ffe0ff */
[----:B------:R-:W-:Y:S02]  /*8ec0*/  IMAD R3, R6, 0x7effffff, RZ ;  /* 0x7effffff06037824 */ /* 0x000fe400078e02ff */
[----:B------:R-:W-:Y:S01]  /*8ed0*/  IMAD.WIDE.U32 R74, R74, R81, RZ ;  /* 0x000000514a4a7225 */ /* 0x000fe200078e00ff */
[----:B------:R-:W-:-:S03]  /*8ee0*/  IADD3 R40, PT, PT, R87, R40, RZ ;  /* 0x0000002857287210 */ /* 0x000fc60007ffe0ff */
[----:B------:R-:W-:-:S04]  /*8ef0*/  IMAD.HI.U32 R68, R3, 0x7f000001, R6 ;  /* 0x7f00000103447827 */ /* 0x000fc800078e0006 */
[----:B------:R-:W-:Y:S01]  /*8f00*/  IMAD R3, R74, 0x7effffff, RZ ;  /* 0x7effffff4a037824 */ /* 0x000fe200078e02ff */
[----:B------:R-:W-:-:S03]  /*8f10*/  ISETP.GE.U32.AND P0, PT, R40, 0x7f000001, PT ;  /* 0x7f0000012800780c */ /* 0x000fc60003f06070 */
[----:B------:R-:W-:Y:S01]  /*8f20*/  IMAD.HI.U32 R75, R3, 0x7f000001, R74 ;  /* 0x7f000001034b7827 */ /* 0x000fe200078e004a */
[----:B------:R-:W-:-:S04]  /*8f30*/  IADD3 R52, PT, PT, R89, R52, RZ ;  /* 0x0000003459347210 */ /* 0x000fc80007ffe0ff */
[----:B------:R-:W-:Y:S01]  /*8f40*/  ISETP.GE.U32.AND P1, PT, R75, 0x7f000001, PT ;  /* 0x7f0000014b00780c */ /* 0x000fe20003f26070 */
[----:B------:R-:W-:-:S04]  /*8f50*/  IMAD.WIDE.U32 R88, R88, R81, RZ ;  /* 0x0000005158587225 */ /* 0x000fc800078e00ff */
[----:B------:R-:W-:Y:S01]  /*8f60*/  IMAD R3, R88, 0x7effffff, RZ ;  /* 0x7effffff58037824 */ /* 0x000fe200078e02ff */
[----:B------:R-:W-:Y:S01]  /*8f70*/  @P0 IADD3 R40, PT, PT, R40, -0x7f000001, RZ ;  /* 0x80ffffff28280810 */ /* 0x000fe20007ffe0ff */
[----:B------:R-:W-:Y:S01]  /*8f80*/  IMAD.WIDE.U32 R6, R38, R59, RZ ;  /* 0x0000003b26067225 */ /* 0x000fe200078e00ff */
[----:B------:R-:W-:-:S03]  /*8f90*/  ISETP.GE.U32.AND P0, PT, R41, 0x7f000001, PT ;  /* 0x7f0000012900780c */ /* 0x000fc60003f06070 */
[----:B------:R-:W-:Y:S02]  /*8fa0*/  IMAD.HI.U32 R88, R3, 0x7f000001, R88 ;  /* 0x7f00000103587827 */ /* 0x000fe400078e0058 */
[----:B------:R-:W-:Y:S02]  /*8fb0*/  @P1 IADD3 R75, PT, PT, R75, -0x7f000001, RZ ;  /* 0x80ffffff4b4b1810 */ /* 0x000fe40007ffe0ff */
[----:B------:R-:W-:Y:S02]  /*8fc0*/  IMAD R3, R6, 0x7effffff, RZ ;  /* 0x7effffff06037824 */ /* 0x000fe400078e02ff */
[----:B------:R-:W-:Y:S02]  /*8fd0*/  IADD3 R75, PT, PT, R40, R75, RZ ;  /* 0x0000004b284b7210 */ /* 0x000fe40007ffe0ff */
[----:B------:R-:W-:-:S04]  /*8fe0*/  IMAD.HI.U32 R38, R3, 0x7f000001, R6 ;  /* 0x7f00000103267827 */ /* 0x000fc800078e0006 */
[-C--:B------:R-:W-:Y:S01]  /*8ff0*/  IMAD.WIDE.U32 R6, R84, R81.reuse, RZ ;  /* 0x0000005154067225 */ /* 0x080fe200078e00ff */
[----:B------:R-:W-:Y:S01]  /*9000*/  ISETP.GE.U32.AND P3, PT, R75, 0x7f000001, PT ;  /* 0x7f0000014b00780c */ /* 0x000fe20003f66070 */
[----:B------:R-:W-:Y:S02]  /*9010*/  ISETP.GE.U32.AND P4, PT, R38, 0x7f000001, PT ;  /* 0x7f0000012600780c */ /* 0x000fe40003f86070 */
[----:B------:R-:W-:Y:S01]  /*9020*/  IMAD R3, R6, 0x7effffff, RZ ;  /* 0x7effffff06037824 */ /* 0x000fe200078e02ff */
[----:B------:R-:W-:Y:S01]  /*9030*/  @P0 IADD3 R41, PT, PT, R41, -0x7f000001, RZ ;  /* 0x80ffffff29290810 */ /* 0x000fe20007ffe0ff */
[----:B------:R-:W-:Y:S01]  /*9040*/  IMAD.WIDE.U32 R86, R86, R81, RZ ;  /* 0x0000005156567225 */ /* 0x000fe200078e00ff */
[----:B------:R-:W-:-:S03]  /*9050*/  ISETP.GE.U32.AND P1, PT, R8, 0x7f000001, PT ;  /* 0x7f0000010800780c */ /* 0x000fc60003f26070 */
[----:B------:R-:W-:Y:S01]  /*9060*/  IMAD.HI.U32 R3, R3, 0x7f000001, R6 ;  /* 0x7f00000103037827 */ /* 0x000fe200078e0006 */
[----:B------:R-:W-:-:S03]  /*9070*/  IADD3 R41, PT, PT, R85, R41, RZ ;  /* 0x0000002955297210 */ /* 0x000fc60007ffe0ff */
[----:B------:R-:W-:Y:S01]  /*9080*/  IMAD R7, R86, 0x7effffff, RZ ;  /* 0x7effffff56077824 */ /* 0x000fe200078e02ff */
[----:B------:R-:W-:-:S03]  /*9090*/  ISETP.GE.U32.AND P2, PT, R88, 0x7f000001, PT ;  /* 0x7f0000015800780c */ /* 0x000fc60003f46070 */
[----:B------:R-:W-:Y:S01]  /*90a0*/  IMAD.HI.U32 R86, R7, 0x7f000001, R86 ;  /* 0x7f00000107567827 */ /* 0x000fe200078e0056 */
[----:B------:R-:W-:-:S03]  /*90b0*/  ISETP.GE.U32.AND P0, PT, R41, 0x7f000001, PT ;  /* 0x7f0000012900780c */ /* 0x000fc60003f06070 */
[----:B------:R-:W-:Y:S01]  /*90c0*/  IMAD.WIDE.U32 R6, R65, R44, RZ ;  /* 0x0000002c41067225 */ /* 0x000fe200078e00ff */
[----:B------:R-:W-:Y:S02]  /*90d0*/  @P3 IADD3 R75, PT, PT, R75, -0x7f000001, RZ ;  /* 0x80ffffff4b4b3810 */ /* 0x000fe40007ffe0ff */
[----:B------:R-:W-:Y:S01]  /*90e0*/  @P4 IADD3 R38, PT, PT, R38, -0x7f000001, RZ ;  /* 0x80ffffff26264810 */ /* 0x000fe20007ffe0ff */
[----:B------:R-:W-:Y:S01]  /*90f0*/  IMAD R65, R6, 0x7effffff, RZ ;  /* 0x7effffff06417824 */ /* 0x000fe200078e02ff */
[----:B------:R-:W-:Y:S02]  /*9100*/  @P1 IADD3 R8, PT, PT, R8, -0x7f000001, RZ ;  /* 0x80ffffff08081810 */ /* 0x000fe40007ffe0ff */
[----:B------:R-:W-:Y:S01]  /*9110*/  IADD3 R75, PT, PT, R75, R38, RZ ;  /* 0x000000264b4b7210 */ /* 0x000fe20007ffe0ff */
[----:B------:R-:W-:Y:S01]  /*9120*/  IMAD.HI.U32 R40, R65, 0x7f000001, R6 ;  /* 0x7f00000141287827 */ /* 0x000fe200078e0006 */
[----:B------:R-:W-:Y:S02]  /*9130*/  @P2 IADD3 R88, PT, PT, R88, -0x7f000001, RZ ;  /* 0x80ffffff58582810 */ /* 0x000fe40007ffe0ff */
[----:B------:R-:W-:Y:S01]  /*9140*/  IADD3 R8, PT, PT, R83, R8, RZ ;  /* 0x0000000853087210 */ /* 0x000fe20007ffe0ff */
[----:B------:R-:W-:Y:S01]  /*9150*/  ISETP.GE.U32.AND P2, PT, R75, 0x7f000001, PT ;  /* 0x7f0000014b00780c */ /* 0x000fe20003f46070 */
[----:B------:R-:W-:Y:S01]  /*9160*/  ISETP.GE.U32.AND P4, PT, R40, 0x7f000001, PT ;  /* 0x7f0000012800780c */ /* 0x000fe20003f86070 */
[----:B------:R-:W-:-:S02]  /*9170*/  @P0 IADD3 R41, PT, PT, R41, -0x7f000001, RZ ;  /* 0x80ffffff29290810 */ /* 0x000fc40007ffe0ff */
[----:B------:R-:W-:Y:S01]  /*9180*/  ISETP.GE.U32.AND P1, PT, R8, 0x7f000001, PT ;  /* 0x7f0000010800780c */ /* 0x000fe20003f26070 */
[----:B------:R-:W-:Y:S01]  /*9190*/  ISETP.GE.U32.AND P0, PT, R3, 0x7f000001, PT ;  /* 0x7f0000010300780c */ /* 0x000fe20003f06070 */
[----:B------:R-:W-:-:S04]  /*91a0*/  IMAD.WIDE.U32 R6, R78, R59, RZ ;  /* 0x0000003b4e067225 */ /* 0x000fc800078e00ff */
[----:B------:R-:W-:-:S04]  /*91b0*/  IMAD.WIDE.U32 R82, R82, R59, RZ ;  /* 0x0000003b52527225 */ /* 0x000fc800078e00ff */
[----:B------:R-:W-:Y:S01]  /*91c0*/  IMAD R65, R6, 0x7effffff, RZ ;  /* 0x7effffff06417824 */ /* 0x000fe200078e02ff */
[----:B------:R-:W-:Y:S01]  /*91d0*/  @P2 IADD3 R75, PT, PT, R75, -0x7f000001, RZ ;  /* 0x80ffffff4b4b2810 */ /* 0x000fe20007ffe0ff */
[----:B------:R-:W-:Y:S01]  /*91e0*/  IMAD R81, R82, 0x7effffff, RZ ;  /* 0x7effffff52517824 */ /* 0x000fe200078e02ff */
[----:B------:R-:W-:Y:S01]  /*91f0*/  @P4 IADD3 R40, PT, PT, R40, -0x7f000001, RZ ;  /* 0x80ffffff28284810 */ /* 0x000fe20007ffe0ff */
[----:B------:R-:W-:Y:S01]  /*9200*/  IMAD.HI.U32 R38, R65, 0x7f000001, R6 ;  /* 0x7f00000141267827 */ /* 0x000fe200078e0006 */
[----:B------:R-:W-:Y:S02]  /*9210*/  IADD3 R65, PT, PT, R41, R88, RZ ;  /* 0x0000005829417210 */ /* 0x000fe40007ffe0ff */
[----:B------:R-:W-:Y:S01]  /*9220*/  @P1 IADD3 R8, PT, PT, R8, -0x7f000001, RZ ;  /* 0x80ffffff08081810 */ /* 0x000fe20007ffe0ff */
[----:B------:R-:W-:Y:S01]  /*9230*/  IMAD.WIDE.U32 R6, R79, R70, RZ ;  /* 0x000000464f067225 */ /* 0x000fe200078e00ff */
[----:B------:R-:W-:Y:S01]  /*9240*/  @P0 IADD3 R3, PT, PT, R3, -0x7f000001, RZ ;  /* 0x80ffffff03030810 */ /* 0x000fe20007ffe0ff */
[----:B------:R-:W-:-:S02]  /*9250*/  ISETP.GE.U32.AND P1, PT, R65, 0x7f000001, PT ;  /* 0x7f0000014100780c */ /* 0x000fc40003f26070 */
[----:B------:R-:W-:Y:S01]  /*9260*/  IMAD.HI.U32 R82, R81, 0x7f000001, R82 ;  /* 0x7f00000151527827 */ /* 0x000fe200078e0052 */
[----:B------:R-:W-:Y:S01]  /*9270*/  ISETP.GE.U32.AND P3, PT, R38, 0x7f000001, PT ;  /* 0x7f0000012600780c */ /* 0x000fe20003f66070 */
[----:B------:R-:W-:Y:S02]  /*9280*/  IADD3 R79, PT, PT, R75, R40, RZ ;  /* 0x000000284b4f7210 */ /* 0x000fe40007ffe0ff */
[----:B------:R-:W-:Y:S01]  /*9290*/  IMAD.WIDE.U32 R80, R80, R59, RZ ;  /* 0x0000003b50507225 */ /* 0x000fe200078e00ff */
[----:B------:R-:W-:-:S03]  /*92a0*/  IADD3 R3, PT, PT, R8, R3, RZ ;  /* 0x0000000308037210 */ /* 0x000fc60007ffe0ff */
[----:B------:R-:W-:Y:S01]  /*92b0*/  IMAD R59, R6, 0x7effffff, RZ ;  /* 0x7effffff063b7824 */ /* 0x000fe200078e02ff */
[----:B------:R-:W-:Y:S01]  /*92c0*/  ISETP.GE.U32.AND P0, PT, R68, 0x7f000001, PT ;  /* 0x7f0000014400780c */ /* 0x000fe20003f06070 */
[----:B------:R-:W-:Y:S02]  /*92d0*/  ISETP.GE.U32.AND P5, PT, R79, 0x7f000001, PT ;  /* 0x7f0000014f00780c */ /* 0x000fe40003fa6070 */
[----:B------:R-:W-:-:S04]  /*92e0*/  IMAD.HI.U32 R8, R59, 0x7f000001, R6 ;  /* 0x7f0000013b087827 */ /* 0x000fc800078e0006 */
[----:B------:R-:W-:Y:S01]  /*92f0*/  IMAD R41, R80, 0x7effffff, RZ ;  /* 0x7effffff50297824 */ /* 0x000fe200078e02ff */
[----:B------:R-:W-:Y:S01]  /*9300*/  ISETP.GE.U32.AND P6, PT, R8, 0x7f000001, PT ;  /* 0x7f0000010800780c */ /* 0x000fe20003fc6070 */
[----:B------:R-:W-:Y:S01]  /*9310*/  IMAD.WIDE.U32 R74, R76, R44, RZ ;  /* 0x0000002c4c4a7225 */ /* 0x000fe200078e00ff */
[----:B------:R-:W-:-:S03]  /*9320*/  @P1 IADD3 R65, PT, PT, R65, -0x7f000001, RZ ;  /* 0x80ffffff41411810 */ /* 0x000fc60007ffe0ff */
[----:B------:R-:W-:Y:S01]  /*9330*/  IMAD.WIDE.U32 R6, R72, R44, RZ ;  /* 0x0000002c48067225 */ /* 0x000fe200078e00ff */
[----:B------:R-:W-:-:S03]  /*9340*/  @P3 IADD3 R38, PT, PT, R38, -0x7f000001, RZ ;  /* 0x80ffffff26263810 */ /* 0x000fc60007ffe0ff */
[----:B------:R-:W-:Y:S01]  /*9350*/  IMAD.HI.U32 R80, R41, 0x7f000001, R80 ;  /* 0x7f00000129507827 */ /* 0x000fe200078e0050 */
[----:B------:R-:W-:Y:S01]  /*9360*/  ISETP.GE.U32.AND P2, PT, R3, 0x7f000001, PT ;  /* 0x7f0000010300780c */ /* 0x000fe20003f46070 */
[----:B------:R-:W-:Y:S02]  /*9370*/  ISETP.GE.U32.AND P1, PT, R82, 0x7f000001, PT ;  /* 0x7f0000015200780c */ /* 0x000fe40003f26070 */
[----:B------:R-:W-:-:S04]  /*9380*/  IMAD.WIDE.U32 R40, R55, R44, RZ ;  /* 0x0000002c37287225 */ /* 0x000fc800078e00ff */
[----:B------:R-:W-:Y:S02]  /*9390*/  IMAD R81, R74, 0x7effffff, RZ ;  /* 0x7effffff4a517824 */ /* 0x000fe400078e02ff */
[----:B------:R-:W-:Y:S01]  /*93a0*/  IMAD R55, R6, 0x7effffff, RZ ;  /* 0x7effffff06377824 */ /* 0x000fe200078e02ff */
[----:B------:R-:W-:Y:S01]  /*93b0*/  @P0 IADD3 R68, PT, PT, R68, -0x7f000001, RZ ;  /* 0x80ffffff44440810 */ /* 0x000fe20007ffe0ff */
[----:B------:R-:W-:Y:S01]  /*93c0*/  IMAD.HI.U32 R81, R81, 0x7f000001, R74 ;  /* 0x7f00000151517827 */ /* 0x000fe200078e004a */
[----:B------:R-:W-:Y:S02]  /*93d0*/  IADD3 R74, PT, PT, R65, R38, RZ ;  /* 0x00000026414a7210 */ /* 0x000fe40007ffe0ff */
[----:B------:R-:W-:Y:S01]  /*93e0*/  @P5 IADD3 R79, PT, PT, R79, -0x7f000001, RZ ;  /* 0x80ffffff4f4f5810 */ /* 0x000fe20007ffe0ff */
[----:B------:R-:W-:Y:S01]  /*93f0*/  ISETP.GE.U32.AND P3, PT, R51, 0x7f000001, PT ;  /* 0x7f0000013300780c */ /* 0x000fe20003f66070 */
[----:B------:R-:W-:Y:S01]  /*9400*/  IMAD.HI.U32 R55, R55, 0x7f000001, R6 ;  /* 0x7f00000137377827 */ /* 0x000fe200078e0006 */
[----:B------:R-:W-:Y:S01]  /*9410*/  ISETP.GE.U32.AND P0, PT, R48, 0x7f000001, PT ;  /* 0x7f0000013000780c */ /* 0x000fe20003f06070 */
[----:B------:R-:W-:Y:S01]  /*9420*/  ISETP.GE.U32.AND P5, PT, R46, 0x7f000001, PT ;  /* 0x7f0000012e00780c */ /* 0x000fe20003fa6070 */
[----:B------:R-:W-:Y:S01]  /*9430*/  @P6 IADD3 R8, PT, PT, R8, -0x7f000001, RZ ;  /* 0x80ffffff08086810 */ /* 0x000fe20007ffe0ff */
[----:B------:R-:W-:Y:S01]  /*9440*/  ISETP.GE.U32.AND P4, PT, R74, 0x7f000001, PT ;  /* 0x7f0000014a00780c */ /* 0x000fe20003f86070 */
[----:B------:R-:W-:Y:S01]  /*9450*/  ISETP.GE.U32.AND P6, PT, R55, 0x7f000001, PT ;  /* 0x7f0000013700780c */ /* 0x000fe20003fc6070 */
[----:B------:R-:W-:Y:S01]  /*9460*/  IMAD.WIDE.U32 R6, R37, R70, RZ ;  /* 0x0000004625067225 */ /* 0x000fe200078e00ff */
[----:B------:R-:W-:-:S02]  /*9470*/  IADD3 R65, PT, PT, R35, R68, RZ ;  /* 0x0000004423417210 */ /* 0x000fc40007ffe0ff */
[----:B------:R-:W-:Y:S02]  /*9480*/  @P2 IADD3 R3, PT, PT, R3, -0x7f000001, RZ ;  /* 0x80ffffff03032810 */ /* 0x000fe40007ffe0ff */
[----:B------:R-:W-:Y:S02]  /*9490*/  @P1 IADD3 R82, PT, PT, R82, -0x7f000001, RZ ;  /* 0x80ffffff52521810 */ /* 0x000fe40007ffe0ff */
[----:B------:R-:W-:Y:S01]  /*94a0*/  IADD3 R37, PT, PT, R79, R8, RZ ;  /* 0x000000084f257210 */ /* 0x000fe20007ffe0ff */
[----:B------:R-:W-:Y:S01]  /*94b0*/  IMAD R59, R40, 0x7effffff, RZ ;  /* 0x7effffff283b7824 */ /* 0x000fe200078e02ff */
[----:B------:R-:W-:Y:S01]  /*94c0*/  ISETP.GE.U32.AND P1, PT, R65, 0x7f000001, PT ;  /* 0x7f0000014100780c */ /* 0x000fe20003f26070 */
[----:B------:R-:W-:Y:S01]  /*94d0*/  ISETP.GE.U32.AND P2, PT, R86, 0x7f000001, PT ;  /* 0x7f0000015600780c */ /* 0x000fe20003f46070 */
[----:B------:R-:W-:Y:S02]  /*94e0*/  @P3 IADD3 R51, PT, PT, R51, -0x7f000001, RZ ;  /* 0x80ffffff33333810 */ /* 0x000fe40007ffe0ff */
[----:B------:R-:W-:-:S02]  /*94f0*/  @P0 IADD3 R48, PT, PT, R48, -0x7f000001, RZ ;  /* 0x80ffffff30300810 */ /* 0x000fc40007ffe0ff */
[----:B------:R-:W-:Y:S01]  /*9500*/  @P5 IADD3 R46, PT, PT, R46, -0x7f000001, RZ ;  /* 0x80ffffff2e2e5810 */ /* 0x000fe20007ffe0ff */
[----:B------:R-:W-:Y:S01]  /*9510*/  IMAD.HI.U32 R44, R59, 0x7f000001, R40 ;  /* 0x7f0000013b2c7827 */ /* 0x000fe200078e0028 */
[----:B------:R-:W-:Y:S01]  /*9520*/  IADD3 R75, PT, PT, R3, R82, RZ ;  /* 0x00000052034b7210 */ /* 0x000fe20007ffe0ff */
[----:B------:R-:W-:Y:S01]  /*9530*/  ISETP.GE.U32.AND P3, PT, R92, 0x7f000001, PT ;  /* 0x7f0000015c00780c */ /* 0x000fe20003f66070 */
[----:B------:R-:W-:Y:S01]  /*9540*/  ISETP.GE.U32.AND P5, PT, R37, 0x7f000001, PT ;  /* 0x7f0000012500780c */ /* 0x000fe20003fa6070 */
[----:B------:R-:W-:Y:S01]  /*9550*/  ISETP.GE.U32.AND P0, PT, R71, 0x7f000001, PT ;  /* 0x7f0000014700780c */ /* 0x000fe20003f06070 */
[----:B------:R-:W-:Y:S02]  /*9560*/  @P4 IADD3 R74, PT, PT, R74, -0x7f000001, RZ ;  /* 0x80ffffff4a4a4810 */ /* 0x000fe40007ffe0ff */
[----:B------:R-:W-:Y:S01]  /*9570*/  @P6 IADD3 R55, PT, PT, R55, -0x7f000001, RZ ;  /* 0x80ffffff37376810 */ /* 0x000fe20007ffe0ff */
[----:B------:R-:W-:Y:S01]  /*9580*/  IMAD R59, R6, 0x7effffff, RZ ;  /* 0x7effffff063b7824 */ /* 0x000fe200078e02ff */
[----:B------:R-:W-:Y:S01]  /*9590*/  ISETP.GE.U32.AND P4, PT, R75, 0x7f000001, PT ;  /* 0x7f0000014b00780c */ /* 0x000fe20003f86070 */
[----:B------:R-:W-:Y:S01]  /*95a0*/  ISETP.GE.U32.AND P6, PT, R44, 0x7f000001, PT ;  /* 0x7f0000012c00780c */ /* 0x000fe20003fc6070 */
[----:B------:R-:W-:-:S02]  /*95b0*/  IADD3 R84, PT, PT, R51, R46, RZ ;  /* 0x0000002e33547210 */ /* 0x000fc40007ffe0ff */
[----:B------:R-:W-:Y:S01]  /*95c0*/  IADD3 R74, PT, PT, R74, R55, RZ ;  /* 0x000000374a4a7210 */ /* 0x000fe20007ffe0ff */
[----:B------:R-:W-:Y:S01]  /*95d0*/  IMAD.HI.U32 R59, R59, 0x7f000001, R6 ;  /* 0x7f0000013b3b7827 */ /* 0x000fe200078e0006 */
[----:B------:R-:W-:Y:S02]  /*95e0*/  @P1 IADD3 R65, PT, PT, R65, -0x7f000001, RZ ;  /* 0x80ffffff41411810 */ /* 0x000fe40007ffe0ff */
[----:B------:R-:W-:Y:S02]  /*95f0*/  @P2 IADD3 R86, PT, PT, R86, -0x7f000001, RZ ;  /* 0x80ffffff56562810 */ /* 0x000fe40007ffe0ff */
[----:B------:R-:W-:Y:S02]  /*9600*/  @P3 IADD3 R92, PT, PT, R92, -0x7f000001, RZ ;  /* 0x80ffffff5c5c3810 */ /* 0x000fe40007ffe0ff */
[----:B------:R-:W-:Y:S01]  /*9610*/  @P5 IADD3 R37, PT, PT, R37, -0x7f000001, RZ ;  /* 0x80ffffff25255810 */ /* 0x000fe20007ffe0ff */
[----:B------:R-:W-:Y:S01]  /*9620*/  ISETP.GE.U32.AND P2, PT, R74, 0x7f000001, PT ;  /* 0x7f0000014a00780c */ /* 0x000fe20003f46070 */
[----:B------:R-:W-:Y:S01]  /*9630*/  ISETP.GE.U32.AND P1, PT, R84, 0x7f000001, PT ;  /* 0x7f0000015400780c */ /* 0x000fe20003f26070 */
[----:B------:R-:W-:Y:S01]  /*9640*/  @P0 IADD3 R71, PT, PT, R71, -0x7f000001, RZ ;  /* 0x80ffffff47470810 */ /* 0x000fe20007ffe0ff */
[----:B------:R-:W-:Y:S01]  /*9650*/  ISETP.GE.U32.AND P3, PT, R50, 0x7f000001, PT ;  /* 0x7f0000013200780c */ /* 0x000fe20003f66070 */
[----:B------:R-:W-:Y:S01]  /*9660*/  ISETP.GE.U32.AND P5, PT, R59, 0x7f000001, PT ;  /* 0x7f0000013b00780c */ /* 0x000fe20003fa6070 */
[----:B------:R-:W-:Y:S01]  /*9670*/  ISETP.GE.U32.AND P0, PT, R67, 0x7f000001, PT ;  /* 0x7f0000014300780c */ /* 0x000fe20003f06070 */
[----:B------:R-:W-:Y:S01]  /*9680*/  IMAD.WIDE.U32 R6, R73, R70, RZ ;  /* 0x0000004649067225 */ /* 0x000fe200078e00ff */
[----:B------:R-:W-:-:S02]  /*9690*/  @P4 IADD3 R75, PT, PT, R75, -0x7f000001, RZ ;  /* 0x80ffffff4b4b4810 */ /* 0x000fc40007ffe0ff */
[----:B------:R-:W-:Y:S02]  /*96a0*/  @P6 IADD3 R44, PT, PT, R44, -0x7f000001, RZ ;  /* 0x80ffffff2c2c6810 */ /* 0x000fe40007ffe0ff */
[----:B------:R-:W-:Y:S01]  /*96b0*/  IADD3 R65, PT, PT, R65, R86, RZ ;  /* 0x0000005641417210 */ /* 0x000fe20007ffe0ff */
[----:B------:R-:W-:Y:S01]  /*96c0*/  IMAD R35, R6, 0x7effffff, RZ ;  /* 0x7effffff06237824 */ /* 0x000fe200078e02ff */
[----:B------:R-:W-:Y:S02]  /*96d0*/  IADD3 R92, PT, PT, R92, R71, RZ ;  /* 0x000000475c5c7210 */ /* 0x000fe40007ffe0ff */
[----:B------:R-:W-:Y:S01]  /*96e0*/  IADD3 R68, PT, PT, R75, R44, RZ ;  /* 0x0000002c4b447210 */ /* 0x000fe20007ffe0ff */
[----:B------:R-:W-:Y:S01]  /*96f0*/  IMAD.HI.U32 R35, R35, 0x7f000001, R6 ;  /* 0x7f00000123237827 */ /* 0x000fe200078e0006 */
[----:B------:R-:W-:Y:S01]  /*9700*/  ISETP.GE.U32.AND P4, PT, R65, 0x7f000001, PT ;  /* 0x7f0000014100780c */ /* 0x000fe20003f86070 */
[----:B------:R-:W-:Y:S02]  /*9710*/  @P2 IADD3 R74, PT, PT, R74, -0x7f000001, RZ ;  /* 0x80ffffff4a4a2810 */ /* 0x000fe40007ffe0ff */
[----:B------:R-:W-:-:S02]  /*9720*/  @P1 IADD3 R84, PT, PT, R84, -0x7f000001, RZ ;  /* 0x80ffffff54541810 */ /* 0x000fc40007ffe0ff */
[----:B------:R-:W-:Y:S01]  /*9730*/  @P3 IADD3 R50, PT, PT, R50, -0x7f000001, RZ ;  /* 0x80ffffff32323810 */ /* 0x000fe20007ffe0ff */
[----:B------:R-:W-:Y:S01]  /*9740*/  ISETP.GE.U32.AND P2, PT, R92, 0x7f000001, PT ;  /* 0x7f0000015c00780c */ /* 0x000fe20003f46070 */
[----:B------:R-:W-:Y:S01]  /*9750*/  ISETP.GE.U32.AND P1, PT, R47, 0x7f000001, PT ;  /* 0x7f0000012f00780c */ /* 0x000fe20003f26070 */
[----:B------:R-:W-:Y:S02]  /*9760*/  @P5 IADD3 R59, PT, PT, R59, -0x7f000001, RZ ;  /* 0x80ffffff3b3b5810 */ /* 0x000fe40007ffe0ff */
[----:B------:R-:W-:Y:S01]  /*9770*/  @P0 IADD3 R67, PT, PT, R67, -0x7f000001, RZ ;  /* 0x80ffffff43430810 */ /* 0x000fe20007ffe0ff */
[----:B------:R-:W-:Y:S01]  /*9780*/  IMAD.WIDE.U32 R72, R77, R70, RZ ;  /* 0x000000464d487225 */ /* 0x000fe200078e00ff */
[----:B------:R-:W-:Y:S01]  /*9790*/  ISETP.GE.U32.AND P3, PT, R68, 0x7f000001, PT ;  /* 0x7f0000014400780c */ /* 0x000fe20003f66070 */
[----:B------:R-:W-:Y:S01]  /*97a0*/  ISETP.GE.U32.AND P0, PT, R35, 0x7f000001, PT ;  /* 0x7f0000012300780c */ /* 0x000fe20003f06070 */
[----:B------:R-:W-:Y:S01]  /*97b0*/  IADD3 R44, PT, PT, R74, R59, RZ ;  /* 0x0000003b4a2c7210 */ /* 0x000fe20007ffe0ff */
[----:B------:R-:W-:Y:S01]  /*97c0*/  IMAD R3, R72, 0x7effffff, RZ ;  /* 0x7effffff48037824 */ /* 0x000fe200078e02ff */
[----:B------:R-:W-:Y:S01]  /*97d0*/  ISETP.GE.U32.AND P6, PT, R80, 0x7f000001, PT ;  /* 0x7f0000015000780c */ /* 0x000fe20003fc6070 */
[----:B------:R-:W-:Y:S01]  /*97e0*/  IMAD.WIDE.U32 R6, R37, UR6, RZ ;  /* 0x0000000625067c25 */ /* 0x000fe2000f8e00ff */
[----:B------:R-:W-:-:S02]  /*97f0*/  @P4 IADD3 R65, PT, PT, R65, -0x7f000001, RZ ;  /* 0x80ffffff41414810 */ /* 0x000fc40007ffe0ff */
[----:B------:R-:W-:Y:S01]  /*9800*/  IADD3 R84, PT, PT, R84, R67, RZ ;  /* 0x0000004354547210 */ /* 0x000fe20007ffe0ff */
[----:B------:R-:W-:Y:S01]  /*9810*/  ISETP.GE.U32.AND P4, PT, R44, 0x7f000001, PT ;  /* 0x7f0000012c00780c */ /* 0x000fe20003f86070 */
[----:B------:R-:W-:-:S04]  /*9820*/  IMAD.WIDE.U32 R40, R48, UR6, RZ ;  /* 0x0000000630287c25 */ /* 0x000fc8000f8e00ff */
[----:B------:R-:W-:Y:S01]  /*9830*/  IMAD.HI.U32 R8, R3, 0x7f000001, R72 ;  /* 0x7f00000103087827 */ /* 0x000fe200078e0048 */
[----:B------:R-:W-:-:S03]  /*9840*/  @P2 IADD3 R92, PT, PT, R92, -0x7f000001, RZ ;  /* 0x80ffffff5c5c2810 */ /* 0x000fc60007ffe0ff */
[----:B------:R-:W-:Y:S01]  /*9850*/  IMAD R3, R6, 0x7effffff, RZ ;  /* 0x7effffff06037824 */ /* 0x000fe200078e02ff */
[----:B------:R-:W-:Y:S01]  /*9860*/  @P1 IADD3 R47, PT, PT, R47, -0x7f000001, RZ ;  /* 0x80ffffff2f2f1810 */ /* 0x000fe20007ffe0ff */
[----:B------:R-:W-:Y:S01]  /*9870*/  IMAD R77, R40, 0x7effffff, RZ ;  /* 0x7effffff284d7824 */ /* 0x000fe200078e02ff */
[----:B------:R-:W-:Y:S01]  /*9880*/  @P3 IADD3 R68, PT, PT, R68, -0x7f000001, RZ ;  /* 0x80ffffff44443810 */ /* 0x000fe20007ffe0ff */
[----:B------:R-:W-:Y:S01]  /*9890*/  IMAD.HI.U32 R3, R3, 0x7f000001, R6 ;  /* 0x7f00000103037827 */ /* 0x000fe200078e0006 */
[----:B------:R-:W-:Y:S01]  /*98a0*/  @P0 IADD3 R35, PT, PT, R35, -0x7f000001, RZ ;  /* 0x80ffffff23230810 */ /* 0x000fe20007ffe0ff */
[----:B------:R-:W-:Y:S02]  /*98b0*/  ISETP.GE.U32.AND P1, PT, R84, 0x7f000001, PT ;  /* 0x7f0000015400780c */ /* 0x000fe40003f26070 */
[----:B------:R-:W-:Y:S01]  /*98c0*/  IMAD.WIDE.U32 R6, R48, UR7, RZ ;  /* 0x0000000730067c25 */ /* 0x000fe2000f8e00ff */
[----:B------:R-:W-:-:S03]  /*98d0*/  @P6 IADD3 R80, PT, PT, R80, -0x7f000001, RZ ;  /* 0x80ffffff50506810 */ /* 0x000fc60007ffe0ff */
[----:B------:R-:W-:Y:S01]  /*98e0*/  IMAD.HI.U32 R38, R77, 0x7f000001, R40 ;  /* 0x7f0000014d267827 */ /* 0x000fe200078e0028 */
[----:B------:R-:W-:Y:S02]  /*98f0*/  IADD3 R77, PT, PT, R92, R47, RZ ;  /* 0x0000002f5c4d7210 */ /* 0x000fe40007ffe0ff */
[----:B------:R-:W-:Y:S01]  /*9900*/  IADD3 R47, PT, PT, R68, R35, RZ ;  /* 0x00000023442f7210 */ /* 0x000fe20007ffe0ff */
[----:B------:R-:W-:Y:S01]  /*9910*/  IMAD R55, R6, 0x7effffff, RZ ;  /* 0x7effffff06377824 */ /* 0x000fe200078e02ff */
[----:B------:R-:W-:Y:S02]  /*9920*/  @P4 IADD3 R44, PT, PT, R44, -0x7f000001, RZ ;  /* 0x80ffffff2c2c4810 */ /* 0x000fe40007ffe0ff */
[----:B------:R-:W-:Y:S01]  /*9930*/  IADD3 R80, PT, PT, R65, R80, RZ ;  /* 0x0000005041507210 */ /* 0x000fe20007ffe0ff */
[----:B------:R-:W-:Y:S01]  /*9940*/  ISETP.GE.U32.AND P4, PT, R47, 0x7f000001, PT ;  /* 0x7f0000012f00780c */ /* 0x000fe20003f86070 */
[----:B------:R-:W-:-:S04]  /*9950*/  IMAD.HI.U32 R46, R55, 0x7f000001, R6 ;  /* 0x7f000001372e7827 */ /* 0x000fc800078e0006 */
[----:B------:R-:W-:Y:S01]  /*9960*/  IMAD.WIDE.U32 R6, R37, UR7, RZ ;  /* 0x0000000725067c25 */ /* 0x000fe2000f8e00ff */
[----:B------:R-:W-:Y:S01]  /*9970*/  @P1 IADD3 R84, PT, PT, R84, -0x7f000001, RZ ;  /* 0x80ffffff54541810 */ /* 0x000fe20007ffe0ff */
[----:B------:R-:W-:Y:S01]  /*9980*/  ISETP.GE.U32.AND P2, PT, R80, 0x7f000001, PT ;  /* 0x7f0000015000780c */ /* 0x000fe20003f46070 */
[----:B------:R-:W-:Y:S01]  /*9990*/  ISETP.GE.U32.AND P3, PT, R81, 0x7f000001, PT ;  /* 0x7f0000015100780c */ /* 0x000fe20003f66070 */
[----:B------:R-:W-:-:S04]  /*99a0*/  IMAD.WIDE.U32 R40, R50, UR7, RZ ;  /* 0x0000000732287c25 */ /* 0x000fc8000f8e00ff */
[----:B------:R-:W-:Y:S02]  /*99b0*/  IMAD R55, R6, 0x7effffff, RZ ;  /* 0x7effffff06377824 */ /* 0x000fe400078e02ff */
[----:B------:R-:W-:Y:S02]  /*99c0*/  IMAD R51, R40, 0x7effffff, RZ ;  /* 0x7effffff28337824 */ /* 0x000fe400078e02ff */
[----:B------:R-:W-:Y:S01]  /*99d0*/  IMAD.HI.U32 R55, R55, 0x7f000001, R6 ;  /* 0x7f00000137377827 */ /* 0x000fe200078e0006 */
[----:B------:R-:W-:Y:S01]  /*99e0*/  ISETP.GE.U32.AND P0, PT, R77, 0x7f000001, PT ;  /* 0x7f0000014d00780c */ /* 0x000fe20003f06070 */
[----:B------:R-:W-:Y:S02]  /*99f0*/  ISETP.GE.U32.AND P1, PT, R54, 0x7f000001, PT ;  /* 0x7f0000013600780c */ /* 0x000fe40003f26070 */
[----:B------:R-:W-:Y:S01]  /*9a00*/  IMAD.WIDE.U32 R6, R84, UR6, RZ ;  /* 0x0000000654067c25 */ /* 0x000fe2000f8e00ff */
[----:B------:R-:W-:-:S03]  /*9a10*/  @P4 IADD3 R47, PT, PT, R47, -0x7f000001, RZ ;  /* 0x80ffffff2f2f4810 */ /* 0x000fc60007ffe0ff */
[----:B------:R-:W-:-:S04]  /*9a20*/  IMAD.HI.U32 R51, R51, 0x7f000001, R40 ;  /* 0x7f00000133337827 */ /* 0x000fc800078e0028 */
[----:B------:R-:W-:-:S04]  /*9a30*/  IMAD.WIDE.U32 R40, R50, UR6, RZ ;  /* 0x0000000632287c25 */ /* 0x000fc8000f8e00ff */
[----:B------:R-:W-:Y:S02]  /*9a40*/  IMAD R35, R6, 0x7effffff, RZ ;  /* 0x7effffff06237824 */ /* 0x000fe400078e02ff */
[----:B------:R-:W-:Y:S01]  /*9a50*/  IMAD.WIDE.U32 R74, R84, UR8, RZ ;  /* 0x00000008544a7c25 */ /* 0x000fe2000f8e00ff */
[----:B------:R-:W-:Y:S02]  /*9a60*/  @P2 IADD3 R80, PT, PT, R80, -0x7f000001, RZ ;  /* 0x80ffffff50502810 */ /* 0x000fe40007ffe0ff */
[----:B------:R-:W-:Y:S01]  /*9a70*/  @P3 IADD3 R81, PT, PT, R81, -0x7f000001, RZ ;  /* 0x80ffffff51513810 */ /* 0x000fe20007ffe0ff */
[----:B------:R-:W-:Y:S02]  /*9a80*/  IMAD R59, R40, 0x7effffff, RZ ;  /* 0x7effffff283b7824 */ /* 0x000fe400078e02ff */
[----:B------:R-:W-:-:S04]  /*9a90*/  IMAD.HI.U32 R68, R35, 0x7f000001, R6 ;  /* 0x7f00000123447827 */ /* 0x000fc800078e0006 */
[----:B------:R-:W-:Y:S02]  /*9aa0*/  IMAD R67, R74, 0x7effffff, RZ ;  /* 0x7effffff4a437824 */ /* 0x000fe400078e02ff */
[----:B------:R-:W-:Y:S01]  /*9ab0*/  IMAD.WIDE.U32 R6, R47, UR8, RZ ;  /* 0x000000082f067c25 */ /* 0x000fe2000f8e00ff */
[----:B------:R-:W-:-:S03]  /*9ac0*/  IADD3 R81, PT, PT, R80, R81, RZ ;  /* 0x0000005150517210 */ /* 0x000fc60007ffe0ff */
[----:B------:R-:W-:Y:S01]  /*9ad0*/  IMAD.WIDE.U32 R70, R44, UR6, RZ ;  /* 0x000000062c467c25 */ /* 0x000fe2000f8e00ff */
[----:B------:R-:W-:-:S03]  /*9ae0*/  @P0 IADD3 R77, PT, PT, R77, -0x7f000001, RZ ;  /* 0x80ffffff4d4d0810 */ /* 0x000fc60007ffe0ff */
[----:B------:R-:W-:Y:S01]  /*9af0*/  IMAD.HI.U32 R59, R59, 0x7f000001, R40 ;  /* 0x7f0000013b3b7827 */ /* 0x000fe200078e0028 */
[----:B------:R-:W-:-:S03]  /*9b00*/  @P1 IADD3 R54, PT, PT, R54, -0x7f000001, RZ ;  /* 0x80ffffff36361810 */ /* 0x000fc60007ffe0ff */
[----:B------:R-:W-:-:S04]  /*9b10*/  IMAD.WIDE.U32 R40, R44, UR7, RZ ;  /* 0x000000072c287c25 */ /* 0x000fc8000f8e00ff */
[----:B------:R-:W-:-:S04]  /*9b20*/  IMAD.HI.U32 R74, R67, 0x7f000001, R74 ;  /* 0x7f000001434a7827 */ /* 0x000fc800078e004a */
[----:B------:R-:W-:Y:S02]  /*9b30*/  IMAD R35, R6, 0x7effffff, RZ ;  /* 0x7effffff06237824 */ /* 0x000fe400078e02ff */
[----:B------:R-:W-:Y:S01]  /*9b40*/  IMAD R73, R70, 0x7effffff, RZ ;  /* 0x7effffff46497824 */ /* 0x000fe200078e02ff */
[----:B------:R-:W-:Y:S01]  /*9b50*/  ISETP.GE.U32.AND P3, PT, R74, 0x7f000001, PT ;  /* 0x7f0000014a00780c */ /* 0x000fe20003f66070 */
[----:B------:R-:W-:Y:S02]  /*9b60*/  IMAD R65, R40, 0x7effffff, RZ ;  /* 0x7effffff28417824 */ /* 0x000fe400078e02ff */
[----:B------:R-:W-:Y:S01]  /*9b70*/  IMAD.HI.U32 R80, R35, 0x7f000001, R6 ;  /* 0x7f00000123507827 */ /* 0x000fe200078e0006 */
[----:B------:R-:W-:Y:S01]  /*9b80*/  ISETP.GE.U32.AND P1, PT, R81, 0x7f000001, PT ;  /* 0x7f0000015100780c */ /* 0x000fe20003f26070 */
[----:B------:R-:W-:Y:S01]  /*9b90*/  ISETP.GE.U32.AND P2, PT, R8, 0x7f000001, PT ;  /* 0x7f0000010800780c */ /* 0x000fe20003f46070 */
[----:B------:R-:W-:Y:S01]  /*9ba0*/  IADD3 R86, PT, PT, R77, R54, RZ ;  /* 0x000000364d567210 */ /* 0x000fe20007ffe0ff */
[----:B------:R-:W-:Y:S01]  /*9bb0*/  IMAD.HI.U32 R70, R73, 0x7f000001, R70 ;  /* 0x7f00000149467827 */ /* 0x000fe200078e0046 */
[----:B------:R-:W-:-:S03]  /*9bc0*/  ISETP.GE.U32.AND P4, PT, R80, 0x7f000001, PT ;  /* 0x7f0000015000780c */ /* 0x000fc60003f86070 */
[----:B------:R-:W-:-:S04]  /*9bd0*/  IMAD.WIDE.U32 R72, R84, UR7, RZ ;  /* 0x0000000754487c25 */ /* 0x000fc8000f8e00ff */
[----:B------:R-:W-:Y:S01]  /*9be0*/  IMAD.HI.U32 R65, R65, 0x7f000001, R40 ;  /* 0x7f00000141417827 */ /* 0x000fe200078e0028 */
[----:B------:R-:W-:-:S03]  /*9bf0*/  ISETP.GE.U32.AND P0, PT, R86, 0x7f000001, PT ;  /* 0x7f0000015600780c */ /* 0x000fc60003f06070 */
[----:B------:R-:W-:-:S04]  /*9c00*/  IMAD.WIDE.U32 R40, R48, UR8, RZ ;  /* 0x0000000830287c25 */ /* 0x000fc8000f8e00ff */
[----:B------:R-:W-:Y:S02]  /*9c10*/  IMAD R67, R72, 0x7effffff, RZ ;  /* 0x7effffff48437824 */ /* 0x000fe400078e02ff */
[----:B------:R-:W-:Y:S02]  /*9c20*/  IMAD R71, R40, 0x7effffff, RZ ;  /* 0x7effffff28477824 */ /* 0x000fe400078e02ff */
[----:B------:R-:W-:-:S04]  /*9c30*/  IMAD.WIDE.U32 R76, R47, UR6, RZ ;  /* 0x000000062f4c7c25 */ /* 0x000fc8000f8e00ff */
[----:B------:R-:W-:Y:S01]  /*9c40*/  IMAD.WIDE.U32 R6, R37, UR8, RZ ;  /* 0x0000000825067c25 */ /* 0x000fe2000f8e00ff */
[----:B------:R-:W-:-:S03]  /*9c50*/  @P3 IADD3 R74, PT, PT, R74, -0x7f000001, RZ ;  /* 0x80ffffff4a4a3810 */ /* 0x000fc60007ffe0ff */
[----:B------:R-:W-:Y:S01]  /*9c60*/  IMAD.HI.U32 R67, R67, 0x7f000001, R72 ;  /* 0x7f00000143437827 */ /* 0x000fe200078e0048 */
[----:B------:R-:W-:-:S03]  /*9c70*/  @P1 IADD3 R81, PT, PT, R81, -0x7f000001, RZ ;  /* 0x80ffffff51511810 */ /* 0x000fc60007ffe0ff */
[----:B------:R-:W-:Y:S01]  /*9c80*/  IMAD.WIDE.U32 R72, R47, UR7, RZ ;  /* 0x000000072f487c25 */ /* 0x000fe2000f8e00ff */
[----:B------:R-:W-:-:S03]  /*9c90*/  @P2 IADD3 R8, PT, PT, R8, -0x7f000001, RZ ;  /* 0x80ffffff08082810 */ /* 0x000fc60007ffe0ff */
[----:B------:R-:W-:-:S04]  /*9ca0*/  IMAD.HI.U32 R71, R71, 0x7f000001, R40 ;  /* 0x7f00000147477827 */ /* 0x000fc800078e0028 */
[----:B------:R-:W-:Y:S02]  /*9cb0*/  IMAD R75, R76, 0x7effffff, RZ ;  /* 0x7effffff4c4b7824 */ /* 0x000fe400078e02ff */
[----:B------:R-:W-:-:S04]  /*9cc0*/  IMAD.WIDE.U32 R40, R50, UR8, RZ ;  /* 0x0000000832287c25 */ /* 0x000fc8000f8e00ff */
[----:B------:R-:W-:Y:S02]  /*9cd0*/  IMAD R83, R6, 0x7effffff, RZ ;  /* 0x7effffff06537824 */ /* 0x000fe400078e02ff */
[----:B------:R-:W-:Y:S01]  /*9ce0*/  IMAD R79, R72, 0x7effffff, RZ ;  /* 0x7effffff484f7824 */ /* 0x000fe200078e02ff */
[----:B------:R-:W-:Y:S01]  /*9cf0*/  @P4 IADD3 R80, PT, PT, R80, -0x7f000001, RZ ;  /* 0x80ffffff50504810 */ /* 0x000fe20007ffe0ff */
[----:B------:R-:W-:Y:S01]  /*9d00*/  IMAD.HI.U32 R76, R75, 0x7f000001, R76 ;  /* 0x7f0000014b4c7827 */ /* 0x000fe200078e004c */
[----:B------:R-:W-:-:S03]  /*9d10*/  IADD3 R54, PT, PT, R81, R8, RZ ;  /* 0x0000000851367210 */ /* 0x000fc60007ffe0ff */
[----:B------:R-:W-:Y:S02]  /*9d20*/  IMAD R35, R40, 0x7effffff, RZ ;  /* 0x7effffff28237824 */ /* 0x000fe400078e02ff */
[----:B------:R-:W-:Y:S01]  /*9d30*/  IMAD.HI.U32 R75, R83, 0x7f000001, R6 ;  /* 0x7f000001534b7827 */ /* 0x000fe200078e0006 */
[----:B------:R-:W-:-:S03]  /*9d40*/  @P0 IADD3 R86, PT, PT, R86, -0x7f000001, RZ ;  /* 0x80ffffff56560810 */ /* 0x000fc60007ffe0ff */
[----:B------:R-:W-:-:S04]  /*9d50*/  IMAD.WIDE.U32 R6, R74, 0x5fffffa, RZ ;  /* 0x05fffffa4a067825 */ /* 0x000fc800078e00ff */
[----:B------:R-:W-:-:S04]  /*9d60*/  IMAD.HI.U32 R72, R79, 0x7f000001, R72 ;  /* 0x7f0000014f487827 */ /* 0x000fc800078e0048 */
[----:B------:R-:W-:Y:S02]  /*9d70*/  IMAD R73, R74, 0x6, RZ ;  /* 0x000000064a497824 */ /* 0x000fe400078e02ff */
[----:B------:R-:W-:Y:S01]  /*9d80*/  IMAD.HI.U32 R35, R35, 0x7f000001, R40 ;  /* 0x7f00000123237827 */ /* 0x000fe200078e0028 */
[----:B------:R-:W-:-:S03]  /*9d90*/  ISETP.GE.U32.AND P0, PT, R54, 0x7f000001, PT ;  /* 0x7f0000013600780c */ /* 0x000fc60003f06070 */
[----:B------:R-:W-:-:S04]  /*9da0*/  IMAD.WIDE.U32 R40, R80, 0x5fffffa, RZ ;  /* 0x05fffffa50287825 */ /* 0x000fc800078e00ff */
[----:B------:R-:W-:Y:S02]  /*9db0*/  IMAD R81, R80, 0x6, RZ ;  /* 0x0000000650517824 */ /* 0x000fe400078e02ff */
[----:B------:R-:W-:-:S04]  /*9dc0*/  IMAD.HI.U32 R73, R73, 0x7f000001, R6 ;  /* 0x7f00000149497827 */ /* 0x000fc800078e0006 */
[----:B------:R-:W-:-:S04]  /*9dd0*/  IMAD.WIDE.U32 R6, R86, UR7, RZ ;  /* 0x0000000756067c25 */ /* 0x000fc8000f8e00ff */
[----:B------:R-:W-:-:S04]  /*9de0*/  IMAD.HI.U32 R8, R81, 0x7f000001, R40 ;  /* 0x7f00000151087827 */ /* 0x000fc800078e0028 */
[----:B------:R-:W-:Y:S01]  /*9df0*/  IMAD R81, R6, 0x7effffff, RZ ;  /* 0x7effffff06517824 */ /* 0x000fe200078e02ff */
[----:B------:R-:W-:Y:S01]  /*9e00*/  ISETP.GE.U32.AND P1, PT, R68, 0x7f000001, PT ;  /* 0x7f0000014400780c */ /* 0x000fe20003f26070 */
[----:B------:R-:W-:-:S04]  /*9e10*/  IMAD.WIDE.U32 R78, R44, UR8, RZ ;  /* 0x000000082c4e7c25 */ /* 0x000fc8000f8e00ff */
[----:B------:R-:W-:Y:S01]  /*9e20*/  IMAD.HI.U32 R81, R81, 0x7f000001, R6 ;  /* 0x7f00000151517827 */ /* 0x000fe200078e0006 */
[----:B------:R-:W-:-:S03]  /*9e30*/  @P0 IADD3 R54, PT, PT, R54, -0x7f000001, RZ ;  /* 0x80ffffff36360810 */ /* 0x000fc60007ffe0ff */
[----:B------:R-:W-:Y:S01]  /*9e40*/  IMAD.WIDE.U32 R40, R50, UR9, RZ ;  /* 0x0000000932287c25 */ /* 0x000fe2000f8e00ff */
[----:B------:R-:W-:-:S03]  /*9e50*/  ISETP.GE.U32.AND P0, PT, R81, 0x7f000001, PT ;  /* 0x7f0000015100780c */ /* 0x000fc60003f06070 */
[----:B------:R-:W-:Y:S02]  /*9e60*/  IMAD R77, R78, 0x7effffff, RZ ;  /* 0x7effffff4e4d7824 */ /* 0x000fe400078e02ff */
[----:B------:R-:W-:Y:S02]  /*9e70*/  IMAD R87, R40, 0x7effffff, RZ ;  /* 0x7effffff28577824 */ /* 0x000fe400078e02ff */
[----:B------:R-:W-:-:S04]  /*9e80*/  IMAD.HI.U32 R74, R77, 0x7f000001, R78 ;  /* 0x7f0000014d4a7827 */ /* 0x000fc800078e004e */
[----:B------:R-:W-:-:S04]  /*9e90*/  IMAD.WIDE.U32 R82, R86, UR6, RZ ;  /* 0x0000000656527c25 */ /* 0x000fc8000f8e00ff */
[----:B------:R-:W-:-:S04]  /*9ea0*/  IMAD.HI.U32 R80, R87, 0x7f000001, R40 ;  /* 0x7f00000157507827 */ /* 0x000fc800078e0028 */
[----:B------:R-:W-:Y:S01]  /*9eb0*/  IMAD.WIDE.U32 R78, R48, UR9, RZ ;  /* 0x00000009304e7c25 */ /* 0x000fe2000f8e00ff */
[----:B------:R-:W-:Y:S01]  /*9ec0*/  ISETP.GE.U32.AND P2, PT, R80, 0x7f000001, PT ;  /* 0x7f0000015000780c */ /* 0x000fe20003f46070 */
[----:B------:R-:W-:Y:S02]  /*9ed0*/  @P1 IADD3 R68, PT, PT, R68, -0x7f000001, RZ ;  /* 0x80ffffff44441810 */ /* 0x000fe40007ffe0ff */
[----:B------:R-:W-:Y:S01]  /*9ee0*/  IMAD R77, R82, 0x7effffff, RZ ;  /* 0x7effffff524d7824 */ /* 0x000fe200078e02ff */
[----:B------:R-:W-:Y:S01]  /*9ef0*/  ISETP.GE.U32.AND P5, PT, R76, 0x7f000001, PT ;  /* 0x7f0000014c00780c */ /* 0x000fe20003fa6070 */
[----:B------:R-:W-:Y:S02]  /*9f00*/  IMAD R85, R78, 0x7effffff, RZ ;  /* 0x7effffff4e557824 */ /* 0x000fe400078e02ff */
[----:B------:R-:W-:Y:S01]  /*9f10*/  IMAD.WIDE.U32 R6, R86, UR8, RZ ;  /* 0x0000000856067c25 */ /* 0x000fe2000f8e00ff */
[----:B------:R-:W-:Y:S01]  /*9f20*/  @P0 IADD3 R81, PT, PT, R81, -0x7f000001, RZ ;  /* 0x80ffffff51510810 */ /* 0x000fe20007ffe0ff */
[----:B------:R-:W-:-:S02]  /*9f30*/  ISETP.GE.U32.AND P3, PT, R70, 0x7f000001, PT ;  /* 0x7f0000014600780c */ /* 0x000fc40003f66070 */
[----:B------:R-:W-:Y:S01]  /*9f40*/  IMAD.HI.U32 R82, R77, 0x7f000001, R82 ;  /* 0x7f0000014d527827 */ /* 0x000fe200078e0052 */
[----:B------:R-:W-:Y:S01]  /*9f50*/  ISETP.GE.U32.AND P0, PT, R59, 0x7f000001, PT ;  /* 0x7f0000013b00780c */ /* 0x000fe20003f06070 */
[----:B------:R-:W-:Y:S02]  /*9f60*/  ISETP.GE.U32.AND P1, PT, R68, 0x7f000001, PT ;  /* 0x7f0000014400780c */ /* 0x000fe40003f26070 */
[----:B------:R-:W-:-:S04]  /*9f70*/  IMAD.HI.U32 R77, R85, 0x7f000001, R78 ;  /* 0x7f000001554d7827 */ /* 0x000fc800078e004e */
[----:B------:R-:W-:Y:S02]  /*9f80*/  IMAD R79, R6, 0x7effffff, RZ ;  /* 0x7effffff064f7824 */ /* 0x000fe400078e02ff */
[----:B------:R-:W-:-:S04]  /*9f90*/  IMAD.WIDE.U32 R84, R84, UR9, RZ ;  /* 0x0000000954547c25 */ /* 0x000fc8000f8e00ff */
[----:B------:R-:W-:-:S04]  /*9fa0*/  IMAD.WIDE.U32 R40, R86, UR9, RZ ;  /* 0x0000000956287c25 */ /* 0x000fc8000f8e00ff */
[----:B------:R-:W-:-:S04]  /*9fb0*/  IMAD.HI.U32 R79, R79, 0x7f000001, R6 ;  /* 0x7f0000014f4f7827 */ /* 0x000fc800078e0006 */
[----:B------:R-:W-:Y:S02]  /*9fc0*/  IMAD R83, R84, 0x7effffff, RZ ;  /* 0x7effffff54537824 */ /* 0x000fe400078e02ff */
[----:B------:R-:W-:Y:S02]  /*9fd0*/  IMAD R87, R40, 0x7effffff, RZ ;  /* 0x7effffff28577824 */ /* 0x000fe400078e02ff */
[----:B------:R-:W-:Y:S01]  /*9fe0*/  IMAD.WIDE.U32 R6, R54, UR7, RZ ;  /* 0x0000000736067c25 */ /* 0x000fe2000f8e00ff */
[----:B------:R-:W-:Y:S01]  /*9ff0*/  @P2 IADD3 R80, PT, PT, R80, -0x7f000001, RZ ;  /* 0x80ffffff50502810 */ /* 0x000fe20007ffe0ff */
[----:B------:R-:W-:Y:S01]  /*a000*/  ISETP.GE.U32.AND P2, PT, R51, 0x7f000001, PT ;  /* 0x7f0000013300780c */ /* 0x000fe20003f46070 */
[----:B------:R-:W-:Y:S01]  /*a010*/  @P5 IADD3 R76, PT, PT, R76, -0x7f000001, RZ ;  /* 0x80ffffff4c4c5810 */ /* 0x000fe20007ffe0ff */
[----:B------:R-:W-:Y:S01]  /*a020*/  IMAD.HI.U32 R48, R83, 0x7f000001, R84 ;  /* 0x7f00000153307827 */ /* 0x000fe200078e0054 */
[----:B------:R-:W-:-:S03]  /*a030*/  @P3 IADD3 R70, PT, PT, R70, -0x7f000001, RZ ;  /* 0x80ffffff46463810 */ /* 0x000fc60007ffe0ff */
[----:B------:R-:W-:-:S04]  /*a040*/  IMAD.HI.U32 R78, R87, 0x7f000001, R40 ;  /* 0x7f000001574e7827 */ /* 0x000fc800078e0028 */
[----:B------:R-:W-:Y:S02]  /*a050*/  IMAD R83, R6, 0x7effffff, RZ ;  /* 0x7effffff06537824 */ /* 0x000fe400078e02ff */
[----:B------:R-:W-:Y:S01]  /*a060*/  IMAD.WIDE.U32 R40, R54, UR6, RZ ;  /* 0x0000000636287c25 */ /* 0x000fe2000f8e00ff */
[----:B------:R-:W-:Y:S02]  /*a070*/  @P0 IADD3 R59, PT, PT, R59, -0x7f000001, RZ ;  /* 0x80ffffff3b3b0810 */ /* 0x000fe40007ffe0ff */
[----:B------:R-:W-:Y:S01]  /*a080*/  @P1 IADD3 R68, PT, PT, R68, -0x7f000001, RZ ;  /* 0x80ffffff44441810 */ /* 0x000fe20007ffe0ff */
[----:B------:R-:W-:Y:S01]  /*a090*/  ISETP.GE.U32.AND P3, PT, R79, 0x7f000001, PT ;  /* 0x7f0000014f00780c */ /* 0x000fe20003f66070 */
[----:B------:R-:W-:Y:S01]  /*a0a0*/  IMAD.HI.U32 R50, R83, 0x7f000001, R6 ;  /* 0x7f00000153327827 */ /* 0x000fe200078e0006 */
[----:B------:R-:W-:Y:S01]  /*a0b0*/  ISETP.GE.U32.AND P5, PT, R65, 0x7f000001, PT ;  /* 0x7f0000014100780c */ /* 0x000fe20003fa6070 */
[----:B------:R-:W-:Y:S02]  /*a0c0*/  ISETP.GE.U32.AND P1, PT, R76, 0x7f000001, PT ;  /* 0x7f0000014c00780c */ /* 0x000fe40003f26070 */
[----:B------:R-:W-:-:S02]  /*a0d0*/  IMAD R83, R40, 0x7effffff, RZ ;  /* 0x7effffff28537824 */ /* 0x000fc400078e02ff */
[----:B------:R-:W-:Y:S01]  /*a0e0*/  IMAD.WIDE.U32 R6, R54, UR8, RZ ;  /* 0x0000000836067c25 */ /* 0x000fe2000f8e00ff */
[----:B------:R-:W-:-:S03]  /*a0f0*/  ISETP.GE.U32.AND P0, PT, R59, 0x7f000001, PT ;  /* 0x7f0000013b00780c */ /* 0x000fc60003f06070 */
[----:B------:R-:W-:Y:S01]  /*a100*/  IMAD.HI.U32 R41, R83, 0x7f000001, R40 ;  /* 0x7f00000153297827 */ /* 0x000fe200078e0028 */
[----:B------:R-:W-:-:S03]  /*a110*/  ISETP.GE.U32.AND P4, PT, R46, 0x7f000001, PT ;  /* 0x7f0000012e00780c */ /* 0x000fc60003f86070 */
[----:B------:R-:W-:Y:S01]  /*a120*/  IMAD R83, R6, 0x7effffff, RZ ;  /* 0x7effffff06537824 */ /* 0x000fe200078e02ff */
[----:B------:R-:W-:Y:S01]  /*a130*/  @P2 IADD3 R51, PT, PT, R51, -0x7f000001, RZ ;  /* 0x80ffffff33332810 */ /* 0x000fe20007ffe0ff */
[----:B------:R-:W-:Y:S02]  /*a140*/  ISETP.GE.U32.AND P2, PT, R55, 0x7f000001, PT ;  /* 0x7f0000013700780c */ /* 0x000fe40003f46070 */
[----:B------:R-:W-:Y:S01]  /*a150*/  IMAD.HI.U32 R40, R83, 0x7f000001, R6 ;  /* 0x7f00000153287827 */ /* 0x000fe200078e0006 */
[----:B------:R-:W-:-:S03]  /*a160*/  @P3 IADD3 R79, PT, PT, R79, -0x7f000001, RZ ;  /* 0x80ffffff4f4f3810 */ /* 0x000fc60007ffe0ff */
[----:B------:R-:W-:Y:S01]  /*a170*/  IMAD.WIDE.U32 R6, R44, UR9, RZ ;  /* 0x000000092c067c25 */ /* 0x000fe2000f8e00ff */
[----:B------:R-:W-:Y:S02]  /*a180*/  IADD3 R68, PT, PT, R68, R51, RZ ;  /* 0x0000003344447210 */ /* 0x000fe40007ffe0ff */
[----:B------:R-:W-:Y:S02]  /*a190*/  @P5 IADD3 R65, PT, PT, R65, -0x7f000001, RZ ;  /* 0x80ffffff41415810 */ /* 0x000fe40007ffe0ff */
[----:B------:R-:W-:Y:S01]  /*a1a0*/  @P1 IADD3 R76, PT, PT, R76, -0x7f000001, RZ ;  /* 0x80ffffff4c4c1810 */ /* 0x000fe20007ffe0ff */
[----:B------:R-:W-:Y:S01]  /*a1b0*/  ISETP.GE.U32.AND P3, PT, R78, 0x7f000001, PT ;  /* 0x7f0000014e00780c */ /* 0x000fe20003f66070 */
[----:B------:R-:W-:Y:S01]  /*a1c0*/  IMAD R83, R6, 0x7effffff, RZ ;  /* 0x7effffff06537824 */ /* 0x000fe200078e02ff */
[----:B------:R-:W-:Y:S01]  /*a1d0*/  @P0 IADD3 R59, PT, PT, R59, -0x7f000001, RZ ;  /* 0x80ffffff3b3b0810 */ /* 0x000fe20007ffe0ff */
[----:B------:R-:W-:Y:S01]  /*a1e0*/  ISETP.GE.U32.AND P1, PT, R68, 0x7f000001, PT ;  /* 0x7f0000014400780c */ /* 0x000fe20003f26070 */
[----:B------:R-:W-:Y:S01]  /*a1f0*/  IADD3 R76, PT, PT, R76, R65, RZ ;  /* 0x000000414c4c7210 */ /* 0x000fe20007ffe0ff */
[----:B------:R-:W-:Y:S01]  /*a200*/  IMAD.HI.U32 R83, R83, 0x7f000001, R6 ;  /* 0x7f00000153537827 */ /* 0x000fe200078e0006 */
[----:B------:R-:W-:Y:S01]  /*a210*/  ISETP.GE.U32.AND P0, PT, R75, 0x7f000001, PT ;  /* 0x7f0000014b00780c */ /* 0x000fe20003f06070 */
[----:B------:R-:W-:-:S02]  /*a220*/  @P4 IADD3 R46, PT, PT, R46, -0x7f000001, RZ ;  /* 0x80ffffff2e2e4810 */ /* 0x000fc40007ffe0ff */
[----:B------:R-:W-:Y:S01]  /*a230*/  IMAD.WIDE.U32 R6, R47, UR9, RZ ;  /* 0x000000092f067c25 */ /* 0x000fe2000f8e00ff */
[----:B------:R-:W-:Y:S01]  /*a240*/  ISETP.GE.U32.AND P4, PT, R71, 0x7f000001, PT ;  /* 0x7f0000014700780c */ /* 0x000fe20003f86070 */
[----:B------:R-:W-:Y:S01]  /*a250*/  @P2 IADD3 R55, PT, PT, R55, -0x7f000001, RZ ;  /* 0x80ffffff37372810 */ /* 0x000fe20007ffe0ff */
[----:B------:R-:W-:Y:S01]  /*a260*/  ISETP.GE.U32.AND P2, PT, R76, 0x7f000001, PT ;  /* 0x7f0000014c00780c */ /* 0x000fe20003f46070 */
[----:B------:R-:W-:Y:S01]  /*a270*/  IMAD R85, R6, 0x7effffff, RZ ;  /* 0x7effffff06557824 */ /* 0x000fe200078e02ff */
[----:B------:R-:W-:Y:S01]  /*a280*/  @P3 IADD3 R78, PT, PT, R78, -0x7f000001, RZ ;  /* 0x80ffffff4e4e3810 */ /* 0x000fe20007ffe0ff */
[----:B------:R-:W-:Y:S02]  /*a290*/  ISETP.GE.U32.AND P3, PT, R40, 0x7f000001, PT ;  /* 0x7f0000012800780c */ /* 0x000fe40003f66070 */
[----:B------:R-:W-:Y:S01]  /*a2a0*/  IMAD.HI.U32 R84, R85, 0x7f000001, R6 ;  /* 0x7f00000155547827 */ /* 0x000fe200078e0006 */
[----:B------:R-:W-:-:S03]  /*a2b0*/  @P1 IADD3 R68, PT, PT, R68, -0x7f000001, RZ ;  /* 0x80ffffff44441810 */ /* 0x000fc60007ffe0ff */
[----:B------:R-:W-:Y:S01]  /*a2c0*/  IMAD.WIDE.U32 R6, R37, UR9, RZ ;  /* 0x0000000925067c25 */ /* 0x000fe2000f8e00ff */
[----:B------:R-:W-:Y:S01]  /*a2d0*/  @P0 IADD3 R75, PT, PT, R75, -0x7f000001, RZ ;  /* 0x80ffffff4b4b0810 */ /* 0x000fe20007ffe0ff */
[----:B------:R-:W-:Y:S01]  /*a2e0*/  ISETP.GE.U32.AND P1, PT, R50, 0x7f000001, PT ;  /* 0x7f0000013200780c */ /* 0x000fe20003f26070 */
[----:B------:R-:W-:Y:S01]  /*a2f0*/  ISETP.GE.U32.AND P0, PT, R38, 0x7f000001, PT ;  /* 0x7f0000012600780c */ /* 0x000fe20003f06070 */
[----:B------:R-:W-:Y:S01]  /*a300*/  IMAD R85, R6, 0x7effffff, RZ ;  /* 0x7effffff06557824 */ /* 0x000fe200078e02ff */
[----:B------:R-:W-:Y:S02]  /*a310*/  @P4 IADD3 R71, PT, PT, R71, -0x7f000001, RZ ;  /* 0x80ffffff47474810 */ /* 0x000fe40007ffe0ff */
[----:B------:R-:W-:Y:S01]  /*a320*/  @P2 IADD3 R76, PT, PT, R76, -0x7f000001, RZ ;  /* 0x80ffffff4c4c2810 */ /* 0x000fe20007ffe0ff */
[----:B------:R-:W-:Y:S01]  /*a330*/  ISETP.GE.U32.AND P4, PT, R83, 0x7f000001, PT ;  /* 0x7f0000015300780c */ /* 0x000fe20003f86070 */
[----:B------:R-:W-:Y:S01]  /*a340*/  IMAD.HI.U32 R85, R85, 0x7f000001, R6 ;  /* 0x7f00000155557827 */ /* 0x000fe200078e0006 */
[----:B------:R-:W-:-:S03]  /*a350*/  ISETP.GE.U32.AND P2, PT, R56, 0x7f000001, PT ;  /* 0x7f0000013800780c */ /* 0x000fc60003f46070 */
[----:B------:R-:W-:Y:S01]  /*a360*/  IMAD.WIDE.U32 R6, R54, UR9, RZ ;  /* 0x0000000936067c25 */ /* 0x000fe2000f8e00ff */
[----:B------:R-:W-:Y:S01]  /*a370*/  @P3 IADD3 R40, PT, PT, R40, -0x7f000001, RZ ;  /* 0x80ffffff28283810 */ /* 0x000fe20007ffe0ff */
[----:B------:R-:W-:Y:S02]  /*a380*/  ISETP.GE.U32.AND P3, PT, R41, 0x7f000001, PT ;  /* 0x7f0000012900780c */ /* 0x000fe40003f66070 */
[----:B------:R-:W-:Y:S01]  /*a390*/  IMAD R87, R6, 0x7effffff, RZ ;  /* 0x7effffff06577824 */ /* 0x000fe200078e02ff */
[----:B------:R-:W-:Y:S02]  /*a3a0*/  @P1 IADD3 R50, PT, PT, R50, -0x7f000001, RZ ;  /* 0x80ffffff32321810 */ /* 0x000fe40007ffe0ff */
[----:B------:R-:W-:Y:S01]  /*a3b0*/  @P0 IADD3 R38, PT, PT, R38, -0x7f000001, RZ ;  /* 0x80ffffff26260810 */ /* 0x000fe20007ffe0ff */
[----:B------:R-:W-:Y:S01]  /*a3c0*/  ISETP.GE.U32.AND P5, PT, R70, 0x7f000001, PT ;  /* 0x7f0000014600780c */ /* 0x000fe20003fa6070 */
[----:B------:R-:W-:Y:S01]  /*a3d0*/  IMAD.HI.U32 R86, R87, 0x7f000001, R6 ;  /* 0x7f00000157567827 */ /* 0x000fe200078e0006 */
[----:B------:R-:W-:-:S03]  /*a3e0*/  ISETP.GE.U32.AND P1, PT, R82, 0x7f000001, PT ;  /* 0x7f0000015200780c */ /* 0x000fc60003f26070 */
[----:B------:R-:W-:Y:S01]  /*a3f0*/  IMAD.WIDE.U32 R6, R81, 0x5fffffa, RZ ;  /* 0x05fffffa51067825 */ /* 0x000fe200078e00ff */
[----:B------:R-:W-:Y:S01]  /*a400*/  ISETP.GE.U32.AND P6, PT, R48, 0x7f000001, PT ;  /* 0x7f0000013000780c */ /* 0x000fe20003fc6070 */
[----:B------:R-:W-:Y:S02]  /*a410*/  @P4 IADD3 R83, PT, PT, R83, -0x7f000001, RZ ;  /* 0x80ffffff53534810 */ /* 0x000fe40007ffe0ff */
[----:B------:R-:W-:Y:S01]  /*a420*/  IMAD R81, R81, 0x6, RZ ;  /* 0x0000000651517824 */ /* 0x000fe200078e02ff */
[----:B------:R-:W-:Y:S01]  /*a430*/  ISETP.GE.U32.AND P4, PT, R67, 0x7f000001, PT ;  /* 0x7f0000014300780c */ /* 0x000fe20003f86070 */
[----:B------:R-:W-:Y:S01]  /*a440*/  ISETP.GE.U32.AND P0, PT, R38, 0x7f000001, PT ;  /* 0x7f0000012600780c */ /* 0x000fe20003f06070 */
[----:B------:R-:W-:Y:S01]  /*a450*/  @P2 IADD3 R56, PT, PT, R56, -0x7f000001, RZ ;  /* 0x80ffffff38382810 */ /* 0x000fe20007ffe0ff */
[----:B------:R-:W-:Y:S01]  /*a460*/  IMAD.HI.U32 R81, R81, 0x7f000001, R6 ;  /* 0x7f00000151517827 */ /* 0x000fe200078e0006 */
[----:B------:R-:W-:Y:S01]  /*a470*/  @P3 IADD3 R41, PT, PT, R41, -0x7f000001, RZ ;  /* 0x80ffffff29293810 */ /* 0x000fe20007ffe0ff */
[----:B------:R-:W-:-:S02]  /*a480*/  ISETP.GE.U32.AND P2, PT, R45, 0x7f000001, PT ;  /* 0x7f0000012d00780c */ /* 0x000fc40003f46070 */
[----:B------:R-:W-:Y:S01]  /*a490*/  IMAD.WIDE.U32 R6, R80, 0x5fffffa, RZ ;  /* 0x05fffffa50067825 */ /* 0x000fe200078e00ff */
[----:B------:R-:W-:-:S03]  /*a4a0*/  ISETP.GE.U32.AND P3, PT, R56, 0x7f000001, PT ;  /* 0x7f0000013800780c */ /* 0x000fc60003f66070 */
[----:B------:R-:W-:Y:S01]  /*a4b0*/  IMAD R87, R80, 0x6, RZ ;  /* 0x0000000650577824 */ /* 0x000fe200078e02ff */
[----:B------:R-:W-:Y:S02]  /*a4c0*/  @P5 IADD3 R70, PT, PT, R70, -0x7f000001, RZ ;  /* 0x80ffffff46465810 */ /* 0x000fe40007ffe0ff */
[----:B------:R-:W-:Y:S01]  /*a4d0*/  @P1 IADD3 R82, PT, PT, R82, -0x7f000001, RZ ;  /* 0x80ffffff52521810 */ /* 0x000fe20007ffe0ff */
[----:B------:R-:W-:Y:S01]  /*a4e0*/  ISETP.GE.U32.AND P5, PT, R69, 0x7f000001, PT ;  /* 0x7f0000014500780c */ /* 0x000fe20003fa6070 */
[----:B------:R-:W-:Y:S01]  /*a4f0*/  IMAD.HI.U32 R80, R87, 0x7f000001, R6 ;  /* 0x7f00000157507827 */ /* 0x000fe200078e0006 */
[----:B------:R-:W-:-:S03]  /*a500*/  @P6 IADD3 R48, PT, PT, R48, -0x7f000001, RZ ;  /* 0x80ffffff30306810 */ /* 0x000fc60007ffe0ff */
[----:B------:R-:W-:Y:S01]  /*a510*/  IMAD.WIDE.U32 R6, R79, 0x5fffffa, RZ ;  /* 0x05fffffa4f067825 */ /* 0x000fe200078e00ff */
[----:B------:R-:W-:Y:S01]  /*a520*/  ISETP.GE.U32.AND P6, PT, R84, 0x7f000001, PT ;  /* 0x7f0000015400780c */ /* 0x000fe20003fc6070 */
[----:B------:R-:W-:Y:S02]  /*a530*/  @P4 IADD3 R67, PT, PT, R67, -0x7f000001, RZ ;  /* 0x80ffffff43434810 */ /* 0x000fe40007ffe0ff */
[----:B------:R-:W-:Y:S01]  /*a540*/  @P0 IADD3 R38, PT, PT, R38, -0x7f000001, RZ ;  /* 0x80ffffff26260810 */ /* 0x000fe20007ffe0ff */
[----:B------:R-:W-:Y:S01]  /*a550*/  IMAD R65, R79, 0x6, RZ ;  /* 0x000000064f417824 */ /* 0x000fe200078e02ff */
[----:B------:R-:W-:Y:S01]  /*a560*/  ISETP.GE.U32.AND P1, PT, R82, 0x7f000001, PT ;  /* 0x7f0000015200780c */ /* 0x000fe20003f26070 */
[----:B------:R-:W-:Y:S01]  /*a570*/  ISETP.GE.U32.AND P4, PT, R72, 0x7f000001, PT ;  /* 0x7f0000014800780c */ /* 0x000fe20003f86070 */
[----:B------:R-:W-:Y:S01]  /*a580*/  ISETP.GE.U32.AND P0, PT, R81, 0x7f000001, PT ;  /* 0x7f0000015100780c */ /* 0x000fe20003f06070 */
[----:B------:R-:W-:Y:S01]  /*a590*/  IADD3 R46, PT, PT, R59, R46, RZ ;  /* 0x0000002e3b2e7210 */ /* 0x000fe20007ffe0ff */
[----:B------:R-:W-:Y:S01]  /*a5a0*/  IMAD.HI.U32 R65, R65, 0x7f000001, R6 ;  /* 0x7f00000141417827 */ /* 0x000fe200078e0006 */
[----:B------:R-:W-:-:S02]  /*a5b0*/  IADD3 R55, PT, PT, R70, R55, RZ ;  /* 0x0000003746377210 */ /* 0x000fc40007ffe0ff */
[----:B------:R-:W-:Y:S02]  /*a5c0*/  IADD3 R59, PT, PT, R68, R71, RZ ;  /* 0x00000047443b7210 */ /* 0x000fe40007ffe0ff */
[----:B------:R-:W-:Y:S01]  /*a5d0*/  @P2 IADD3 R45, PT, PT, R45, -0x7f000001, RZ ;  /* 0x80ffffff2d2d2810 */ /* 0x000fe20007ffe0ff */
[----:B------:R-:W-:Y:S01]  /*a5e0*/  IMAD.WIDE.U32 R6, R78, 0x5fffffa, RZ ;  /* 0x05fffffa4e067825 */ /* 0x000fe200078e00ff */
[----:B------:R-:W-:-:S03]  /*a5f0*/  @P3 IADD3 R56, PT, PT, R56, -0x7f000001, RZ ;  /* 0x80ffffff38383810 */ /* 0x000fc60007ffe0ff */
[----:B------:R-:W-:-:S04]  /*a600*/  IMAD.WIDE.U32 R70, R48, 0x5fffffa, RZ ;  /* 0x05fffffa30467825 */ /* 0x000fc800078e00ff */
[----:B------:R-:W-:Y:S02]  /*a610*/  IMAD R79, R78, 0x6, RZ ;  /* 0x000000064e4f7824 */ /* 0x000fe400078e02ff */
[----:B------:R-:W-:Y:S01]  /*a620*/  IMAD R51, R48, 0x6, RZ ;  /* 0x0000000630337824 */ /* 0x000fe200078e02ff */
[----:B------:R-:W-:Y:S01]  /*a630*/  @P5 IADD3 R69, PT, PT, R69, -0x7f000001, RZ ;  /* 0x80ffffff45455810 */ /* 0x000fe20007ffe0ff */
[----:B------:R-:W-:Y:S01]  /*a640*/  IMAD.HI.U32 R48, R79, 0x7f000001, R6 ;  /* 0x7f0000014f307827 */ /* 0x000fe200078e0006 */
[----:B------:R-:W-:Y:S02]  /*a650*/  IADD3 R56, PT, PT, R56, R45, RZ ;  /* 0x0000002d38387210 */ /* 0x000fe40007ffe0ff */
[----:B------:R-:W-:Y:S01]  /*a660*/  @P6 IADD3 R84, PT, PT, R84, -0x7f000001, RZ ;  /* 0x80ffffff54546810 */ /* 0x000fe20007ffe0ff */
[----:B------:R-:W-:Y:S01]  /*a670*/  IMAD.HI.U32 R70, R51, 0x7f000001, R70 ;  /* 0x7f00000133467827 */ /* 0x000fe200078e0046 */
[----:B------:R-:W-:-:S03]  /*a680*/  @P1 IADD3 R82, PT, PT, R82, -0x7f000001, RZ ;  /* 0x80ffffff52521810 */ /* 0x000fc60007ffe0ff */
[----:B------:R-:W-:Y:S01]  /*a690*/  IMAD.WIDE.U32 R6, R50, 0x5fffffa, RZ ;  /* 0x05fffffa32067825 */ /* 0x000fe200078e00ff */
[----:B------:R-:W-:Y:S01]  /*a6a0*/  ISETP.GE.U32.AND P6, PT, R53, 0x7f000001, PT ;  /* 0x7f0000013500780c */ /* 0x000fe20003fc6070 */
[----:B------:R-:W-:Y:S02]  /*a6b0*/  ISETP.GE.U32.AND P3, PT, R62, 0x7f000001, PT ;  /* 0x7f0000013e00780c */ /* 0x000fe40003f66070 */
[----:B------:R-:W-:Y:S01]  /*a6c0*/  IMAD R71, R50, 0x6, RZ ;  /* 0x0000000632477824 */ /* 0x000fe200078e02ff */
[----:B------:R-:W-:Y:S01]  /*a6d0*/  @P4 IADD3 R72, PT, PT, R72, -0x7f000001, RZ ;  /* 0x80ffffff48484810 */ /* 0x000fe20007ffe0ff */
[----:B------:R-:W-:Y:S01]  /*a6e0*/  IMAD.WIDE.U32 R50, R40, 0x5fffffa, RZ ;  /* 0x05fffffa28327825 */ /* 0x000fe200078e00ff */
[----:B------:R-:W-:Y:S01]  /*a6f0*/  @P0 IADD3 R81, PT, PT, R81, -0x7f000001, RZ ;  /* 0x80ffffff51510810 */ /* 0x000fe20007ffe0ff */
[----:B------:R-:W-:Y:S01]  /*a700*/  ISETP.GE.U32.AND P1, PT, R69, 0x7f000001, PT ;  /* 0x7f0000014500780c */ /* 0x000fe20003f26070 */
[----:B------:R-:W-:Y:S01]  /*a710*/  ISETP.GE.U32.AND P2, PT, R60, 0x7f000001, PT ;  /* 0x7f0000013c00780c */ /* 0x000fe20003f46070 */
[----:B------:R-:W-:Y:S01]  /*a720*/  IMAD R79, R40, 0x6, RZ ;  /* 0x00000006284f7824 */ /* 0x000fe200078e02ff */
[----:B------:R-:W-:Y:S01]  /*a730*/  ISETP.GE.U32.AND P4, PT, R39, 0x7f000001, PT ;  /* 0x7f0000012700780c */ /* 0x000fe20003f86070 */
[----:B------:R-:W-:Y:S01]  /*a740*/  ISETP.GE.U32.AND P0, PT, R56, 0x7f000001, PT ;  /* 0x7f0000013800780c */ /* 0x000fe20003f06070 */
[----:B------:R-:W-:-:S04]  /*a750*/  IMAD.HI.U32 R40, R71, 0x7f000001, R6 ;  /* 0x7f00000147287827 */ /* 0x000fc800078e0006 */
[----:B------:R-:W-:-:S04]  /*a760*/  IMAD.WIDE.U32 R6, R83, 0x5fffffa, RZ ;  /* 0x05fffffa53067825 */ /* 0x000fc800078e00ff */
[----:B------:R-:W-:-:S04]  /*a770*/  IMAD.HI.U32 R50, R79, 0x7f000001, R50 ;  /* 0x7f0000014f327827 */ /* 0x000fc800078e0032 */
[----:B------:R-:W-:Y:S01]  /*a780*/  IMAD R51, R83, 0x6, RZ ;  /* 0x0000000653337824 */ /* 0x000fe200078e02ff */
[----:B------:R-:W-:-:S03]  /*a790*/  @P6 IADD3 R53, PT, PT, R53, -0x7f000001, RZ ;  /* 0x80ffffff35356810 */ /* 0x000fc60007ffe0ff */
[----:B------:R-:W-:Y:S01]  /*a7a0*/  IMAD.HI.U32 R51, R51, 0x7f000001, R6 ;  /* 0x7f00000133337827 */ /* 0x000fe200078e0006 */
[----:B------:R-:W-:-:S03]  /*a7b0*/  @P3 IADD3 R62, PT, PT, R62, -0x7f000001, RZ ;  /* 0x80ffffff3e3e3810 */ /* 0x000fc60007ffe0ff */
[----:B------:R-:W-:Y:S01]  /*a7c0*/  IMAD.WIDE.U32 R6, R84, 0x5fffffa, RZ ;  /* 0x05fffffa54067825 */ /* 0x000fe200078e00ff */
[----:B------:R-:W-:Y:S02]  /*a7d0*/  @P1 IADD3 R69, PT, PT, R69, -0x7f000001, RZ ;  /* 0x80ffffff45451810 */ /* 0x000fe40007ffe0ff */
[----:B------:R-:W-:Y:S02]  /*a7e0*/  @P2 IADD3 R60, PT, PT, R60, -0x7f000001, RZ ;  /* 0x80ffffff3c3c2810 */ /* 0x000fe40007ffe0ff */
[----:B------:R-:W-:Y:S01]  /*a7f0*/  @P4 IADD3 R39, PT, PT, R39, -0x7f000001, RZ ;  /* 0x80ffffff27274810 */ /* 0x000fe20007ffe0ff */
[----:B------:R-:W-:Y:S01]  /*a800*/  IMAD R71, R84, 0x6, RZ ;  /* 0x0000000654477824 */ /* 0x000fe200078e02ff */
[----:B------:R-:W-:Y:S02]  /*a810*/  @P0 IADD3 R56, PT, PT, R56, -0x7f000001, RZ ;  /* 0x80ffffff38380810 */ /* 0x000fe40007ffe0ff */
[----:B------:R-:W-:Y:S01]  /*a820*/  IADD3 R53, PT, PT, R62, R53, RZ ;  /* 0x000000353e357210 */ /* 0x000fe20007ffe0ff */
[----:B------:R-:W-:Y:S01]  /*a830*/  ISETP.GE.U32.AND P4, PT, R86, 0x7f000001, PT ;  /* 0x7f0000015600780c */ /* 0x000fe20003f86070 */
[----:B------:R-:W-:Y:S01]  /*a840*/  IMAD.HI.U32 R68, R71, 0x7f000001, R6 ;  /* 0x7f00000147447827 */ /* 0x000fe200078e0006 */
[----:B------:R-:W-:-:S02]  /*a850*/  IADD3 R69, PT, PT, R69, R60, RZ ;  /* 0x0000003c45457210 */ /* 0x000fc40007ffe0ff */
[----:B------:R-:W-:Y:S01]  /*a860*/  IADD3 R62, PT, PT, R56, R39, RZ ;  /* 0x00000027383e7210 */ /* 0x000fe20007ffe0ff */
[----:B------:R-:W3:Y:S01]  /*a870*/  LDL R71, [R1+0x110] ;  /* 0x0001100001477983 */ /* 0x000ee20000100800 */
[----:B--2---:R-:W-:-:S03]  /*a880*/  IMAD.WIDE.U32 R6, R90, R63, RZ ;  /* 0x0000003f5a067225 */ /* 0x004fc600078e00ff */
[----:B------:R-:W2:Y:S01]  /*a890*/  LDL R56, [R1+0x114] ;  /* 0x0001140001387983 */ /* 0x000ea20000100800 */
[----:B------:R-:W-:-:S03]  /*a8a0*/  IMAD R45, R6, 0x7effffff, RZ ;  /* 0x7effffff062d7824 */ /* 0x000fc600078e02ff */
[----:B------:R-:W2:Y:S04]  /*a8b0*/  LDL R63, [R1+0x118] ;  /* 0x00011800013f7983 */ /* 0x000ea80000100800 */
[----:B------:R-:W2:Y:S01]  /*a8c0*/  LDL R60, [R1+0x11c] ;  /* 0x00011c00013c7983 */ /* 0x000ea20000100800 */
[----:B------:R-:W-:Y:S01]  /*a8d0*/  IMAD.HI.U32 R45, R45, 0x7f000001, R6 ;  /* 0x7f0000012d2d7827 */ /* 0x000fe200078e0006 */
[----:B------:R-:W-:-:S03]  /*a8e0*/  IADD3 R82, PT, PT, R82, R67, RZ ;  /* 0x0000004352527210 */ /* 0x000fc60007ffe0ff */
[----:B------:R-:W-:Y:S01]  /*a8f0*/  IMAD.WIDE.U32 R6, R90, R43, RZ ;  /* 0x0000002b5a067225 */ /* 0x000fe200078e00ff */
[----:B------:R-:W-:-:S03]  /*a900*/  @P4 IADD3 R86, PT, PT, R86, -0x7f000001, RZ ;  /* 0x80ffffff56564810 */ /* 0x000fc60007ffe0ff */
[----:B------:R-:W-:-:S04]  /*a910*/  IMAD R67, R6, 0x7effffff, RZ ;  /* 0x7effffff06437824 */ /* 0x000fc800078e02ff */
[----:B------:R-:W-:-:S04]  /*a920*/  IMAD.HI.U32 R67, R67, 0x7f000001, R6 ;  /* 0x7f00000143437827 */ /* 0x000fc800078e0006 */
[C---:B------:R-:W-:Y:S02]  /*a930*/  IMAD R7, R86.reuse, 0x6, RZ ;  /* 0x0000000656077824 */ /* 0x040fe400078e02ff */
[----:B------:R-:W-:Y:S01]  /*a940*/  IMAD.WIDE.U32 R86, R86, 0x5fffffa, RZ ;  /* 0x05fffffa56567825 */ /* 0x000fe200078e00ff */
[----:B------:R-:W-:-:S03]  /*a950*/  ISETP.GE.U32.AND P1, PT, R3, 0x7f000001, PT ;  /* 0x7f0000010300780c */ /* 0x000fc60003f26070 */
[----:B------:R-:W-:Y:S02]  /*a960*/  IMAD.HI.U32 R86, R7, 0x7f000001, R86 ;  /* 0x7f00000107567827 */ /* 0x000fe400078e0056 */
[----:B------:R-:W2:Y:S01]  /*a970*/  LDL.64 R6, [R1+0x100] ;  /* 0x0001000001067983 */ /* 0x000ea20000100a00 */
[----:B------:R-:W-:Y:S01]  /*a980*/  ISETP.GE.U32.AND P0, PT, R65, 0x7f000001, PT ;  /* 0x7f0000014100780c */ /* 0x000fe20003f06070 */
[----:B------:R-:W-:Y:S01]  /*a990*/  ISETP.GE.U32.AND P5, PT, R41, 0x7f000001, PT ;  /* 0x7f0000012900780c */ /* 0x000fe20003fa6070 */
[----:B------:R-:W-:-:S05]  /*a9a0*/  ISETP.GE.U32.AND P2, PT, R35, 0x7f000001, PT ;  /* 0x7f0000012300780c */ /* 0x000fca0003f46070 */
[----:B------:R-:W-:Y:S01]  /*a9b0*/  @P1 IADD3 R3, PT, PT, R3, -0x7f000001, RZ ;  /* 0x80ffffff03031810 */ /* 0x000fe20007ffe0ff */
[----:B------:R-:W-:Y:S01]  /*a9c0*/  ISETP.GE.U32.AND P3, PT, R40, 0x7f000001, PT ;  /* 0x7f0000012800780c */ /* 0x000fe20003f66070 */
[----:B------:R-:W-:-:S03]  /*a9d0*/  ISETP.GE.U32.AND P4, PT, R50, 0x7f000001, PT ;  /* 0x7f0000013200780c */ /* 0x000fc60003f86070 */
[----:B------:R-:W-:Y:S01]  /*a9e0*/  ISETP.GE.U32.AND P1, PT, R3, 0x7f000001, PT ;  /* 0x7f0000010300780c */ /* 0x000fe20003f26070 */
[----:B------:R-:W-:Y:S01]  /*a9f0*/  @P0 IADD3 R65, PT, PT, R65, -0x7f000001, RZ ;  /* 0x80ffffff41410810 */ /* 0x000fe20007ffe0ff */
[----:B------:R-:W-:Y:S01]  /*aa00*/  ISETP.GE.U32.AND P0, PT, R55, 0x7f000001, PT ;  /* 0x7f0000013700780c */ /* 0x000fe20003f06070 */
[----:B------:R-:W-:Y:S02]  /*aa10*/  @P5 IADD3 R41, PT, PT, R41, -0x7f000001, RZ ;  /* 0x80ffffff29295810 */ /* 0x000fe40007ffe0ff */
[----:B------:R-:W-:Y:S01]  /*aa20*/  @P2 IADD3 R35, PT, PT, R35, -0x7f000001, RZ ;  /* 0x80ffffff23232810 */ /* 0x000fe20007ffe0ff */
[----:B------:R-:W-:Y:S01]  /*aa30*/  ISETP.GE.U32.AND P2, PT, R74, 0x7f000001, PT ;  /* 0x7f0000014a00780c */ /* 0x000fe20003f46070 */
[----:B------:R-:W-:Y:S02]  /*aa40*/  IADD3 R38, PT, PT, R38, R81, RZ ;  /* 0x0000005126267210 */ /* 0x000fe40007ffe0ff */
[----:B------:R-:W-:Y:S02]  /*aa50*/  @P3 IADD3 R40, PT, PT, R40, -0x7f000001, RZ ;  /* 0x80ffffff28283810 */ /* 0x000fe40007ffe0ff */
[----:B------:R-:W-:Y:S01]  /*aa60*/  IADD3 R41, PT, PT, R41, R72, RZ ;  /* 0x0000004829297210 */ /* 0x000fe20007ffe0ff */
[----:B------:R-:W-:Y:S01]  /*aa70*/  ISETP.GE.U32.AND P5, PT, R46, 0x7f000001, PT ;  /* 0x7f0000012e00780c */ /* 0x000fe20003fa6070 */
[----:B------:R-:W-:Y:S01]  /*aa80*/  @P1 IADD3 R3, PT, PT, R3, -0x7f000001, RZ ;  /* 0x80ffffff03031810 */ /* 0x000fe20007ffe0ff */
[----:B------:R-:W-:Y:S01]  /*aa90*/  ISETP.GE.U32.AND P1, PT, R73, 0x7f000001, PT ;  /* 0x7f0000014900780c */ /* 0x000fe20003f26070 */
[----:B------:R-:W-:Y:S01]  /*aaa0*/  @P4 IADD3 R50, PT, PT, R50, -0x7f000001, RZ ;  /* 0x80ffffff32324810 */ /* 0x000fe20007ffe0ff */
[----:B------:R-:W-:Y:S01]  /*aab0*/  ISETP.GE.U32.AND P6, PT, R82, 0x7f000001, PT ;  /* 0x7f0000015200780c */ /* 0x000fe20003fc6070 */
[----:B------:R-:W-:Y:S01]  /*aac0*/  ISETP.GE.U32.AND P4, PT, R38, 0x7f000001, PT ;  /* 0x7f0000012600780c */ /* 0x000fe20003f86070 */
[----:B------:R-:W-:Y:S01]  /*aad0*/  IADD3 R3, PT, PT, R3, R40, RZ ;  /* 0x0000002803037210 */ /* 0x000fe20007ffe0ff */
[----:B------:R-:W-:Y:S01]  /*aae0*/  ISETP.GE.U32.AND P3, PT, R41, 0x7f000001, PT ;  /* 0x7f0000012900780c */ /* 0x000fe20003f66070 */
[----:B------:R-:W-:-:S02]  /*aaf0*/  @P0 IADD3 R55, PT, PT, R55, -0x7f000001, RZ ;  /* 0x80ffffff37370810 */ /* 0x000fc40007ffe0ff */
[----:B------:R-:W-:Y:S02]  /*ab00*/  IADD3 R75, PT, PT, R76, R75, RZ ;  /* 0x0000004b4c4b7210 */ /* 0x000fe40007ffe0ff */
[----:B------:R-:W-:Y:S01]  /*ab10*/  @P2 IADD3 R74, PT, PT, R74, -0x7f000001, RZ ;  /* 0x80ffffff4a4a2810 */ /* 0x000fe20007ffe0ff */
[----:B------:R-:W-:Y:S01]  /*ab20*/  ISETP.GE.U32.AND P0, PT, R3, 0x7f000001, PT ;  /* 0x7f0000010300780c */ /* 0x000fe20003f06070 */
[----:B------:R-:W-:Y:S01]  /*ab30*/  ISETP.GE.U32.AND P2, PT, R8, 0x7f000001, PT ;  /* 0x7f0000010800780c */ /* 0x000fe20003f46070 */
[----:B------:R-:W-:Y:S02]  /*ab40*/  IADD3 R55, PT, PT, R55, R50, RZ ;  /* 0x0000003237377210 */ /* 0x000fe40007ffe0ff */
[----:B------:R-:W-:Y:S02]  /*ab50*/  @P5 IADD3 R46, PT, PT, R46, -0x7f000001, RZ ;  /* 0x80ffffff2e2e5810 */ /* 0x000fe40007ffe0ff */
[----:B------:R-:W-:Y:S01]  /*ab60*/  @P1 IADD3 R73, PT, PT, R73, -0x7f000001, RZ ;  /* 0x80ffffff49491810 */ /* 0x000fe20007ffe0ff */
[----:B------:R-:W-:Y:S01]  /*ab70*/  ISETP.GE.U32.AND P1, PT, R75, 0x7f000001, PT ;  /* 0x7f0000014b00780c */ /* 0x000fe20003f26070 */
[----:B------:R-:W-:-:S02]  /*ab80*/  @P6 IADD3 R82, PT, PT, R82, -0x7f000001, RZ ;  /* 0x80ffffff52526810 */ /* 0x000fc40007ffe0ff */
[----:B------:R-:W-:Y:S01]  /*ab90*/  @P4 IADD3 R38, PT, PT, R38, -0x7f000001, RZ ;  /* 0x80ffffff26264810 */ /* 0x000fe20007ffe0ff */
[----:B------:R-:W-:Y:S01]  /*aba0*/  ISETP.GE.U32.AND P5, PT, R86, 0x7f000001, PT ;  /* 0x7f0000015600780c */ /* 0x000fe20003fa6070 */
[----:B------:R-:W-:Y:S01]  /*abb0*/  ISETP.GE.U32.AND P6, PT, R68, 0x7f000001, PT ;  /* 0x7f0000014400780c */ /* 0x000fe20003fc6070 */
[----:B------:R-:W-:Y:S01]  /*abc0*/  ISETP.GE.U32.AND P4, PT, R55, 0x7f000001, PT ;  /* 0x7f0000013700780c */ /* 0x000fe20003f86070 */
[----:B------:R-:W-:Y:S02]  /*abd0*/  @P3 IADD3 R41, PT, PT, R41, -0x7f000001, RZ ;  /* 0x80ffffff29293810 */ /* 0x000fe40007ffe0ff */
[----:B------:R-:W-:Y:S01]  /*abe0*/  @P0 IADD3 R3, PT, PT, R3, -0x7f000001, RZ ;  /* 0x80ffffff03030810 */ /* 0x000fe20007ffe0ff */
[----:B------:R-:W-:Y:S01]  /*abf0*/  ISETP.GE.U32.AND P0, PT, R85, 0x7f000001, PT ;  /* 0x7f0000015500780c */ /* 0x000fe20003f06070 */
[----:B------:R-:W-:Y:S02]  /*ac00*/  @P2 IADD3 R8, PT, PT, R8, -0x7f000001, RZ ;  /* 0x80ffffff08082810 */ /* 0x000fe40007ffe0ff */
[----:B------:R-:W-:-:S02]  /*ac10*/  IADD3 R74, PT, PT, R41, R74, RZ ;  /* 0x0000004a294a7210 */ /* 0x000fc40007ffe0ff */
[----:B------:R-:W-:Y:S01]  /*ac20*/  IADD3 R65, PT, PT, R46, R65, RZ ;  /* 0x000000412e417210 */ /* 0x000fe20007ffe0ff */
[----:B------:R-:W-:Y:S01]  /*ac30*/  ISETP.GE.U32.AND P2, PT, R70, 0x7f000001, PT ;  /* 0x7f0000014600780c */ /* 0x000fe20003f46070 */
[----:B------:R-:W-:Y:S01]  /*ac40*/  ISETP.GE.U32.AND P3, PT, R77, 0x7f000001, PT ;  /* 0x7f0000014d00780c */ /* 0x000fe20003f66070 */
[----:B------:R-:W-:Y:S02]  /*ac50*/  @P1 IADD3 R75, PT, PT, R75, -0x7f000001, RZ ;  /* 0x80ffffff4b4b1810 */ /* 0x000fe40007ffe0ff */
[----:B------:R-:W-:Y:S01]  /*ac60*/  @P5 IADD3 R86, PT, PT, R86, -0x7f000001, RZ ;  /* 0x80ffffff56565810 */ /* 0x000fe20007ffe0ff */
[----:B------:R-:W-:Y:S01]  /*ac70*/  ISETP.GE.U32.AND P1, PT, R74, 0x7f000001, PT ;  /* 0x7f0000014a00780c */ /* 0x000fe20003f26070 */
[----:B------:R-:W-:Y:S02]  /*ac80*/  @P6 IADD3 R68, PT, PT, R68, -0x7f000001, RZ ;  /* 0x80ffffff44446810 */ /* 0x000fe40007ffe0ff */
[----:B------:R-:W-:Y:S01]  /*ac90*/  @P4 IADD3 R55, PT, PT, R55, -0x7f000001, RZ ;  /* 0x80ffffff37374810 */ /* 0x000fe20007ffe0ff */
[----:B------:R-:W-:Y:S01]  /*aca0*/  ISETP.GE.U32.AND P5, PT, R65, 0x7f000001, PT ;  /* 0x7f0000014100780c */ /* 0x000fe20003fa6070 */
[----:B------:R-:W-:Y:S01]  /*acb0*/  ISETP.GE.U32.AND P6, PT, R48, 0x7f000001, PT ;  /* 0x7f0000013000780c */ /* 0x000fe20003fc6070 */
[----:B------:R-:W-:Y:S01]  /*acc0*/  ISETP.GE.U32.AND P4, PT, R59, 0x7f000001, PT ;  /* 0x7f0000013b00780c */ /* 0x000fe20003f86070 */
[----:B------:R-:W-:-:S02]  /*acd0*/  IADD3 R82, PT, PT, R82, R35, RZ ;  /* 0x0000002352527210 */ /* 0x000fc40007ffe0ff */
[----:B------:R-:W-:Y:S01]  /*ace0*/  @P0 IADD3 R85, PT, PT, R85, -0x7f000001, RZ ;  /* 0x80ffffff55550810 */ /* 0x000fe20007ffe0ff */
[----:B------:R-:W-:Y:S01]  /*acf0*/  IMAD.WIDE.U32 R42, R90, R42, RZ ;  /* 0x0000002a5a2a7225 */ /* 0x000fe200078e00ff */
[----:B------:R-:W-:Y:S01]  /*ad00*/  ISETP.GE.U32.AND P0, PT, R80, 0x7f000001, PT ;  /* 0x7f0000015000780c */ /* 0x000fe20003f06070 */
[----:B------:R-:W-:Y:S02]  /*ad10*/  @P2 IADD3 R70, PT, PT, R70, -0x7f000001, RZ ;  /* 0x80ffffff46462810 */ /* 0x000fe40007ffe0ff */
[----:B------:R-:W-:Y:S02]  /*ad20*/  IADD3 R35, PT, PT, R38, R73, RZ ;  /* 0x0000004926237210 */ /* 0x000fe40007ffe0ff */
[----:B------:R-:W-:Y:S02]  /*ad30*/  IADD3 R40, PT, PT, R55, R68, RZ ;  /* 0x0000004437287210 */ /* 0x000fe40007ffe0ff */
[----:B------:R-:W-:Y:S01]  /*ad40*/  @P3 IADD3 R77, PT, PT, R77, -0x7f000001, RZ ;  /* 0x80ffffff4d4d3810 */ /* 0x000fe20007ffe0ff */
[----:B------:R-:W-:Y:S01]  /*ad50*/  ISETP.GE.U32.AND P2, PT, R51, 0x7f000001, PT ;  /* 0x7f0000013300780c */ /* 0x000fe20003f46070 */
[----:B------:R-:W-:Y:S01]  /*ad60*/  IADD3 R38, PT, PT, R75, R86, RZ ;  /* 0x000000564b267210 */ /* 0x000fe20007ffe0ff */
[----:B------:R-:W-:Y:S01]  /*ad70*/  ISETP.GE.U32.AND P3, PT, R82, 0x7f000001, PT ;  /* 0x7f0000015200780c */ /* 0x000fe20003f66070 */
[----:B------:R-:W-:Y:S01]  /*ad80*/  IMAD R39, R42, 0x7effffff, RZ ;  /* 0x7effffff2a277824 */ /* 0x000fe200078e02ff */
[----:B------:R-:W-:-:S02]  /*ad90*/  @P1 IADD3 R74, PT, PT, R74, -0x7f000001, RZ ;  /* 0x80ffffff4a4a1810 */ /* 0x000fc40007ffe0ff */
[----:B------:R-:W-:Y:S02]  /*ada0*/  @P5 IADD3 R65, PT, PT, R65, -0x7f000001, RZ ;  /* 0x80ffffff41415810 */ /* 0x000fe40007ffe0ff */
[----:B------:R-:W-:Y:S02]  /*adb0*/  @P6 IADD3 R48, PT, PT, R48, -0x7f000001, RZ ;  /* 0x80ffffff30306810 */ /* 0x000fe40007ffe0ff */
[----:B------:R-:W-:Y:S01]  /*adc0*/  @P4 IADD3 R59, PT, PT, R59, -0x7f000001, RZ ;  /* 0x80ffffff3b3b4810 */ /* 0x000fe20007ffe0ff */
[----:B------:R-:W-:Y:S01]  /*add0*/  ISETP.GE.U32.AND P1, PT, R40, 0x7f000001, PT ;  /* 0x7f0000012800780c */ /* 0x000fe20003f26070 */
[----:B------:R-:W-:Y:S01]  /*ade0*/  ISETP.GE.U32.AND P5, PT, R38, 0x7f000001, PT ;  /* 0x7f0000012600780c */ /* 0x000fe20003fa6070 */
[----:B------:R-:W-:Y:S01]  /*adf0*/  IMAD.HI.U32 R72, R39, 0x7f000001, R42 ;  /* 0x7f00000127487827 */ /* 0x000fe200078e002a */
[----:B------:R-:W-:Y:S02]  /*ae00*/  IADD3 R42, PT, PT, R74, R85, RZ ;  /* 0x000000554a2a7210 */ /* 0x000fe40007ffe0ff */
[----:B------:R-:W-:-:S02]  /*ae10*/  IADD3 R73, PT, PT, R65, R70, RZ ;  /* 0x0000004641497210 */ /* 0x000fc40007ffe0ff */
[----:B------:R-:W-:Y:S02]  /*ae20*/  IADD3 R75, PT, PT, R59, R48, RZ ;  /* 0x000000303b4b7210 */ /* 0x000fe40007ffe0ff */
[----:B------:R-:W-:Y:S02]  /*ae30*/  IADD3 R8, PT, PT, R3, R8, RZ ;  /* 0x0000000803087210 */ /* 0x000fe40007ffe0ff */
[----:B------:R-:W-:Y:S02]  /*ae40*/  @P0 IADD3 R80, PT, PT, R80, -0x7f000001, RZ ;  /* 0x80ffffff50500810 */ /* 0x000fe40007ffe0ff */
[----:B------:R-:W-:Y:S01]  /*ae50*/  @P2 IADD3 R51, PT, PT, R51, -0x7f000001, RZ ;  /* 0x80ffffff33332810 */ /* 0x000fe20007ffe0ff */
[----:B------:R-:W-:Y:S01]  /*ae60*/  ISETP.GE.U32.AND P0, PT, R42, 0x7f000001, PT ;  /* 0x7f0000012a00780c */ /* 0x000fe20003f06070 */
[----:B------:R-:W-:Y:S01]  /*ae70*/  @P3 IADD3 R82, PT, PT, R82, -0x7f000001, RZ ;  /* 0x80ffffff52523810 */ /* 0x000fe20007ffe0ff */
[----:B------:R-:W-:Y:S01]  /*ae80*/  ISETP.GE.U32.AND P2, PT, R73, 0x7f000001, PT ;  /* 0x7f0000014900780c */ /* 0x000fe20003f46070 */
[----:B------:R-:W-:Y:S01]  /*ae90*/  ISETP.GE.U32.AND P3, PT, R75, 0x7f000001, PT ;  /* 0x7f0000014b00780c */ /* 0x000fe20003f66070 */
[----:B------:R-:W-:Y:S01]  /*aea0*/  ISETP.GE.U32.AND P6, PT, R8, 0x7f000001, PT ;  /* 0x7f0000010800780c */ /* 0x000fe20003fc6070 */
[----:B------:R-:W-:-:S02]  /*aeb0*/  @P1 IADD3 R40, PT, PT, R40, -0x7f000001, RZ ;  /* 0x80ffffff28281810 */ /* 0x000fc40007ffe0ff */
[----:B------:R-:W-:-:S03]  /*aec0*/  @P5 IADD3 R38, PT, PT, R38, -0x7f000001, RZ ;  /* 0x80ffffff26265810 */ /* 0x000fc60007ffe0ff */
[----:B------:R-:W-:-:S04]  /*aed0*/  IMAD.WIDE.U32 R40, R57, R40, RZ ;  /* 0x0000002839287225 */ /* 0x000fc800078e00ff */
[----:B------:R-:W-:Y:S01]  /*aee0*/  IMAD.WIDE.U32 R38, R57, R38, RZ ;  /* 0x0000002639267225 */ /* 0x000fe200078e00ff */
[----:B------:R-:W-:Y:S02]  /*aef0*/  @P0 IADD3 R42, PT, PT, R42, -0x7f000001, RZ ;  /* 0x80ffffff2a2a0810 */ /* 0x000fe40007ffe0ff */
[----:B------:R-:W-:Y:S02]  /*af00*/  @P2 IADD3 R73, PT, PT, R73, -0x7f000001, RZ ;  /* 0x80ffffff49492810 */ /* 0x000fe40007ffe0ff */
[----:B------:R-:W-:Y:S01]  /*af10*/  IADD3 R77, PT, PT, R82, R77, RZ ;  /* 0x0000004d524d7210 */ /* 0x000fe20007ffe0ff */
[----:B------:R-:W-:Y:S01]  /*af20*/  IMAD R55, R40, 0x7effffff, RZ ;  /* 0x7effffff28377824 */ /* 0x000fe200078e02ff */
[----:B------:R-:W-:Y:S01]  /*af30*/  @P3 IADD3 R75, PT, PT, R75, -0x7f000001, RZ ;  /* 0x80ffffff4b4b3810 */ /* 0x000fe20007ffe0ff */
[----:B------:R-:W-:Y:S01]  /*af40*/  IMAD R3, R38, 0x7effffff, RZ ;  /* 0x7effffff26037824 */ /* 0x000fe200078e02ff */
[----:B------:R-:W-:Y:S01]  /*af50*/  @P6 IADD3 R8, PT, PT, R8, -0x7f000001, RZ ;  /* 0x80ffffff08086810 */ /* 0x000fe20007ffe0ff */
[----:B------:R-:W-:Y:S01]  /*af60*/  IMAD.HI.U32 R55, R55, 0x7f000001, R40 ;  /* 0x7f00000137377827 */ /* 0x000fe200078e0028 */
[----:B------:R-:W-:-:S03]  /*af70*/  ISETP.GE.U32.AND P0, PT, R77, 0x7f000001, PT ;  /* 0x7f0000014d00780c */ /* 0x000fc60003f06070 */
[----:B------:R-:W-:Y:S01]  /*af80*/  IMAD.WIDE.U32 R42, R57, R42, RZ ;  /* 0x0000002a392a7225 */ /* 0x000fe200078e00ff */
[----:B------:R-:W-:-:S03]  /*af90*/  IADD3 R68, PT, PT, R8, R51, RZ ;  /* 0x0000003308447210 */ /* 0x000fc60007ffe0ff */
[----:B------:R-:W-:-:S04]  /*afa0*/  IMAD.HI.U32 R3, R3, 0x7f000001, R38 ;  /* 0x7f00000103037827 */ /* 0x000fc800078e0026 */
[----:B------:R-:W-:-:S04]  /*afb0*/  IMAD.WIDE.U32 R40, R73, R54, RZ ;  /* 0x0000003649287225 */ /* 0x000fc800078e00ff */
[----:B------:R-:W-:Y:S01]  /*afc0*/  IMAD.WIDE.U32 R38, R75, R47, RZ ;  /* 0x0000002f4b267225 */ /* 0x000fe200078e00ff */
[----:B------:R-:W-:-:S03]  /*afd0*/  ISETP.GE.U32.AND P4, PT, R35, 0x7f000001, PT ;  /* 0x7f0000012300780c */ /* 0x000fc60003f86070 */
[----:B------:R-:W-:Y:S02]  /*afe0*/  IMAD R59, R42, 0x7effffff, RZ ;  /* 0x7effffff2a3b7824 */ /* 0x000fe400078e02ff */
[----:B------:R-:W-:Y:S02]  /*aff0*/  IMAD R65, R40, 0x7effffff, RZ ;  /* 0x7effffff28417824 */ /* 0x000fe400078e02ff */
[----:B------:R-:W-:-:S04]  /*b000*/  IMAD.WIDE.U32 R50, R73, R44, RZ ;  /* 0x0000002c49327225 */ /* 0x000fc800078e00ff */
[----:B------:R-:W-:Y:S02]  /*b010*/  IMAD R79, R38, 0x7effffff, RZ ;  /* 0x7effffff264f7824 */ /* 0x000fe400078e02ff */
[----:B------:R-:W-:-:S04]  /*b020*/  IMAD.HI.U32 R8, R59, 0x7f000001, R42 ;  /* 0x7f0000013b087827 */ /* 0x000fc800078e002a */
[----:B------:R-:W-:-:S04]  /*b030*/  IMAD.HI.U32 R46, R65, 0x7f000001, R40 ;  /* 0x7f000001412e7827 */ /* 0x000fc800078e0028 */
[----:B------:R-:W-:Y:S02]  /*b040*/  IMAD R59, R50, 0x7effffff, RZ ;  /* 0x7effffff323b7824 */ /* 0x000fe400078e02ff */
[----:B------:R-:W-:-:S04]  /*b050*/  IMAD.HI.U32 R48, R79, 0x7f000001, R38 ;  /* 0x7f0000014f307827 */ /* 0x000fc800078e0026 */
[----:B------:R-:W-:-:S04]  /*b060*/  IMAD.WIDE.U32 R40, R75, R37, RZ ;  /* 0x000000254b287225 */ /* 0x000fc800078e00ff */
[----:B------:R-:W-:Y:S01]  /*b070*/  IMAD.WIDE.U32 R38, R73, R47, RZ ;  /* 0x0000002f49267225 */ /* 0x000fe200078e00ff */
[----:B------:R-:W-:-:S03]  /*b080*/  @P0 IADD3 R77, PT, PT, R77, -0x7f000001, RZ ;  /* 0x80ffffff4d4d0810 */ /* 0x000fc60007ffe0ff */
[----:B------:R-:W-:-:S04]  /*b090*/  IMAD.HI.U32 R59, R59, 0x7f000001, R50 ;  /* 0x7f0000013b3b7827 */ /* 0x000fc800078e0032 */
[----:B------:R-:W-:-:S04]  /*b0a0*/  IMAD.WIDE.U32 R42, R75, R44, RZ ;  /* 0x0000002c4b2a7225 */ /* 0x000fc800078e00ff */
[----:B------:R-:W-:Y:S02]  /*b0b0*/  IMAD R51, R40, 0x7effffff, RZ ;  /* 0x7effffff28337824 */ /* 0x000fe400078e02ff */
[----:B------:R-:W-:Y:S01]  /*b0c0*/  IMAD R65, R38, 0x7effffff, RZ ;  /* 0x7effffff26417824 */ /* 0x000fe200078e02ff */
[----:B------:R-:W-:Y:S01]  /*b0d0*/  @P4 IADD3 R35, PT, PT, R35, -0x7f000001, RZ ;  /* 0x80ffffff23234810 */ /* 0x000fe20007ffe0ff */
[----:B------:R-:W-:Y:S02]  /*b0e0*/  IMAD R79, R42, 0x7effffff, RZ ;  /* 0x7effffff2a4f7824 */ /* 0x000fe400078e02ff */
[----:B------:R-:W-:-:S04]  /*b0f0*/  IMAD.HI.U32 R70, R51, 0x7f000001, R40 ;  /* 0x7f00000133467827 */ /* 0x000fc800078e0028 */
[----:B------:R-:W-:-:S04]  /*b100*/  IMAD.HI.U32 R65, R65, 0x7f000001, R38 ;  /* 0x7f00000141417827 */ /* 0x000fc800078e0026 */
[----:B------:R-:W-:-:S04]  /*b110*/  IMAD.WIDE.U32 R50, R73, R37, RZ ;  /* 0x0000002549327225 */ /* 0x000fc800078e00ff */
[----:B------:R-:W-:Y:S01]  /*b120*/  IMAD.WIDE.U32 R38, R77, R44, RZ ;  /* 0x0000002c4d267225 */ /* 0x000fe200078e00ff */
[----:B------:R-:W-:-:S03]  /*b130*/  IADD3 R35, PT, PT, R35, R80, RZ ;  /* 0x0000005023237210 */ /* 0x000fc60007ffe0ff */
[----:B------:R-:W-:-:S04]  /*b140*/  IMAD.HI.U32 R74, R79, 0x7f000001, R42 ;  /* 0x7f0000014f4a7827 */ /* 0x000fc800078e002a */
[----:B------:R-:W-:-:S04]  /*b150*/  IMAD.WIDE.U32 R42, R75, R54, RZ ;  /* 0x000000364b2a7225 */ /* 0x000fc800078e00ff */
[----:B------:R-:W-:Y:S02]  /*b160*/  IMAD R79, R50, 0x7effffff, RZ ;  /* 0x7effffff324f7824 */ /* 0x000fe400078e02ff */
[----:B------:R-:W-:-:S04]  /*b170*/  IMAD.WIDE.U32 R40, R77, R37, RZ ;  /* 0x000000254d287225 */ /* 0x000fc800078e00ff */
[----:B------:R-:W-:Y:S01]  /*b180*/  IMAD R85, R38, 0x7effffff, RZ ;  /* 0x7effffff26557824 */ /* 0x000fe200078e02ff */
[----:B------:R-:W-:Y:S01]  /*b190*/  ISETP.GE.U32.AND P1, PT, R68, 0x7f000001, PT ;  /* 0x7f0000014400780c */ /* 0x000fe20003f26070 */
[----:B------:R-:W-:Y:S02]  /*b1a0*/  IMAD R81, R42, 0x7effffff, RZ ;  /* 0x7effffff2a517824 */ /* 0x000fe400078e02ff */
[----:B------:R-:W-:Y:S01]  /*b1b0*/  IMAD.HI.U32 R76, R79, 0x7f000001, R50 ;  /* 0x7f0000014f4c7827 */ /* 0x000fe200078e0032 */
[----:B------:R-:W-:-:S03]  /*b1c0*/  ISETP.GE.U32.AND P0, PT, R35, 0x7f000001, PT ;  /* 0x7f0000012300780c */ /* 0x000fc60003f06070 */
[----:B------:R-:W-:Y:S02]  /*b1d0*/  IMAD R83, R40, 0x7effffff, RZ ;  /* 0x7effffff28537824 */ /* 0x000fe400078e02ff */
[----:B------:R-:W-:-:S04]  /*b1e0*/  IMAD.HI.U32 R79, R85, 0x7f000001, R38 ;  /* 0x7f000001554f7827 */ /* 0x000fc800078e0026 */
[----:B------:R-:W-:-:S04]  /*b1f0*/  IMAD.WIDE.U32 R50, R77, R47, RZ ;  /* 0x0000002f4d327225 */ /* 0x000fc800078e00ff */
[----:B------:R-:W-:-:S04]  /*b200*/  IMAD.WIDE.U32 R38, R77, R54, RZ ;  /* 0x000000364d267225 */ /* 0x000fc800078e00ff */
[----:B------:R-:W-:-:S04]  /*b210*/  IMAD.HI.U32 R80, R81, 0x7f000001, R42 ;  /* 0x7f00000151507827 */ /* 0x000fc800078e002a */
[----:B------:R-:W-:-:S04]  /*b220*/  IMAD.HI.U32 R78, R83, 0x7f000001, R40 ;  /* 0x7f000001534e7827 */ /* 0x000fc800078e0028 */
[----:B------:R-:W-:Y:S02]  /*b230*/  IMAD R81, R50, 0x7effffff, RZ ;  /* 0x7effffff32517824 */ /* 0x000fe400078e02ff */
[----:B------:R-:W-:-:S04]  /*b240*/  IMAD.WIDE.U32 R42, R58, R75, RZ ;  /* 0x0000004b3a2a7225 */ /* 0x000fc800078e00ff */
[----:B------:R-:W-:-:S04]  /*b250*/  IMAD.WIDE.U32 R40, R58, R73, RZ ;  /* 0x000000493a287225 */ /* 0x000fc800078e00ff */
[----:B------:R-:W-:Y:S02]  /*b260*/  IMAD R75, R38, 0x7effffff, RZ ;  /* 0x7effffff264b7824 */ /* 0x000fe400078e02ff */
[----:B------:R-:W-:-:S04]  /*b270*/  IMAD.HI.U32 R73, R81, 0x7f000001, R50 ;  /* 0x7f00000151497827 */ /* 0x000fc800078e0032 */
[----:B------:R-:W-:Y:S02]  /*b280*/  IMAD R51, R40, 0x7effffff, RZ ;  /* 0x7effffff28337824 */ /* 0x000fe400078e02ff */
[----:B------:R-:W-:Y:S01]  /*b290*/  IMAD.HI.U32 R75, R75, 0x7f000001, R38 ;  /* 0x7f0000014b4b7827 */ /* 0x000fe200078e0026 */
[----:B------:R-:W-:-:S03]  /*b2a0*/  @P1 IADD3 R68, PT, PT, R68, -0x7f000001, RZ ;  /* 0x80ffffff44441810 */ /* 0x000fc60007ffe0ff */
[----:B------:R-:W-:Y:S01]  /*b2b0*/  IMAD.WIDE.U32 R38, R58, R77, RZ ;  /* 0x0000004d3a267225 */ /* 0x000fe200078e00ff */
[----:B------:R-:W-:Y:S01]  /*b2c0*/  @P0 IADD3 R35, PT, PT, R35, -0x7f000001, RZ ;  /* 0x80ffffff23230810 */ /* 0x000fe20007ffe0ff */
[----:B------:R-:W-:Y:S02]  /*b2d0*/  ISETP.GE.U32.AND P1, PT, R61, 0x7f000001, PT ;  /* 0x7f0000013d00780c */ /* 0x000fe40003f26070 */
[----:B------:R-:W-:-:S04]  /*b2e0*/  IMAD.HI.U32 R77, R51, 0x7f000001, R40 ;  /* 0x7f000001334d7827 */ /* 0x000fc800078e0028 */
[----:B------:R-:W-:Y:S02]  /*b2f0*/  IMAD R41, R38, 0x7effffff, RZ ;  /* 0x7effffff26297824 */ /* 0x000fe400078e02ff */
[----:B------:R-:W-:Y:S02]  /*b300*/  IMAD R81, R42, 0x7effffff, RZ ;  /* 0x7effffff2a517824 */ /* 0x000fe400078e02ff */
[----:B------:R-:W-:-:S04]  /*b310*/  IMAD.HI.U32 R82, R41, 0x7f000001, R38 ;  /* 0x7f00000129527827 */ /* 0x000fc800078e0026 */
[----:B------:R-:W-:Y:S01]  /*b320*/  IMAD.WIDE.U32 R40, R35, R37, RZ ;  /* 0x0000002523287225 */ /* 0x000fe200078e00ff */
[----:B------:R-:W-:-:S03]  /*b330*/  ISETP.GE.U32.AND P3, PT, R48, 0x7f000001, PT ;  /* 0x7f0000013000780c */ /* 0x000fc60003f66070 */
[----:B------:R-:W-:Y:S01]  /*b340*/  IMAD.HI.U32 R81, R81, 0x7f000001, R42 ;  /* 0x7f00000151517827 */ /* 0x000fe200078e002a */
[----:B------:R-:W-:-:S03]  /*b350*/  ISETP.GE.U32.AND P0, PT, R52, 0x7f000001, PT ;  /* 0x7f0000013400780c */ /* 0x000fc60003f06070 */
[----:B------:R-:W-:-:S04]  /*b360*/  IMAD.WIDE.U32 R42, R35, R47, RZ ;  /* 0x0000002f232a7225 */ /* 0x000fc800078e00ff */
[----:B------:R-:W-:-:S04]  /*b370*/  IMAD.WIDE.U32 R50, R35, R54, RZ ;  /* 0x0000003623327225 */ /* 0x000fc800078e00ff */
[----:B------:R-:W-:Y:S01]  /*b380*/  IMAD R47, R40, 0x7effffff, RZ ;  /* 0x7effffff282f7824 */ /* 0x000fe200078e02ff */
[----:B------:R-:W-:Y:S01]  /*b390*/  ISETP.GE.U32.AND P2, PT, R46, 0x7f000001, PT ;  /* 0x7f0000012e00780c */ /* 0x000fe20003f46070 */
[----:B------:R-:W-:Y:S01]  /*b3a0*/  IMAD R83, R50, 0x7effffff, RZ ;  /* 0x7effffff32537824 */ /* 0x000fe200078e02ff */
[----:B------:R-:W-:Y:S01]  /*b3b0*/  @P1 IADD3 R61, PT, PT, R61, -0x7f000001, RZ ;  /* 0x80ffffff3d3d1810 */ /* 0x000fe20007ffe0ff */
[----:B------:R-:W-:Y:S01]  /*b3c0*/  IMAD.HI.U32 R54, R47, 0x7f000001, R40 ;  /* 0x7f0000012f367827 */ /* 0x000fe200078e0028 */
[----:B------:R-:W-:-:S03]  /*b3d0*/  ISETP.GE.U32.AND P1, PT, R79, 0x7f000001, PT ;  /* 0x7f0000014f00780c */ /* 0x000fc60003f26070 */
[----:B------:R-:W-:-:S04]  /*b3e0*/  IMAD.WIDE.U32 R40, R35, R44, RZ ;  /* 0x0000002c23287225 */ /* 0x000fc800078e00ff */
[----:B------:R-:W-:-:S04]  /*b3f0*/  IMAD.HI.U32 R50, R83, 0x7f000001, R50 ;  /* 0x7f00000153327827 */ /* 0x000fc800078e0032 */
[----:B------:R-:W-:Y:S01]  /*b400*/  IMAD R51, R40, 0x7effffff, RZ ;  /* 0x7effffff28337824 */ /* 0x000fe200078e02ff */
[----:B------:R-:W-:Y:S01]  /*b410*/  @P3 IADD3 R48, PT, PT, R48, -0x7f000001, RZ ;  /* 0x80ffffff30303810 */ /* 0x000fe20007ffe0ff */
[----:B------:R-:W-:Y:S01]  /*b420*/  IMAD.WIDE.U32 R38, R57, R68, RZ ;  /* 0x0000004439267225 */ /* 0x000fe200078e00ff */
[----:B------:R-:W-:Y:S01]  /*b430*/  @P0 IADD3 R52, PT, PT, R52, -0x7f000001, RZ ;  /* 0x80ffffff34340810 */ /* 0x000fe20007ffe0ff */
[----:B------:R-:W-:Y:S02]  /*b440*/  ISETP.GE.U32.AND P3, PT, R54, 0x7f000001, PT ;  /* 0x7f0000013600780c */ /* 0x000fe40003f66070 */
[----:B------:R-:W-:Y:S01]  /*b450*/  IMAD.HI.U32 R51, R51, 0x7f000001, R40 ;  /* 0x7f00000133337827 */ /* 0x000fe200078e0028 */
[----:B------:R-:W-:Y:S01]  /*b460*/  ISETP.GE.U32.AND P0, PT, R80, 0x7f000001, PT ;  /* 0x7f0000015000780c */ /* 0x000fe20003f06070 */
[----:B------:R-:W-:Y:S02]  /*b470*/  @P2 IADD3 R46, PT, PT, R46, -0x7f000001, RZ ;  /* 0x80ffffff2e2e2810 */ /* 0x000fe40007ffe0ff */
[----:B------:R-:W-:Y:S01]  /*b480*/  @P1 IADD3 R79, PT, PT, R79, -0x7f000001, RZ ;  /* 0x80ffffff4f4f1810 */ /* 0x000fe20007ffe0ff */
[----:B------:R-:W-:Y:S01]  /*b490*/  IMAD R37, R38, 0x7effffff, RZ ;  /* 0x7effffff26257824 */ /* 0x000fe200078e02ff */
[----:B------:R-:W-:Y:S01]  /*b4a0*/  ISETP.GE.U32.AND P4, PT, R51, 0x7f000001, PT ;  /* 0x7f0000013300780c */ /* 0x000fe20003f86070 */
[----:B------:R-:W-:Y:S01]  /*b4b0*/  IMAD R57, R42, 0x7effffff, RZ ;  /* 0x7effffff2a397824 */ /* 0x000fe200078e02ff */
[----:B------:R-:W-:Y:S01]  /*b4c0*/  ISETP.GE.U32.AND P1, PT, R45, 0x7f000001, PT ;  /* 0x7f0000012d00780c */ /* 0x000fe20003f26070 */
[----:B------:R-:W-:Y:S01]  /*b4d0*/  IMAD.HI.U32 R37, R37, 0x7f000001, R38 ;  /* 0x7f00000125257827 */ /* 0x000fe200078e0026 */
[----:B------:R-:W-:-:S03]  /*b4e0*/  ISETP.GE.U32.AND P5, PT, R73, 0x7f000001, PT ;  /* 0x7f0000014900780c */ /* 0x000fc60003fa6070 */
[----:B------:R-:W-:-:S04]  /*b4f0*/  IMAD.WIDE.U32 R38, R46, 0x5fffffa, RZ ;  /* 0x05fffffa2e267825 */ /* 0x000fc800078e00ff */
[----:B------:R-:W-:Y:S01]  /*b500*/  IMAD.HI.U32 R68, R57, 0x7f000001, R42 ;  /* 0x7f00000139447827 */ /* 0x000fe200078e002a */
[----:B------:R-:W-:-:S03]  /*b510*/  @P3 IADD3 R54, PT, PT, R54, -0x7f000001, RZ ;  /* 0x80ffffff36363810 */ /* 0x000fc60007ffe0ff */
[----:B------:R-:W-:Y:S01]  /*b520*/  IMAD R57, R46, 0x6, RZ ;  /* 0x000000062e397824 */ /* 0x000fe200078e02ff */
[----:B------:R-:W-:Y:S01]  /*b530*/  @P0 IADD3 R80, PT, PT, R80, -0x7f000001, RZ ;  /* 0x80ffffff50500810 */ /* 0x000fe20007ffe0ff */
[----:B------:R-:W-:Y:S01]  /*b540*/  ISETP.GE.U32.AND P2, PT, R76, 0x7f000001, PT ;  /* 0x7f0000014c00780c */ /* 0x000fe20003f46070 */
[----:B------:R-:W-:Y:S01]  /*b550*/  ISETP.GE.U32.AND P0, PT, R68, 0x7f000001, PT ;  /* 0x7f0000014400780c */ /* 0x000fe20003f06070 */
[----:B------:R-:W-:Y:S01]  /*b560*/  IMAD.HI.U32 R57, R57, 0x7f000001, R38 ;  /* 0x7f00000139397827 */ /* 0x000fe200078e0026 */
[----:B------:R-:W-:Y:S02]  /*b570*/  @P4 IADD3 R51, PT, PT, R51, -0x7f000001, RZ ;  /* 0x80ffffff33334810 */ /* 0x000fe40007ffe0ff */
[----:B------:R-:W-:Y:S01]  /*b580*/  @P1 IADD3 R45, PT, PT, R45, -0x7f000001, RZ ;  /* 0x80ffffff2d2d1810 */ /* 0x000fe20007ffe0ff */
[----:B------:R-:W-:Y:S01]  /*b590*/  ISETP.GE.U32.AND P4, PT, R54, 0x7f000001, PT ;  /* 0x7f0000013600780c */ /* 0x000fe20003f86070 */
[----:B------:R-:W-:Y:S01]  /*b5a0*/  ISETP.GE.U32.AND P3, PT, R67, 0x7f000001, PT ;  /* 0x7f0000014300780c */ /* 0x000fe20003f66070 */
[----:B------:R-:W-:Y:S01]  /*b5b0*/  ISETP.GE.U32.AND P1, PT, R57, 0x7f000001, PT ;  /* 0x7f0000013900780c */ /* 0x000fe20003f26070 */
[----:B------:R-:W-:Y:S01]  /*b5c0*/  @P5 IADD3 R73, PT, PT, R73, -0x7f000001, RZ ;  /* 0x80ffffff49495810 */ /* 0x000fe20007ffe0ff */
[----:B------:R-:W-:-:S03]  /*b5d0*/  ISETP.GE.U32.AND P5, PT, R51, 0x7f000001, PT ;  /* 0x7f0000013300780c */ /* 0x000fc60003fa6070 */
[----:B------:R-:W-:Y:S02]  /*b5e0*/  @P2 IADD3 R76, PT, PT, R76, -0x7f000001, RZ ;  /* 0x80ffffff4c4c2810 */ /* 0x000fe40007ffe0ff */
[----:B------:R-:W-:Y:S01]  /*b5f0*/  @P0 IADD3 R68, PT, PT, R68, -0x7f000001, RZ ;  /* 0x80ffffff44440810 */ /* 0x000fe20007ffe0ff */
[----:B------:R-:W-:-:S03]  /*b600*/  ISETP.GE.U32.AND P2, PT, R50, 0x7f000001, PT ;  /* 0x7f0000013200780c */ /* 0x000fc60003f46070 */
[----:B------:R-:W-:Y:S02]  /*b610*/  @P4 IADD3 R54, PT, PT, R54, -0x7f000001, RZ ;  /* 0x80ffffff36364810 */ /* 0x000fe40007ffe0ff */
[----:B------:R-:W-:Y:S02]  /*b620*/  @P3 IADD3 R67, PT, PT, R67, -0x7f000001, RZ ;  /* 0x80ffffff43433810 */ /* 0x000fe40007ffe0ff */
[----:B------:R-:W-:Y:S01]  /*b630*/  @P1 IADD3 R57, PT, PT, R57, -0x7f000001, RZ ;  /* 0x80ffffff39391810 */ /* 0x000fe20007ffe0ff */
[----:B------:R-:W-:Y:S01]  /*b640*/  ISETP.GE.U32.AND P4, PT, R72, 0x7f000001, PT ;  /* 0x7f0000014800780c */ /* 0x000fe20003f86070 */
[----:B------:R-:W-:Y:S01]  /*b650*/  ISETP.GE.U32.AND P3, PT, R68, 0x7f000001, PT ;  /* 0x7f0000014400780c */ /* 0x000fe20003f66070 */
[----:B------:R-:W-:Y:S01]  /*b660*/  ISETP.GE.U32.AND P1, PT, R69, 0x7f000001, PT ;  /* 0x7f0000014500780c */ /* 0x000fe20003f26070 */
[----:B------:R-:W-:Y:S01]  /*b670*/  IMAD.WIDE.U32 R90, R90, R64, RZ ;  /* 0x000000405a5a7225 */ /* 0x000fe200078e00ff */
[----:B------:R-:W-:Y:S02]  /*b680*/  IADD3 R52, PT, PT, R52, R61, RZ ;  /* 0x0000003d34347210 */ /* 0x000fe40007ffe0ff */
[----:B------:R-:W-:Y:S01]  /*b690*/  @P5 IADD3 R51, PT, PT, R51, -0x7f000001, RZ ;  /* 0x80ffffff33335810 */ /* 0x000fe20007ffe0ff */
[----:B------:R-:W-:Y:S01]  /*b6a0*/  IMAD.WIDE.U32 R42, R48, 0x5fffffa, RZ ;  /* 0x05fffffa302a7825 */ /* 0x000fe200078e00ff */
[----:B------:R-:W-:Y:S01]  /*b6b0*/  ISETP.GE.U32.AND P0, PT, R59, 0x7f000001, PT ;  /* 0x7f0000013b00780c */ /* 0x000fe20003f06070 */
[----:B------:R-:W-:-:S02]  /*b6c0*/  ISETP.GE.U32.AND P5, PT, R66, 0x7f000001, PT ;  /* 0x7f0000014200780c */ /* 0x000fc40003fa6070 */
[----:B------:R-:W-:-:S04]  /*b6d0*/  IMAD.WIDE.U32 R38, R79, 0x5fffffa, RZ ;  /* 0x05fffffa4f267825 */ /* 0x000fc800078e00ff */
[----:B------:R-:W-:Y:S02]  /*b6e0*/  IMAD R61, R48, 0x6, RZ ;  /* 0x00000006303d7824 */ /* 0x000fe400078e02ff */
[----:B------:R-:W-:Y:S02]  /*b6f0*/  IMAD R47, R90, 0x7effffff, RZ ;  /* 0x7effffff5a2f7824 */ /* 0x000fe400078e02ff */
[----:B------:R-:W-:Y:S01]  /*b700*/  IMAD R83, R79, 0x6, RZ ;  /* 0x000000064f537824 */ /* 0x000fe200078e02ff */
[----:B------:R-:W-:Y:S01]  /*b710*/  @P2 IADD3 R50, PT, PT, R50, -0x7f000001, RZ ;  /* 0x80ffffff32322810 */ /* 0x000fe20007ffe0ff */
[----:B------:R-:W-:Y:S01]  /*b720*/  IMAD.WIDE.U32 R40, R80, 0x5fffffa, RZ ;  /* 0x05fffffa50287825 */ /* 0x000fe200078e00ff */
[----:B------:R-:W-:-:S03]  /*b730*/  @P4 IADD3 R72, PT, PT, R72, -0x7f000001, RZ ;  /* 0x80ffffff48484810 */ /* 0x000fc60007ffe0ff */
[----:B------:R-:W-:-:S04]  /*b740*/  IMAD.HI.U32 R44, R61, 0x7f000001, R42 ;  /* 0x7f0000013d2c7827 */ /* 0x000fc800078e002a */
[----:B------:R-:W-:-:S04]  /*b750*/  IMAD.HI.U32 R91, R47, 0x7f000001, R90 ;  /* 0x7f0000012f5b7827 */ /* 0x000fc800078e005a */
[----:B------:R-:W-:Y:S01]  /*b760*/  IMAD.HI.U32 R48, R83, 0x7f000001, R38 ;  /* 0x7f00000153307827 */ /* 0x000fe200078e0026 */
[----:B------:R-:W-:-:S03]  /*b770*/  @P3 IADD3 R68, PT, PT, R68, -0x7f000001, RZ ;  /* 0x80ffffff44443810 */ /* 0x000fc60007ffe0ff */
[----:B------:R-:W-:Y:S02]  /*b780*/  IMAD R61, R80, 0x6, RZ ;  /* 0x00000006503d7824 */ /* 0x000fe400078e02ff */
[----:B------:R-:W-:Y:S01]  /*b790*/  IMAD.WIDE.U32 R38, R67, 0x5fffffa, RZ ;  /* 0x05fffffa43267825 */ /* 0x000fe200078e00ff */
[----:B------:R-:W-:Y:S02]  /*b7a0*/  @P1 IADD3 R69, PT, PT, R69, -0x7f000001, RZ ;  /* 0x80ffffff45451810 */ /* 0x000fe40007ffe0ff */
[----:B------:R-:W-:Y:S01]  /*b7b0*/  IADD3 R57, PT, PT, R54, R57, RZ ;  /* 0x0000003936397210 */ /* 0x000fe20007ffe0ff */
[----:B------:R-:W-:Y:S01]  /*b7c0*/  IMAD R67, R67, 0x6, RZ ;  /* 0x0000000643437824 */ /* 0x000fe200078e02ff */
[----:B------:R-:W-:Y:S01]  /*b7d0*/  IADD3 R51, PT, PT, R51, R76, RZ ;  /* 0x0000004c33337210 */ /* 0x000fe20007ffe0ff */
[----:B------:R-:W-:Y:S01]  /*b7e0*/  IMAD.HI.U32 R40, R61, 0x7f000001, R40 ;  /* 0x7f0000013d287827 */ /* 0x000fe200078e0028 */
[----:B------:R-:W-:Y:S01]  /*b7f0*/  ISETP.GE.U32.AND P3, PT, R50, 0x7f000001, PT ;  /* 0x7f0000013200780c */ /* 0x000fe20003f66070 */
[----:B------:R-:W-:-:S02]  /*b800*/  ISETP.GE.U32.AND P1, PT, R91, 0x7f000001, PT ;  /* 0x7f0000015b00780c */ /* 0x000fc40003f26070 */
[----:B------:R-:W-:Y:S01]  /*b810*/  IMAD.HI.U32 R67, R67, 0x7f000001, R38 ;  /* 0x7f00000143437827 */ /* 0x000fe200078e0026 */
[----:B------:R-:W-:Y:S02]  /*b820*/  @P0 IADD3 R59, PT, PT, R59, -0x7f000001, RZ ;  /* 0x80ffffff3b3b0810 */ /* 0x000fe40007ffe0ff */
[----:B------:R-:W-:Y:S01]  /*b830*/  @P5 IADD3 R66, PT, PT, R66, -0x7f000001, RZ ;  /* 0x80ffffff42425810 */ /* 0x000fe20007ffe0ff */
[----:B------:R-:W-:Y:S01]  /*b840*/  IMAD.WIDE.U32 R38, R72, 0x5fffffa, RZ ;  /* 0x05fffffa48267825 */ /* 0x000fe200078e00ff */
[----:B------:R-:W-:Y:S01]  /*b850*/  ISETP.GE.U32.AND P2, PT, R65, 0x7f000001, PT ;  /* 0x7f0000014100780c */ /* 0x000fe20003f46070 */
[----:B------:R-:W-:Y:S01]  /*b860*/  ISETP.GE.U32.AND P0, PT, R44, 0x7f000001, PT ;  /* 0x7f0000012c00780c */ /* 0x000fe20003f06070 */
        /* <DEDUP_REMOVED lines=8> */
[----:B------:R-:W-:Y:S02]  /*b8f0*/  @P1 IADD3 R91, PT, PT, R91, -0x7f000001, RZ ;  /* 0x80ffffff5b5b1810 */ /* 0x000fe40007ffe0ff */
[----:B------:R-:W-:Y:S01]  /*b900*/  IADD3 R66, PT, PT, R69, R66, RZ ;  /* 0x0000004245427210 */ /* 0x000fe20007ffe0ff */
[----:B------:R-:W-:Y:S01]  /*b910*/  ISETP.GE.U32.AND P3, PT, R67, 0x7f000001, PT ;  /* 0x7f0000014300780c */ /* 0x000fe20003f66070 */
[----:B------:R-:W-:Y:S01]  /*b920*/  IMAD.HI.U32 R45, R45, 0x7f000001, R46 ;  /* 0x7f0000012d2d7827 */ /* 0x000fe200078e002e */
[----:B------:R-:W-:Y:S01]  /*b930*/  ISETP.GE.U32.AND P1, PT, R38, 0x7f000001, PT ;  /* 0x7f0000012600780c */ /* 0x000fe20003f26070 */
[----:B------:R-:W-:Y:S02]  /*b940*/  @P0 IADD3 R44, PT, PT, R44, -0x7f000001, RZ ;  /* 0x80ffffff2c2c0810 */ /* 0x000fe40007ffe0ff */
[----:B------:R-:W-:Y:S02]  /*b950*/  @P2 IADD3 R65, PT, PT, R65, -0x7f000001, RZ ;  /* 0x80ffffff41412810 */ /* 0x000fe40007ffe0ff */
[----:B------:R-:W-:-:S02]  /*b960*/  @P4 IADD3 R40, PT, PT, R40, -0x7f000001, RZ ;  /* 0x80ffffff28284810 */ /* 0x000fc40007ffe0ff */
[----:B------:R-:W-:Y:S02]  /*b970*/  @P5 IADD3 R57, PT, PT, R57, -0x7f000001, RZ ;  /* 0x80ffffff39395810 */ /* 0x000fe40007ffe0ff */
[----:B------:R-:W-:Y:S01]  /*b980*/  @P6 IADD3 R51, PT, PT, R51, -0x7f000001, RZ ;  /* 0x80ffffff33336810 */ /* 0x000fe20007ffe0ff */
[----:B------:R-:W-:Y:S01]  /*b990*/  ISETP.GE.U32.AND P0, PT, R62, 0x7f000001, PT ;  /* 0x7f0000013e00780c */ /* 0x000fe20003f06070 */
[----:B------:R-:W-:Y:S01]  /*b9a0*/  ISETP.GE.U32.AND P2, PT, R52, 0x7f000001, PT ;  /* 0x7f0000013400780c */ /* 0x000fe20003f46070 */
[----:B------:R-:W-:Y:S01]  /*b9b0*/  ISETP.GE.U32.AND P4, PT, R45, 0x7f000001, PT ;  /* 0x7f0000012d00780c */ /* 0x000fe20003f86070 */
[----:B------:R-:W-:Y:S01]  /*b9c0*/  ISETP.GE.U32.AND P5, PT, R53, 0x7f000001, PT ;  /* 0x7f0000013500780c */ /* 0x000fe20003fa6070 */
[----:B------:R-:W-:Y:S01]  /*b9d0*/  ISETP.GE.U32.AND P6, PT, R66, 0x7f000001, PT ;  /* 0x7f0000014200780c */ /* 0x000fe20003fc6070 */
[----:B------:R-:W-:Y:S02]  /*b9e0*/  IADD3 R47, PT, PT, R50, R65, RZ ;  /* 0x00000041322f7210 */ /* 0x000fe40007ffe0ff */
[----:B------:R-:W-:-:S02]  /*b9f0*/  @P3 IADD3 R67, PT, PT, R67, -0x7f000001, RZ ;  /* 0x80ffffff43433810 */ /* 0x000fc40007ffe0ff */
[----:B------:R-:W-:Y:S01]  /*ba00*/  @P1 IADD3 R38, PT, PT, R38, -0x7f000001, RZ ;  /* 0x80ffffff26261810 */ /* 0x000fe20007ffe0ff */
[----:B------:R-:W-:Y:S01]  /*ba10*/  ISETP.GE.U32.AND P3, PT, R74, 0x7f000001, PT ;  /* 0x7f0000014a00780c */ /* 0x000fe20003f66070 */
[----:B------:R-:W-:Y:S01]  /*ba20*/  ISETP.GE.U32.AND P1, PT, R47, 0x7f000001, PT ;  /* 0x7f0000012f00780c */ /* 0x000fe20003f26070 */
[C---:B------:R-:W-:Y:S01]  /*ba30*/  IMAD.WIDE.U32 R42, R73.reuse, 0x5fffffa, RZ ;  /* 0x05fffffa492a7825 */ /* 0x040fe200078e00ff */
[----:B------:R-:W-:Y:S02]  /*ba40*/  @P0 IADD3 R62, PT, PT, R62, -0x7f000001, RZ ;  /* 0x80ffffff3e3e0810 */ /* 0x000fe40007ffe0ff */
[----:B------:R-:W-:Y:S01]  /*ba50*/  @P2 IADD3 R52, PT, PT, R52, -0x7f000001, RZ ;  /* 0x80ffffff34342810 */ /* 0x000fe20007ffe0ff */
[----:B------:R-:W-:Y:S01]  /*ba60*/  IMAD R79, R73, 0x6, RZ ;  /* 0x00000006494f7824 */ /* 0x000fe200078e02ff */
[----:B------:R-:W-:Y:S02]  /*ba70*/  @P5 IADD3 R53, PT, PT, R53, -0x7f000001, RZ ;  /* 0x80ffffff35355810 */ /* 0x000fe40007ffe0ff */
[----:B------:R-:W-:-:S02]  /*ba80*/  @P4 IADD3 R45, PT, PT, R45, -0x7f000001, RZ ;  /* 0x80ffffff2d2d4810 */ /* 0x000fc40007ffe0ff */
[----:B------:R-:W-:Y:S01]  /*ba90*/  @P6 IADD3 R66, PT, PT, R66, -0x7f000001, RZ ;  /* 0x80ffffff42426810 */ /* 0x000fe20007ffe0ff */
[----:B------:R-:W-:Y:S01]  /*baa0*/  ISETP.GE.U32.AND P2, PT, R75, 0x7f000001, PT ;  /* 0x7f0000014b00780c */ /* 0x000fe20003f46070 */
[----:B------:R-:W-:Y:S01]  /*bab0*/  IMAD.HI.U32 R43, R79, 0x7f000001, R42 ;  /* 0x7f0000014f2b7827 */ /* 0x000fe200078e002a */
[----:B------:R-:W-:Y:S01]  /*bac0*/  IADD3 R91, PT, PT, R62, R91, RZ ;  /* 0x0000005b3e5b7210 */ /* 0x000fe20007ffe0ff */
[----:B------:R-:W-:Y:S01]  /*bad0*/  ISETP.GE.U32.AND P0, PT, R70, 0x7f000001, PT ;  /* 0x7f0000014600780c */ /* 0x000fe20003f06070 */
[----:B------:R-:W-:Y:S02]  /*bae0*/  IADD3 R41, PT, PT, R52, R67, RZ ;  /* 0x0000004334297210 */ /* 0x000fe40007ffe0ff */
[----:B------:R-:W-:Y:S02]  /*baf0*/  IADD3 R42, PT, PT, R53, R38, RZ ;  /* 0x00000026352a7210 */ /* 0x000fe40007ffe0ff */
[----:B------:R-:W-:Y:S02]  /*bb00*/  IADD3 R66, PT, PT, R66, R45, RZ ;  /* 0x0000002d42427210 */ /* 0x000fe40007ffe0ff */
[----:B------:R-:W-:-:S02]  /*bb10*/  @P3 IADD3 R74, PT, PT, R74, -0x7f000001, RZ ;  /* 0x80ffffff4a4a3810 */ /* 0x000fc40007ffe0ff */
[----:B------:R-:W-:Y:S01]  /*bb20*/  @P1 IADD3 R47, PT, PT, R47, -0x7f000001, RZ ;  /* 0x80ffffff2f2f1810 */ /* 0x000fe20007ffe0ff */
[----:B------:R-:W-:Y:S01]  /*bb30*/  ISETP.GE.U32.AND P3, PT, R41, 0x7f000001, PT ;  /* 0x7f0000012900780c */ /* 0x000fe20003f66070 */
[----:B------:R-:W-:Y:S01]  /*bb40*/  ISETP.GE.U32.AND P6, PT, R42, 0x7f000001, PT ;  /* 0x7f0000012a00780c */ /* 0x000fe20003fc6070 */
[----:B------:R-:W-:Y:S01]  /*bb50*/  ISETP.GE.U32.AND P5, PT, R66, 0x7f000001, PT ;  /* 0x7f0000014200780c */ /* 0x000fe20003fa6070 */
[----:B------:R-:W-:Y:S01]  /*bb60*/  ISETP.GE.U32.AND P1, PT, R91, 0x7f000001, PT ;  /* 0x7f0000015b00780c */ /* 0x000fe20003f26070 */
[----:B------:R-:W-:Y:S02]  /*bb70*/  IADD3 R59, PT, PT, R68, R59, RZ ;  /* 0x0000003b443b7210 */ /* 0x000fe40007ffe0ff */
[----:B------:R-:W-:Y:S02]  /*bb80*/  IADD3 R57, PT, PT, R57, R44, RZ ;  /* 0x0000002c39397210 */ /* 0x000fe40007ffe0ff */
[----:B------:R-:W-:Y:S02]  /*bb90*/  @P2 IADD3 R75, PT, PT, R75, -0x7f000001, RZ ;  /* 0x80ffffff4b4b2810 */ /* 0x000fe40007ffe0ff */
[----:B------:R-:W-:Y:S01]  /*bba0*/  @P0 IADD3 R70, PT, PT, R70, -0x7f000001, RZ ;  /* 0x80ffffff46460810 */ /* 0x000fe20007ffe0ff */
[----:B------:R-:W-:Y:S01]  /*bbb0*/  ISETP.GE.U32.AND P4, PT, R59, 0x7f000001, PT ;  /* 0x7f0000013b00780c */ /* 0x000fe20003f86070 */
[----:B------:R-:W-:Y:S01]  /*bbc0*/  ISETP.GE.U32.AND P0, PT, R57, 0x7f000001, PT ;  /* 0x7f0000013900780c */ /* 0x000fe20003f06070 */
[----:B------:R-:W-:Y:S01]  /*bbd0*/  IMAD.WIDE.U32 R38, R75, 0x5fffffa, RZ ;  /* 0x05fffffa4b267825 */ /* 0x000fe200078e00ff */
[----:B------:R-:W-:-:S02]  /*bbe0*/  @P3 IADD3 R41, PT, PT, R41, -0x7f000001, RZ ;  /* 0x80ffffff29293810 */ /* 0x000fc40007ffe0ff */
[----:B------:R-:W-:Y:S01]  /*bbf0*/  @P6 IADD3 R42, PT, PT, R42, -0x7f000001, RZ ;  /* 0x80ffffff2a2a6810 */ /* 0x000fe20007ffe0ff */
[----:B------:R-:W-:Y:S01]  /*bc00*/  IMAD R45, R75, 0x6, RZ ;  /* 0x000000064b2d7824 */ /* 0x000fe200078e02ff */
[----:B------:R-:W-:Y:S02]  /*bc10*/  @P5 IADD3 R66, PT, PT, R66, -0x7f000001, RZ ;  /* 0x80ffffff42425810 */ /* 0x000fe40007ffe0ff */
[----:B------:R-:W-:Y:S02]  /*bc20*/  @P1 IADD3 R91, PT, PT, R91, -0x7f000001, RZ ;  /* 0x80ffffff5b5b1810 */ /* 0x000fe40007ffe0ff */
[----:B------:R-:W-:Y:S01]  /*bc30*/  IADD3 R40, PT, PT, R51, R40, RZ ;  /* 0x0000002833287210 */ /* 0x000fe20007ffe0ff */
[----:B------:R-:W-:Y:S01]  /*bc40*/  IMAD.HI.U32 R45, R45, 0x7f000001, R38 ;  /* 0x7f0000012d2d7827 */ /* 0x000fe200078e0026 */
[----:B--2---:R-:W-:Y:S02]  /*bc50*/  IADD3 R56, PT, PT, R41, R56, RZ ;  /* 0x0000003829387210 */ /* 0x004fe40007ffe0ff */
[----:B---3--:R-:W-:-:S02]  /*bc60*/  IADD3 R38, PT, PT, R66, R71, RZ ;  /* 0x0000004742267210 */ /* 0x008fc40007ffe0ff */
[----:B------:R-:W-:Y:S02]  /*bc70*/  IADD3 R42, PT, PT, R42, R63, RZ ;  /* 0x0000003f2a2a7210 */ /* 0x000fe40007ffe0ff */
[----:B------:R-:W-:Y:S02]  /*bc80*/  IADD3 R60, PT, PT, R91, R60, RZ ;  /* 0x0000003c5b3c7210 */ /* 0x000fe40007ffe0ff */
[----:B------:R-:W-:Y:S02]  /*bc90*/  @P4 IADD3 R59, PT, PT, R59, -0x7f000001, RZ ;  /* 0x80ffffff3b3b4810 */ /* 0x000fe40007ffe0ff */
[----:B------:R-:W-:Y:S01]  /*bca0*/  @P0 IADD3 R57, PT, PT, R57, -0x7f000001, RZ ;  /* 0x80ffffff39390810 */ /* 0x000fe20007ffe0ff */
[C---:B------:R-:W-:Y:S01]  /*bcb0*/  ISETP.GE.U32.AND P4, PT, R43.reuse, 0x7f000001, PT ;  /* 0x7f0000012b00780c */ /* 0x040fe20003f86070 */
[----:B------:R-:W-:Y:S01]  /*bcc0*/  ISETP.GE.U32.AND P0, PT, R40, 0x7f000001, PT ;  /* 0x7f0000012800780c */ /* 0x000fe20003f06070 */
[----:B------:R-:W-:Y:S01]  /*bcd0*/  ISETP.GE.U32.AND P3, PT, R38, 0x7f000001, PT ;  /* 0x7f0000012600780c */ /* 0x000fe20003f66070 */
[----:B------:R-:W-:Y:S01]  /*bce0*/  ISETP.GE.U32.AND P6, PT, R56, 0x7f000001, PT ;  /* 0x7f0000013800780c */ /* 0x000fe20003fc6070 */
[----:B------:R-:W-:Y:S01]  /*bcf0*/  ISETP.GE.U32.AND P5, PT, R42, 0x7f000001, PT ;  /* 0x7f0000012a00780c */ /* 0x000fe20003fa6070 */
[----:B------:R-:W-:Y:S01]  /*bd00*/  ISETP.GE.U32.AND P1, PT, R60, 0x7f000001, PT ;  /* 0x7f0000013c00780c */ /* 0x000fe20003f26070 */
[----:B------:R-:W-:Y:S01]  /*bd10*/  ISETP.GE.U32.AND P2, PT, R48, 0x7f000001, PT ;  /* 0x7f0000013000780c */ /* 0x000fe20003f46070 */
[----:B------:R0:W-:Y:S04]  /*bd20*/  STL [R1+0x110], R38 ;  /* 0x0001102601007387 */ /* 0x0001e80000100800 */
[----:B------:R1:W-:Y:S02]  /*bd30*/  STL [R1+0x114], R56 ;  /* 0x0001143801007387 */ /* 0x0003e40000100800 */
[----:B------:R-:W-:-:S02]  /*bd40*/  @P4 IADD3 R43, PT, PT, R43, -0x7f000001, RZ ;  /* 0x80ffffff2b2b4810 */ /* 0x000fc40007ffe0ff */
[----:B------:R-:W-:Y:S01]  /*bd50*/  @P0 IADD3 R40, PT, PT, R40, -0x7f000001, RZ ;  /* 0x80ffffff28280810 */ /* 0x000fe20007ffe0ff */
[----:B------:R2:W-:Y:S01]  /*bd60*/  STL [R1+0x118], R42 ;  /* 0x0001182a01007387 */ /* 0x0005e20000100800 */
[----:B0-----:R-:W-:-:S03]  /*bd70*/  @P3 IADD3 R38, PT, PT, R38, -0x7f000001, RZ ;  /* 0x80ffffff26263810 */ /* 0x001fc60007ffe0ff */
[----:B------:R0:W-:Y:S01]  /*bd80*/  STL [R1+0x11c], R60 ;  /* 0x00011c3c01007387 */ /* 0x0001e20000100800 */
[----:B-1----:R-:W-:Y:S02]  /*bd90*/  @P6 IADD3 R56, PT, PT, R56, -0x7f000001, RZ ;  /* 0x80ffffff38386810 */ /* 0x002fe40007ffe0ff */
[----:B--2---:R-:W-:Y:S02]  /*bda0*/  @P5 IADD3 R42, PT, PT, R42, -0x7f000001, RZ ;  /* 0x80ffffff2a2a5810 */ /* 0x004fe40007ffe0ff */
[----:B0-----:R-:W-:Y:S02]  /*bdb0*/  @P1 IADD3 R60, PT, PT, R60, -0x7f000001, RZ ;  /* 0x80ffffff3c3c1810 */ /* 0x001fe40007ffe0ff */
[----:B------:R-:W-:Y:S01]  /*bdc0*/  IADD3 R53, PT, PT, R40, R43, RZ ;  /* 0x0000002b28357210 */ /* 0x000fe20007ffe0ff */
[----:B------:R-:W-:Y:S01]  /*bdd0*/  STL [R1+0x110], R38 ;  /* 0x0001102601007387 */ /* 0x000fe20000100800 */
[----:B------:R-:W-:Y:S02]  /*bde0*/  IADD3 R70, PT, PT, R59, R70, RZ ;  /* 0x000000463b467210 */ /* 0x000fe40007ffe0ff */
[----:B------:R-:W-:Y:S01]  /*bdf0*/  @P2 IADD3 R48, PT, PT, R48, -0x7f000001, RZ ;  /* 0x80ffffff30302810 */ /* 0x000fe20007ffe0ff */
[----:B------:R-:W-:Y:S04]  /*be00*/  STL [R1+0x114], R56 ;  /* 0x0001143801007387 */ /* 0x000fe80000100800 */
[----:B------:R0:W-:Y:S04]  /*be10*/  STL [R1+0x118], R42 ;  /* 0x0001182a01007387 */ /* 0x0001e80000100800 */
[----:B------:R1:W-:Y:S04]  /*be20*/  STL [R1+0x11c], R60 ;  /* 0x00011c3c01007387 */ /* 0x0003e80000100800 */
[----:B------:R-:W2:Y:S01]  /*be30*/  LD.E R43, desc[UR10][R6.64+0x10] ;  /* 0x0000100a062b7980 */ /* 0x000ea2000c101900 */
[----:B------:R-:W-:Y:S01]  /*be40*/  ISETP.GE.U32.AND P2, PT, R45, 0x7f000001, PT ;  /* 0x7f0000012d00780c */ /* 0x000fe20003f46070 */
[----:B------:R-:W-:-:S02]  /*be50*/  ISETP.GE.U32.AND P5, PT, R70, 0x7f000001, PT ;  /* 0x7f0000014600780c */ /* 0x000fc40003fa6070 */
[----:B0-----:R-:W3:Y:S01]  /*be60*/  LD.E R42, desc[UR10][R6.64+0x14] ;  /* 0x0000140a062a7980 */ /* 0x001ee2000c101900 */
[----:B------:R-:W-:Y:S02]  /*be70*/  IADD3 R51, PT, PT, R57, R48, RZ ;  /* 0x0000003039337210 */ /* 0x000fe40007ffe0ff */
[----:B------:R-:W-:Y:S01]  /*be80*/  IADD3 R47, PT, PT, R47, R74, RZ ;  /* 0x0000004a2f2f7210 */ /* 0x000fe20007ffe0ff */
[----:B------:R-:W-:Y:S01]  /*be90*/  ISETP.GE.U32.AND P4, PT, R78, 0x7f000001, PT ;  /* 0x7f0000014e00780c */ /* 0x000fe20003f86070 */
[----:B------:R-:W-:Y:S01]  /*bea0*/  ISETP.GE.U32.AND P6, PT, R53, 0x7f000001, PT ;  /* 0x7f0000013500780c */ /* 0x000fe20003fc6070 */
[----:B------:R-:W-:Y:S01]  /*beb0*/  IMAD.WIDE.U32 R58, R58, R35, RZ ;  /* 0x000000233a3a7225 */ /* 0x000fe200078e00ff */
[----:B------:R-:W-:Y:S01]  /*bec0*/  ISETP.GE.U32.AND P3, PT, R51, 0x7f000001, PT ;  /* 0x7f0000013300780c */ /* 0x000fe20003f66070 */
[----:B------:R-:W-:Y:S01]  /*bed0*/  ISETP.GE.U32.AND P0, PT, R47, 0x7f000001, PT ;  /* 0x7f0000012f00780c */ /* 0x000fe20003f06070 */
[----:B------:R-:W2:Y:S01]  /*bee0*/  LD.E R56, desc[UR10][R6.64+0x18] ;  /* 0x0000180a06387980 */ /* 0x000ea2000c101900 */
[----:B------:R-:W-:-:S02]  /*bef0*/  @P2 IADD3 R45, PT, PT, R45, -0x7f000001, RZ ;  /* 0x80ffffff2d2d2810 */ /* 0x000fc40007ffe0ff */
[----:B------:R-:W-:-:S04]  /*bf00*/  @P5 IADD3 R70, PT, PT, R70, -0x7f000001, RZ ;  /* 0x80ffffff46465810 */ /* 0x000fc80007ffe0ff */
[----:B------:R-:W-:-:S04]  /*bf10*/  IADD3 R67, PT, PT, R70, R45, RZ ;  /* 0x0000002d46437210 */ /* 0x000fc80007ffe0ff */
[----:B------:R-:W-:Y:S02]  /*bf20*/  @P3 IADD3 R51, PT, PT, R51, -0x7f000001, RZ ;  /* 0x80ffffff33333810 */ /* 0x000fe40007ffe0ff */
[----:B------:R-:W-:Y:S01]  /*bf30*/  @P0 IADD3 R47, PT, PT, R47, -0x7f000001, RZ ;  /* 0x80ffffff2f2f0810 */ /* 0x000fe20007ffe0ff */
[----:B------:R-:W-:Y:S01]  /*bf40*/  ISETP.GE.U32.AND P0, PT, R67, 0x7f000001, PT ;  /* 0x7f0000014300780c */ /* 0x000fe20003f06070 */
[----:B------:R-:W-:Y:S01]  /*bf50*/  @P4 IADD3 R78, PT, PT, R78, -0x7f000001, RZ ;  /* 0x80ffffff4e4e4810 */ /* 0x000fe20007ffe0ff */
[----:B------:R-:W-:Y:S01]  /*bf60*/  IMAD.WIDE.U32 R38, R51, R36, RZ ;  /* 0x0000002433267225 */ /* 0x000fe200078e00ff */
[----:B------:R-:W-:-:S03]  /*bf70*/  @P6 IADD3 R53, PT, PT, R53, -0x7f000001, RZ ;  /* 0x80ffffff35356810 */ /* 0x000fc60007ffe0ff */
[----:B------:R-:W-:Y:S02]  /*bf80*/  IMAD R57, R38, 0x7effffff, RZ ;  /* 0x7effffff26397824 */ /* 0x000fe400078e02ff */
[----:B------:R-:W-:Y:S01]  /*bf90*/  IMAD.WIDE.U32 R44, R51, R29, RZ ;  /* 0x0000001d332c7225 */ /* 0x000fe200078e00ff */
[----:B------:R-:W-:-:S03]  /*bfa0*/  IADD3 R65, PT, PT, R47, R78, RZ ;  /* 0x0000004e2f417210 */ /* 0x000fc60007ffe0ff */
[----:B------:R-:W-:Y:S02]  /*bfb0*/  IMAD R35, R58, 0x7effffff, RZ ;  /* 0x7effffff3a237824 */ /* 0x000fe400078e02ff */
[----:B------:R-:W-:-:S04]  /*bfc0*/  IMAD.WIDE.U32 R40, R53, R30, RZ ;  /* 0x0000001e35287225 */ /* 0x000fc800078e00ff */
[----:B------:R-:W-:-:S04]  /*bfd0*/  IMAD.HI.U32 R54, R57, 0x7f000001, R38 ;  /* 0x7f00000139367827 */ /* 0x000fc800078e0026 */
[----:B------:R-:W-:Y:S02]  /*bfe0*/  IMAD R47, R44, 0x7effffff, RZ ;  /* 0x7effffff2c2f7824 */ /* 0x000fe400078e02ff */
[----:B------:R-:W-:Y:S01]  /*bff0*/  IMAD.WIDE.U32 R38, R53, R36, RZ ;  /* 0x0000002435267225 */ /* 0x000fe200078e00ff */
[----:B------:R-:W-:-:S03]  /*c000*/  @P0 IADD3 R67, PT, PT, R67, -0x7f000001, RZ ;  /* 0x80ffffff43430810 */ /* 0x000fc60007ffe0ff */
[----:B------:R-:W-:Y:S01]  /*c010*/  IMAD.HI.U32 R35, R35, 0x7f000001, R58 ;  /* 0x7f00000123237827 */ /* 0x000fe200078e003a */
[----:B------:R-:W-:-:S03]  /*c020*/  ISETP.GE.U32.AND P0, PT, R65, 0x7f000001, PT ;  /* 0x7f0000014100780c */ /* 0x000fc60003f06070 */
[----:B------:R-:W-:Y:S02]  /*c030*/  IMAD R59, R40, 0x7effffff, RZ ;  /* 0x7effffff283b7824 */ /* 0x000fe400078e02ff */
[----:B------:R-:W-:-:S04]  /*c040*/  IMAD.HI.U32 R58, R47, 0x7f000001, R44 ;  /* 0x7f0000012f3a7827 */ /* 0x000fc800078e002c */
[----:B------:R-:W-:-:S04]  /*c050*/  IMAD.WIDE.U32 R44, R51, R32, RZ ;  /* 0x00000020332c7225 */ /* 0x000fc800078e00ff */
[----:B------:R-:W-:Y:S02]  /*c060*/  IMAD R61, R38, 0x7effffff, RZ ;  /* 0x7effffff263d7824 */ /* 0x000fe400078e02ff */
[----:B------:R-:W-:-:S04]  /*c070*/  IMAD.WIDE.U32 R46, R53, R29, RZ ;  /* 0x0000001d352e7225 */ /* 0x000fc800078e00ff */
[----:B------:R-:W-:-:S04]  /*c080*/  IMAD.HI.U32 R57, R59, 0x7f000001, R40 ;  /* 0x7f0000013b397827 */ /* 0x000fc800078e0028 */
[----:B------:R-:W-:-:S04]  /*c090*/  IMAD.WIDE.U32 R40, R51, R30, RZ ;  /* 0x0000001e33287225 */ /* 0x000fc800078e00ff */
[----:B------:R-:W-:Y:S02]  /*c0a0*/  IMAD R51, R44, 0x7effffff, RZ ;  /* 0x7effffff2c337824 */ /* 0x000fe400078e02ff */
[----:B------:R-:W-:-:S04]  /*c0b0*/  IMAD.HI.U32 R61, R61, 0x7f000001, R38 ;  /* 0x7f0000013d3d7827 */ /* 0x000fc800078e0026 */
[----:B------:R-:W-:Y:S02]  /*c0c0*/  IMAD R63, R46, 0x7effffff, RZ ;  /* 0x7effffff2e3f7824 */ /* 0x000fe400078e02ff */
[----:B------:R-:W-:-:S04]  /*c0d0*/  IMAD.WIDE.U32 R38, R53, R32, RZ ;  /* 0x0000002035267225 */ /* 0x000fc800078e00ff */
[----:B-1----:R-:W-:-:S04]  /*c0e0*/  IMAD.HI.U32 R60, R51, 0x7f000001, R44 ;  /* 0x7f000001333c7827 */ /* 0x002fc800078e002c */
[----:B------:R-:W-:-:S04]  /*c0f0*/  IMAD.HI.U32 R63, R63, 0x7f000001, R46 ;  /* 0x7f0000013f3f7827 */ /* 0x000fc800078e002e */
[----:B------:R-:W-:-:S04]  /*c100*/  IMAD.WIDE.U32 R46, R67, R36, RZ ;  /* 0x00000024432e7225 */ /* 0x000fc800078e00ff */
[----:B------:R-:W-:Y:S01]  /*c110*/  IMAD R51, R38, 0x7effffff, RZ ;  /* 0x7effffff26337824 */ /* 0x000fe200078e02ff */
[----:B------:R-:W-:Y:S01]  /*c120*/  @P0 IADD3 R65, PT, PT, R65, -0x7f000001, RZ ;  /* 0x80ffffff41410810 */ /* 0x000fe20007ffe0ff */
[----:B------:R-:W-:Y:S02]  /*c130*/  IMAD R69, R46, 0x7effffff, RZ ;  /* 0x7effffff2e457824 */ /* 0x000fe400078e02ff */
[----:B------:R-:W-:-:S04]  /*c140*/  IMAD.HI.U32 R50, R51, 0x7f000001, R38 ;  /* 0x7f00000133327827 */ /* 0x000fc800078e0026 */
[----:B------:R-:W-:-:S04]  /*c150*/  IMAD.WIDE.U32 R38, R67, R32, RZ ;  /* 0x0000002043267225 */ /* 0x000fc800078e00ff */
[----:B------:R-:W-:Y:S02]  /*c160*/  IMAD R59, R40, 0x7effffff, RZ ;  /* 0x7effffff283b7824 */ /* 0x000fe400078e02ff */
[----:B------:R-:W-:-:S04]  /*c170*/  IMAD.HI.U32 R48, R69, 0x7f000001, R46 ;  /* 0x7f00000145307827 */ /* 0x000fc800078e002e */
[----:B------:R-:W-:-:S04]  /*c180*/  IMAD.WIDE.U32 R46, R65, R30, RZ ;  /* 0x0000001e412e7225 */ /* 0x000fc800078e00ff */
[----:B------:R-:W-:Y:S02]  /*c190*/  IMAD R51, R38, 0x7effffff, RZ ;  /* 0x7effffff26337824 */ /* 0x000fe400078e02ff */
[----:B------:R-:W-:-:S04]  /*c1a0*/  IMAD.HI.U32 R59, R59, 0x7f000001, R40 ;  /* 0x7f0000013b3b7827 */ /* 0x000fc800078e0028 */
[----:B------:R-:W-:-:S04]  /*c1b0*/  IMAD.WIDE.U32 R40, R67, R29, RZ ;  /* 0x0000001d43287225 */ /* 0x000fc800078e00ff */
[----:B------:R-:W-:-:S04]  /*c1c0*/  IMAD.WIDE.U32 R44, R67, R30, RZ ;  /* 0x0000001e432c7225 */ /* 0x000fc800078e00ff */
[----:B------:R-:W-:Y:S02]  /*c1d0*/  IMAD R67, R46, 0x7effffff, RZ ;  /* 0x7effffff2e437824 */ /* 0x000fe400078e02ff */
[----:B------:R-:W-:-:S04]  /*c1e0*/  IMAD.HI.U32 R66, R51, 0x7f000001, R38 ;  /* 0x7f00000133427827 */ /* 0x000fc800078e0026 */
[----:B------:R-:W-:-:S04]  /*c1f0*/  IMAD.WIDE.U32 R38, R65, R32, RZ ;  /* 0x0000002041267225 */ /* 0x000fc800078e00ff */
[----:B------:R-:W-:-:S04]  /*c200*/  IMAD.HI.U32 R67, R67, 0x7f000001, R46 ;  /* 0x7f00000143437827 */ /* 0x000fc800078e002e */
[----:B------:R-:W-:Y:S01]  /*c210*/  IMAD R47, R38, 0x7effffff, RZ ;  /* 0x7effffff262f7824 */ /* 0x000fe200078e02ff */
[----:B------:R-:W-:-:S03]  /*c220*/  ISETP.GE.U32.AND P4, PT, R77, 0x7f000001, PT ;  /* 0x7f0000014d00780c */ /* 0x000fc60003f86070 */
[----:B------:R-:W-:Y:S02]  /*c230*/  IMAD.HI.U32 R46, R47, 0x7f000001, R38 ;  /* 0x7f0000012f2e7827 */ /* 0x000fe400078e0026 */
[----:B------:R0:W2:Y:S01]  /*c240*/  LD.E R47, desc[UR10][R6.64+0x1c] ;  /* 0x00001c0a062f7980 */ /* 0x0000a2000c101900 */
[----:B------:R-:W-:Y:S01]  /*c250*/  ISETP.GE.U32.AND P2, PT, R55, 0x7f000001, PT ;  /* 0x7f0000013700780c */ /* 0x000fe20003f46070 */
[----:B------:R-:W-:Y:S01]  /*c260*/  ISETP.GE.U32.AND P3, PT, R3, 0x7f000001, PT ;  /* 0x7f0000010300780c */ /* 0x000fe20003f66070 */
[----:B------:R-:W-:Y:S01]  /*c270*/  ISETP.GE.U32.AND P5, PT, R50, 0x7f000001, PT ;  /* 0x7f0000013200780c */ /* 0x000fe20003fa6070 */
[----:B------:R-:W-:Y:S01]  /*c280*/  ISETP.GE.U32.AND P0, PT, R81, 0x7f000001, PT ;  /* 0x7f0000015100780c */ /* 0x000fe20003f06070 */
[----:B------:R-:W-:-:S03]  /*c290*/  ISETP.GE.U32.AND P6, PT, R37, 0x7f000001, PT ;  /* 0x7f0000012500780c */ /* 0x000fc60003fc6070 */
[----:B------:R-:W-:Y:S01]  /*c2a0*/  @P4 IADD3 R77, PT, PT, R77, -0x7f000001, RZ ;  /* 0x80ffffff4d4d4810 */ /* 0x000fe20007ffe0ff */
[----:B------:R-:W-:Y:S01]  /*c2b0*/  ISETP.GE.U32.AND P4, PT, R35, 0x7f000001, PT ;  /* 0x7f0000012300780c */ /* 0x000fe20003f86070 */
[----:B------:R-:W-:Y:S01]  /*c2c0*/  IMAD R71, R40, 0x7effffff, RZ ;  /* 0x7effffff28477824 */ /* 0x000fe200078e02ff */
[----:B------:R-:W-:Y:S01]  /*c2d0*/  ISETP.GE.U32.AND P1, PT, R8, 0x7f000001, PT ;  /* 0x7f0000010800780c */ /* 0x000fe20003f26070 */
[----:B------:R-:W-:Y:S02]  /*c2e0*/  IMAD R53, R44, 0x7effffff, RZ ;  /* 0x7effffff2c357824 */ /* 0x000fe400078e02ff */
[----:B------:R-:W-:Y:S02]  /*c2f0*/  @P2 IADD3 R55, PT, PT, R55, -0x7f000001, RZ ;  /* 0x80ffffff37372810 */ /* 0x000fe40007ffe0ff */
[----:B------:R-:W-:Y:S01]  /*c300*/  @P3 IADD3 R3, PT, PT, R3, -0x7f000001, RZ ;  /* 0x80ffffff03033810 */ /* 0x000fe20007ffe0ff */
[----:B------:R-:W-:Y:S01]  /*c310*/  IMAD.HI.U32 R64, R71, 0x7f000001, R40 ;  /* 0x7f00000147407827 */ /* 0x000fe200078e0028 */
[----:B------:R-:W-:Y:S01]  /*c320*/  ISETP.GE.U32.AND P3, PT, R66, 0x7f000001, PT ;  /* 0x7f0000014200780c */ /* 0x000fe20003f66070 */
[----:B------:R-:W-:-:S02]  /*c330*/  @P5 IADD3 R50, PT, PT, R50, -0x7f000001, RZ ;  /* 0x80ffffff32325810 */ /* 0x000fc40007ffe0ff */
[----:B------:R-:W-:Y:S01]  /*c340*/  IMAD.WIDE.U32 R40, R65, R36, RZ ;  /* 0x0000002441287225 */ /* 0x000fe200078e00ff */
[----:B------:R-:W-:Y:S02]  /*c350*/  @P0 IADD3 R81, PT, PT, R81, -0x7f000001, RZ ;  /* 0x80ffffff51510810 */ /* 0x000fe40007ffe0ff */
[----:B------:R-:W-:Y:S01]  /*c360*/  @P6 IADD3 R37, PT, PT, R37, -0x7f000001, RZ ;  /* 0x80ffffff25256810 */ /* 0x000fe20007ffe0ff */
[----:B------:R-:W-:Y:S01]  /*c370*/  ISETP.GE.U32.AND P5, PT, R55, 0x7f000001, PT ;  /* 0x7f0000013700780c */ /* 0x000fe20003fa6070 */
[----:B------:R-:W-:Y:S01]  /*c380*/  IMAD.HI.U32 R62, R53, 0x7f000001, R44 ;  /* 0x7f000001353e7827 */ /* 0x000fe200078e002c */
[----:B------:R-:W-:Y:S01]  /*c390*/  ISETP.GE.U32.AND P0, PT, R77, 0x7f000001, PT ;  /* 0x7f0000014d00780c */ /* 0x000fe20003f06070 */
[----:B------:R-:W-:Y:S02]  /*c3a0*/  @P4 IADD3 R35, PT, PT, R35, -0x7f000001, RZ ;  /* 0x80ffffff23234810 */ /* 0x000fe40007ffe0ff */
[----:B------:R-:W-:Y:S01]  /*c3b0*/  IMAD.WIDE.U32 R44, R65, R29, RZ ;  /* 0x0000001d412c7225 */ /* 0x000fe200078e00ff */
[----:B------:R-:W-:-:S03]  /*c3c0*/  ISETP.GE.U32.AND P4, PT, R37, 0x7f000001, PT ;  /* 0x7f0000012500780c */ /* 0x000fc60003f86070 */
[----:B------:R-:W-:Y:S01]  /*c3d0*/  IMAD R53, R40, 0x7effffff, RZ ;  /* 0x7effffff28357824 */ /* 0x000fe200078e02ff */
[----:B------:R-:W-:Y:S01]  /*c3e0*/  ISETP.GE.U32.AND P2, PT, R64, 0x7f000001, PT ;  /* 0x7f0000014000780c */ /* 0x000fe20003f46070 */
[----:B------:R-:W-:Y:S02]  /*c3f0*/  IMAD R69, R44, 0x7effffff, RZ ;  /* 0x7effffff2c457824 */ /* 0x000fe400078e02ff */
[----:B------:R-:W-:Y:S01]  /*c400*/  IMAD.HI.U32 R68, R53, 0x7f000001, R40 ;  /* 0x7f00000135447827 */ /* 0x000fe200078e0028 */
[----:B------:R-:W-:Y:S02]  /*c410*/  @P1 IADD3 R8, PT, PT, R8, -0x7f000001, RZ ;  /* 0x80ffffff08081810 */ /* 0x000fe40007ffe0ff */
[----:B------:R-:W-:Y:S01]  /*c420*/  @P3 IADD3 R66, PT, PT, R66, -0x7f000001, RZ ;  /* 0x80ffffff42423810 */ /* 0x000fe20007ffe0ff */
[----:B------:R-:W-:Y:S01]  /*c430*/  ISETP.GE.U32.AND P1, PT, R3, 0x7f000001, PT ;  /* 0x7f0000010300780c */ /* 0x000fe20003f26070 */
[----:B------:R-:W-:Y:S01]  /*c440*/  IMAD.HI.U32 R44, R69, 0x7f000001, R44 ;  /* 0x7f000001452c7827 */ /* 0x000fe200078e002c */
[----:B------:R-:W-:Y:S01]  /*c450*/  ISETP.GE.U32.AND P3, PT, R68, 0x7f000001, PT ;  /* 0x7f0000014400780c */ /* 0x000fe20003f66070 */
[----:B------:R-:W-:-:S02]  /*c460*/  @P5 IADD3 R55, PT, PT, R55, -0x7f000001, RZ ;  /* 0x80ffffff37375810 */ /* 0x000fc40007ffe0ff */
[----:B------:R-:W-:Y:S01]  /*c470*/  @P0 IADD3 R77, PT, PT, R77, -0x7f000001, RZ ;  /* 0x80ffffff4d4d0810 */ /* 0x000fe20007ffe0ff */
[----:B------:R-:W-:Y:S01]  /*c480*/  ISETP.GE.U32.AND P5, PT, R35, 0x7f000001, PT ;  /* 0x7f0000012300780c */ /* 0x000fe20003fa6070 */
[----:B------:R-:W-:Y:S01]  /*c490*/  ISETP.GE.U32.AND P0, PT, R44, 0x7f000001, PT ;  /* 0x7f0000012c00780c */ /* 0x000fe20003f06070 */
[----:B------:R-:W-:Y:S02]  /*c4a0*/  @P4 IADD3 R37, PT, PT, R37, -0x7f000001, RZ ;  /* 0x80ffffff25254810 */ /* 0x000fe40007ffe0ff */
[----:B------:R-:W-:Y:S01]  /*c4b0*/  @P2 IADD3 R64, PT, PT, R64, -0x7f000001, RZ ;  /* 0x80ffffff40402810 */ /* 0x000fe20007ffe0ff */
[----:B------:R-:W-:Y:S01]  /*c4c0*/  ISETP.GE.U32.AND P4, PT, R54, 0x7f000001, PT ;  /* 0x7f0000013600780c */ /* 0x000fe20003f86070 */
[----:B------:R-:W-:Y:S01]  /*c4d0*/  ISETP.GE.U32.AND P2, PT, R55, 0x7f000001, PT ;  /* 0x7f0000013700780c */ /* 0x000fe20003f46070 */
[----:B------:R-:W-:Y:S02]  /*c4e0*/  @P1 IADD3 R3, PT, PT, R3, -0x7f000001, RZ ;  /* 0x80ffffff03031810 */ /* 0x000fe40007ffe0ff */
[----:B------:R-:W-:Y:S01]  /*c4f0*/  @P3 IADD3 R68, PT, PT, R68, -0x7f000001, RZ ;  /* 0x80ffffff44443810 */ /* 0x000fe20007ffe0ff */
[----:B------:R-:W-:-:S03]  /*c500*/  ISETP.GE.U32.AND P3, PT, R58, 0x7f000001, PT ;  /* 0x7f0000013a00780c */ /* 0x000fc60003f66070 */
[----:B------:R-:W-:Y:S02]  /*c510*/  @P5 IADD3 R35, PT, PT, R35, -0x7f000001, RZ ;  /* 0x80ffffff23235810 */ /* 0x000fe40007ffe0ff */
[----:B------:R-:W-:Y:S01]  /*c520*/  @P0 IADD3 R44, PT, PT, R44, -0x7f000001, RZ ;  /* 0x80ffffff2c2c0810 */ /* 0x000fe20007ffe0ff */
[----:B------:R-:W-:Y:S01]  /*c530*/  ISETP.GE.U32.AND P5, PT, R3, 0x7f000001, PT ;  /* 0x7f0000010300780c */ /* 0x000fe20003fa6070 */
[----:B------:R-:W-:Y:S01]  /*c540*/  ISETP.GE.U32.AND P0, PT, R60, 0x7f000001, PT ;  /* 0x7f0000013c00780c */ /* 0x000fe20003f06070 */
[----:B------:R-:W-:Y:S02]  /*c550*/  @P4 IADD3 R54, PT, PT, R54, -0x7f000001, RZ ;  /* 0x80ffffff36364810 */ /* 0x000fe40007ffe0ff */
[----:B------:R-:W-:Y:S01]  /*c560*/  @P2 IADD3 R55, PT, PT, R55, -0x7f000001, RZ ;  /* 0x80ffffff37372810 */ /* 0x000fe20007ffe0ff */
[----:B------:R-:W-:Y:S01]  /*c570*/  ISETP.GE.U32.AND P6, PT, R46, 0x7f000001, PT ;  /* 0x7f0000012e00780c */ /* 0x000fe20003fc6070 */
[----:B------:R-:W-:Y:S01]  /*c580*/  ISETP.GE.U32.AND P4, PT, R57, 0x7f000001, PT ;  /* 0x7f0000013900780c */ /* 0x000fe20003f86070 */
[----:B------:R-:W-:Y:S01]  /*c590*/  ISETP.GE.U32.AND P1, PT, R8, 0x7f000001, PT ;  /* 0x7f0000010800780c */ /* 0x000fe20003f26070 */
[----:B------:R-:W-:Y:S01]  /*c5a0*/  ISETP.GE.U32.AND P2, PT, R37, 0x7f000001, PT ;  /* 0x7f0000012500780c */ /* 0x000fe20003f46070 */
[----:B------:R-:W-:-:S04]  /*c5b0*/  @P3 IADD3 R58, PT, PT, R58, -0x7f000001, RZ ;  /* 0x80ffffff3a3a3810 */ /* 0x000fc80007ffe0ff */
[----:B------:R-:W-:Y:S02]  /*c5c0*/  @P5 IADD3 R3, PT, PT, R3, -0x7f000001, RZ ;  /* 0x80ffffff03035810 */ /* 0x000fe40007ffe0ff */
[----:B------:R-:W-:Y:S01]  /*c5d0*/  @P0 IADD3 R60, PT, PT, R60, -0x7f000001, RZ ;  /* 0x80ffffff3c3c0810 */ /* 0x000fe20007ffe0ff */
[----:B------:R-:W-:Y:S01]  /*c5e0*/  ISETP.GE.U32.AND P5, PT, R54, 0x7f000001, PT ;  /* 0x7f0000013600780c */ /* 0x000fe20003fa6070 */
[----:B------:R-:W-:Y:S01]  /*c5f0*/  ISETP.GE.U32.AND P0, PT, R58, 0x7f000001, PT ;  /* 0x7f0000013a00780c */ /* 0x000fe20003f06070 */
[----:B------:R-:W-:Y:S02]  /*c600*/  @P6 IADD3 R46, PT, PT, R46, -0x7f000001, RZ ;  /* 0x80ffffff2e2e6810 */ /* 0x000fe40007ffe0ff */
[----:B------:R-:W-:Y:S01]  /*c610*/  @P4 IADD3 R57, PT, PT, R57, -0x7f000001, RZ ;  /* 0x80ffffff39394810 */ /* 0x000fe20007ffe0ff */
[----:B------:R-:W-:Y:S01]  /*c620*/  IMAD.WIDE.U32 R40, R50, 0x5fffffa, RZ ;  /* 0x05fffffa32287825 */ /* 0x000fe200078e00ff */
[----:B------:R-:W-:Y:S02]  /*c630*/  @P1 IADD3 R8, PT, PT, R8, -0x7f000001, RZ ;  /* 0x80ffffff08081810 */ /* 0x000fe40007ffe0ff */
[----:B------:R-:W-:Y:S01]  /*c640*/  @P2 IADD3 R37, PT, PT, R37, -0x7f000001, RZ ;  /* 0x80ffffff25252810 */ /* 0x000fe20007ffe0ff */
[----:B------:R-:W-:Y:S01]  /*c650*/  ISETP.GE.U32.AND P6, PT, R60, 0x7f000001, PT ;  /* 0x7f0000013c00780c */ /* 0x000fe20003fc6070 */
[----:B------:R-:W-:Y:S01]  /*c660*/  IMAD R45, R50, 0x6, RZ ;  /* 0x00000006322d7824 */ /* 0x000fe200078e02ff */
[----:B------:R-:W-:Y:S01]  /*c670*/  ISETP.GE.U32.AND P4, PT, R35, 0x7f000001, PT ;  /* 0x7f0000012300780c */ /* 0x000fe20003f86070 */
[----:B------:R-:W-:Y:S01]  /*c680*/  IMAD.WIDE.U32 R50, R64, 0x5fffffa, RZ ;  /* 0x05fffffa40327825 */ /* 0x000fe200078e00ff */
[----:B------:R-:W-:Y:S01]  /*c690*/  ISETP.GE.U32.AND P1, PT, R82, 0x7f000001, PT ;  /* 0x7f0000015200780c */ /* 0x000fe20003f26070 */
[----:B------:R-:W-:-:S02]  /*c6a0*/  ISETP.GE.U32.AND P2, PT, R63, 0x7f000001, PT ;  /* 0x7f0000013f00780c */ /* 0x000fc40003f46070 */
[----:B------:R-:W-:Y:S01]  /*c6b0*/  IMAD.WIDE.U32 R52, R66, 0x5fffffa, RZ ;  /* 0x05fffffa42347825 */ /* 0x000fe200078e00ff */
[----:B------:R-:W-:-:S03]  /*c6c0*/  ISETP.GE.U32.AND P3, PT, R61, 0x7f000001, PT ;  /* 0x7f0000013d00780c */ /* 0x000fc60003f66070 */
[----:B0-----:R-:W-:Y:S02]  /*c6d0*/  IMAD R7, R64, 0x6, RZ ;  /* 0x0000000640077824 */ /* 0x001fe400078e02ff */
[----:B------:R-:W-:Y:S02]  /*c6e0*/  IMAD R39, R66, 0x6, RZ ;  /* 0x0000000642277824 */ /* 0x000fe400078e02ff */
[----:B------:R-:W-:Y:S01]  /*c6f0*/  IMAD.HI.U32 R50, R7, 0x7f000001, R50 ;  /* 0x7f00000107327827 */ /* 0x000fe200078e0032 */
[----:B------:R-:W-:Y:S02]  /*c700*/  @P5 IADD3 R54, PT, PT, R54, -0x7f000001, RZ ;  /* 0x80ffffff36365810 */ /* 0x000fe40007ffe0ff */
[----:B------:R-:W-:Y:S01]  /*c710*/  @P0 IADD3 R58, PT, PT, R58, -0x7f000001, RZ ;  /* 0x80ffffff3a3a0810 */ /* 0x000fe20007ffe0ff */
[----:B------:R-:W-:Y:S01]  /*c720*/  IMAD.WIDE.U32 R6, R68, 0x5fffffa, RZ ;  /* 0x05fffffa44067825 */ /* 0x000fe200078e00ff */
[----:B------:R-:W-:Y:S01]  /*c730*/  ISETP.GE.U32.AND P5, PT, R59, 0x7f000001, PT ;  /* 0x7f0000013b00780c */ /* 0x000fe20003fa6070 */
[----:B------:R-:W-:-:S02]  /*c740*/  ISETP.GE.U32.AND P0, PT, R77, 0x7f000001, PT ;  /* 0x7f0000014d00780c */ /* 0x000fc40003f06070 */
[----:B------:R-:W-:-:S04]  /*c750*/  IMAD.HI.U32 R40, R45, 0x7f000001, R40 ;  /* 0x7f0000012d287827 */ /* 0x000fc800078e0028 */
[----:B------:R-:W-:Y:S01]  /*c760*/  IMAD.HI.U32 R52, R39, 0x7f000001, R52 ;  /* 0x7f00000127347827 */ /* 0x000fe200078e0034 */
[----:B------:R-:W-:-:S03]  /*c770*/  @P6 IADD3 R60, PT, PT, R60, -0x7f000001, RZ ;  /* 0x80ffffff3c3c6810 */ /* 0x000fc60007ffe0ff */
[----:B------:R-:W-:Y:S02]  /*c780*/  IMAD R41, R68, 0x6, RZ ;  /* 0x0000000644297824 */ /* 0x000fe400078e02ff */
[----:B------:R-:W-:Y:S01]  /*c790*/  IMAD.WIDE.U32 R38, R44, 0x5fffffa, RZ ;  /* 0x05fffffa2c267825 */ /* 0x000fe200078e00ff */
[----:B------:R-:W-:Y:S02]  /*c7a0*/  @P4 IADD3 R35, PT, PT, R35, -0x7f000001, RZ ;  /* 0x80ffffff23234810 */ /* 0x000fe40007ffe0ff */
[----:B------:R-:W-:Y:S01]  /*c7b0*/  @P1 IADD3 R82, PT, PT, R82, -0x7f000001, RZ ;  /* 0x80ffffff52521810 */ /* 0x000fe20007ffe0ff */
[----:B------:R-:W-:Y:S01]  /*c7c0*/  IMAD R45, R44, 0x6, RZ ;  /* 0x000000062c2d7824 */ /* 0x000fe200078e02ff */
[----:B------:R-:W-:Y:S01]  /*c7d0*/  @P2 IADD3 R63, PT, PT, R63, -0x7f000001, RZ ;  /* 0x80ffffff3f3f2810 */ /* 0x000fe20007ffe0ff */
[----:B------:R-:W-:Y:S01]  /*c7e0*/  IMAD.HI.U32 R64, R41, 0x7f000001, R6 ;  /* 0x7f00000129407827 */ /* 0x000fe200078e0006 */
[----:B------:R-:W-:Y:S01]  /*c7f0*/  ISETP.GE.U32.AND P6, PT, R55, 0x7f000001, PT ;  /* 0x7f0000013700780c */ /* 0x000fe20003fc6070 */
[----:B------:R-:W-:Y:S01]  /*c800*/  ISETP.GE.U32.AND P4, PT, R3, 0x7f000001, PT ;  /* 0x7f0000010300780c */ /* 0x000fe20003f86070 */
[----:B------:R-:W-:Y:S01]  /*c810*/  ISETP.GE.U32.AND P1, PT, R81, 0x7f000001, PT ;  /* 0x7f0000015100780c */ /* 0x000fe20003f26070 */
[----:B------:R-:W-:Y:S01]  /*c820*/  IMAD.WIDE.U32 R6, R46, 0x5fffffa, RZ ;  /* 0x05fffffa2e067825 */ /* 0x000fe200078e00ff */
[----:B------:R-:W-:-:S03]  /*c830*/  ISETP.GE.U32.AND P2, PT, R8, 0x7f000001, PT ;  /* 0x7f0000010800780c */ /* 0x000fc60003f46070 */
[----:B------:R-:W-:Y:S01]  /*c840*/  IMAD.HI.U32 R66, R45, 0x7f000001, R38 ;  /* 0x7f0000012d427827 */ /* 0x000fe200078e0026 */
[----:B------:R-:W-:Y:S02]  /*c850*/  @P3 IADD3 R61, PT, PT, R61, -0x7f000001, RZ ;  /* 0x80ffffff3d3d3810 */ /* 0x000fe40007ffe0ff */
[----:B------:R-:W-:Y:S02]  /*c860*/  @P5 IADD3 R59, PT, PT, R59, -0x7f000001, RZ ;  /* 0x80ffffff3b3b5810 */ /* 0x000fe40007ffe0ff */
[----:B------:R-:W-:Y:S01]  /*c870*/  IADD3 R41, PT, PT, R60, R63, RZ ;  /* 0x0000003f3c297210 */ /* 0x000fe20007ffe0ff */
[----:B------:R-:W-:Y:S01]  /*c880*/  IMAD R39, R46, 0x6, RZ ;  /* 0x000000062e277824 */ /* 0x000fe200078e02ff */
[----:B------:R-:W-:Y:S01]  /*c890*/  @P0 IADD3 R77, PT, PT, R77, -0x7f000001, RZ ;  /* 0x80ffffff4d4d0810 */ /* 0x000fe20007ffe0ff */
[----:B------:R-:W4:Y:S02]  /*c8a0*/  LDL R38, [R1+0x114] ;  /* 0x0001140001267983 */ /* 0x000f240000100800 */
[----:B------:R-:W-:Y:S01]  /*c8b0*/  IMAD.HI.U32 R51, R39, 0x7f000001, R6 ;  /* 0x7f00000127337827 */ /* 0x000fe200078e0006 */
[----:B------:R-:W-:Y:S01]  /*c8c0*/  IADD3 R39, PT, PT, R54, R57, RZ ;  /* 0x0000003936277210 */ /* 0x000fe20007ffe0ff */
[----:B------:R-:W4:Y:S01]  /*c8d0*/  LDL R7, [R1+0x118] ;  /* 0x0001180001077983 */ /* 0x000f220000100800 */
[----:B------:R-:W-:Y:S01]  /*c8e0*/  IADD3 R61, PT, PT, R58, R61, RZ ;  /* 0x0000003d3a3d7210 */ /* 0x000fe20007ffe0ff */
[----:B------:R-:W-:-:S02]  /*c8f0*/  ISETP.GE.U32.AND P0, PT, R40, 0x7f000001, PT ;  /* 0x7f0000012800780c */ /* 0x000fc40003f06070 */
[----:B------:R-:W4:Y:S04]  /*c900*/  LDL R57, [R1+0x110] ;  /* 0x0001100001397983 */ /* 0x000f280000100800 */
[----:B------:R-:W4:Y:S01]  /*c910*/  LDL R6, [R1+0x11c] ;  /* 0x00011c0001067983 */ /* 0x000f220000100800 */
        /* <DEDUP_REMOVED lines=8> */
[----:B------:R-:W-:Y:S01]  /*c9a0*/  ISETP.GE.U32.AND P1, PT, R61, 0x7f000001, PT ;  /* 0x7f0000013d00780c */ /* 0x000fe20003f26070 */
[----:B------:R-:W-:Y:S01]  /*c9b0*/  ISETP.GE.U32.AND P2, PT, R62, 0x7f000001, PT ;  /* 0x7f0000013e00780c */ /* 0x000fe20003f46070 */
[----:B------:R-:W-:Y:S01]  /*c9c0*/  @P0 IADD3 R40, PT, PT, R40, -0x7f000001, RZ ;  /* 0x80ffffff28280810 */ /* 0x000fe20007ffe0ff */
[----:B------:R-:W-:-:S03]  /*c9d0*/  ISETP.GE.U32.AND P0, PT, R77, 0x7f000001, PT ;  /* 0x7f0000014d00780c */ /* 0x000fc60003f06070 */
[----:B------:R-:W-:-:S04]  /*c9e0*/  @P5 IADD3 R59, PT, PT, R59, -0x7f000001, RZ ;  /* 0x80ffffff3b3b5810 */ /* 0x000fc80007ffe0ff */
[----:B------:R-:W-:Y:S02]  /*c9f0*/  @P4 IADD3 R48, PT, PT, R48, -0x7f000001, RZ ;  /* 0x80ffffff30304810 */ /* 0x000fe40007ffe0ff */
[----:B------:R-:W-:Y:S02]  /*ca00*/  @P6 IADD3 R41, PT, PT, R41, -0x7f000001, RZ ;  /* 0x80ffffff29296810 */ /* 0x000fe40007ffe0ff */
[----:B------:R-:W-:Y:S02]  /*ca10*/  @P3 IADD3 R82, PT, PT, R82, -0x7f000001, RZ ;  /* 0x80ffffff52523810 */ /* 0x000fe40007ffe0ff */
[----:B------:R-:W-:Y:S02]  /*ca20*/  @P1 IADD3 R61, PT, PT, R61, -0x7f000001, RZ ;  /* 0x80ffffff3d3d1810 */ /* 0x000fe40007ffe0ff */
[----:B------:R-:W-:Y:S01]  /*ca30*/  @P2 IADD3 R62, PT, PT, R62, -0x7f000001, RZ ;  /* 0x80ffffff3e3e2810 */ /* 0x000fe20007ffe0ff */
[----:B------:R-:W-:Y:S01]  /*ca40*/  ISETP.GE.U32.AND P3, PT, R81, 0x7f000001, PT ;  /* 0x7f0000015100780c */ /* 0x000fe20003f66070 */
[----:B------:R-:W-:Y:S01]  /*ca50*/  ISETP.GE.U32.AND P1, PT, R8, 0x7f000001, PT ;  /* 0x7f0000010800780c */ /* 0x000fe20003f26070 */
[----:B------:R-:W-:Y:S01]  /*ca60*/  ISETP.GE.U32.AND P2, PT, R37, 0x7f000001, PT ;  /* 0x7f0000012500780c */ /* 0x000fe20003f46070 */
[----:B------:R-:W-:-:S02]  /*ca70*/  IADD3 R45, PT, PT, R59, R40, RZ ;  /* 0x000000283b2d7210 */ /* 0x000fc40007ffe0ff */
[----:B------:R-:W-:Y:S02]  /*ca80*/  IADD3 R48, PT, PT, R41, R48, RZ ;  /* 0x0000003029307210 */ /* 0x000fe40007ffe0ff */
[----:B------:R-:W4:Y:S01]  /*ca90*/  LDL.64 R40, [R1+0x100] ;  /* 0x0001000001287983 */ /* 0x000f220000100a00 */
[----:B------:R-:W-:Y:S01]  /*caa0*/  ISETP.GE.U32.AND P4, PT, R55, 0x7f000001, PT ;  /* 0x7f0000013700780c */ /* 0x000fe20003f86070 */
        /* <DEDUP_REMOVED lines=8> */
[----:B------:R-:W-:Y:S01]  /*cb30*/  ISETP.GE.U32.AND P5, PT, R82, 0x7f000001, PT ;  /* 0x7f0000015200780c */ /* 0x000fe20003fa6070 */
[----:B------:R-:W-:Y:S01]  /*cb40*/  @P4 IADD3 R55, PT, PT, R55, -0x7f000001, RZ ;  /* 0x80ffffff37374810 */ /* 0x000fe20007ffe0ff */
[----:B------:R-:W-:Y:S01]  /*cb50*/  ISETP.GE.U32.AND P6, PT, R35, 0x7f000001, PT ;  /* 0x7f0000012300780c */ /* 0x000fe20003fc6070 */
[----:B------:R-:W-:Y:S01]  /*cb60*/  ISETP.GE.U32.AND P4, PT, R81, 0x7f000001, PT ;  /* 0x7f0000015100780c */ /* 0x000fe20003f86070 */
[----:B------:R-:W-:Y:S01]  /*cb70*/  @P0 IADD3 R50, PT, PT, R50, -0x7f000001, RZ ;  /* 0x80ffffff32320810 */ /* 0x000fe20007ffe0ff */
[----:B------:R-:W-:Y:S01]  /*cb80*/  ISETP.GE.U32.AND P0, PT, R8, 0x7f000001, PT ;  /* 0x7f0000010800780c */ /* 0x000fe20003f06070 */
[----:B------:R-:W-:-:S04]  /*cb90*/  IADD3 R44, PT, PT, R18, R55, RZ ;  /* 0x00000037122c7210 */ /* 0x000fc80007ffe0ff */
[----:B------:R-:W-:Y:S02]  /*cba0*/  @P3 IADD3 R3, PT, PT, R3, -0x7f000001, RZ ;  /* 0x80ffffff03033810 */ /* 0x000fe40007ffe0ff */
[----:B------:R-:W-:Y:S02]  /*cbb0*/  @P1 IADD3 R39, PT, PT, R39, -0x7f000001, RZ ;  /* 0x80ffffff27271810 */ /* 0x000fe40007ffe0ff */
[----:B------:R-:W-:Y:S01]  /*cbc0*/  @P2 IADD3 R52, PT, PT, R52, -0x7f000001, RZ ;  /* 0x80ffffff34342810 */ /* 0x000fe20007ffe0ff */
[----:B------:R-:W-:Y:S01]  /*cbd0*/  ISETP.GE.U32.AND P3, PT, R77, 0x7f000001, PT ;  /* 0x7f0000014d00780c */ /* 0x000fe20003f66070 */
[----:B------:R-:W-:Y:S01]  /*cbe0*/  @P5 IADD3 R82, PT, PT, R82, -0x7f000001, RZ ;  /* 0x80ffffff52525810 */ /* 0x000fe20007ffe0ff */
[----:B------:R-:W-:Y:S01]  /*cbf0*/  ISETP.GE.U32.AND P5, PT, R45, 0x7f000001, PT ;  /* 0x7f0000012d00780c */ /* 0x000fe20003fa6070 */
[----:B------:R-:W-:Y:S02]  /*cc00*/  IADD3 R39, PT, PT, R39, R52, RZ ;  /* 0x0000003427277210 */ /* 0x000fe40007ffe0ff */
[----:B------:R-:W-:Y:S01]  /*cc10*/  @P6 IADD3 R35, PT, PT, R35, -0x7f000001, RZ ;  /* 0x80ffffff23236810 */ /* 0x000fe20007ffe0ff */
[----:B------:R-:W-:Y:S01]  /*cc20*/  ISETP.GE.U32.AND P1, PT, R37, 0x7f000001, PT ;  /* 0x7f0000012500780c */ /* 0x000fe20003f26070 */
[----:B------:R-:W-:Y:S01]  /*cc30*/  @P4 IADD3 R81, PT, PT, R81, -0x7f000001, RZ ;  /* 0x80ffffff51514810 */ /* 0x000fe20007ffe0ff */
[----:B------:R-:W-:Y:S01]  /*cc40*/  ISETP.GE.U32.AND P6, PT, R82, 0x7f000001, PT ;  /* 0x7f0000015200780c */ /* 0x000fe20003fc6070 */
[----:B------:R-:W-:Y:S01]  /*cc50*/  ISETP.GE.U32.AND P4, PT, R44, 0x7f000001, PT ;  /* 0x7f0000012c00780c */ /* 0x000fe20003f86070 */
[----:B------:R-:W-:-:S02]  /*cc60*/  @P0 IADD3 R8, PT, PT, R8, -0x7f000001, RZ ;  /* 0x80ffffff08080810 */ /* 0x000fc40007ffe0ff */
[----:B------:R-:W-:Y:S01]  /*cc70*/  IADD3 R52, PT, PT, R26, R3, RZ ;  /* 0x000000031a347210 */ /* 0x000fe20007ffe0ff */
[----:B------:R-:W-:Y:S01]  /*cc80*/  ISETP.GE.U32.AND P0, PT, R39, 0x7f000001, PT ;  /* 0x7f0000012700780c */ /* 0x000fe20003f06070 */
[----:B------:R-:W-:Y:S01]  /*cc90*/  @P3 IADD3 R77, PT, PT, R77, -0x7f000001, RZ ;  /* 0x80ffffff4d4d3810 */ /* 0x000fe20007ffe0ff */
[----:B------:R-:W-:Y:S02]  /*cca0*/  ISETP.GE.U32.AND P2, PT, R35, 0x7f000001, PT ;  /* 0x7f0000012300780c */ /* 0x000fe40003f46070 */
[----:B------:R-:W-:Y:S01]  /*ccb0*/  ISETP.GE.U32.AND P3, PT, R52, 0x7f000001, PT ;  /* 0x7f0000013400780c */ /* 0x000fe20003f66070 */
[----:B------:R-:W-:Y:S01]  /*ccc0*/  @P5 IADD3 R45, PT, PT, R45, -0x7f000001, RZ ;  /* 0x80ffffff2d2d5810 */ /* 0x000fe20007ffe0ff */
[----:B------:R-:W-:Y:S01]  /*ccd0*/  ISETP.GE.U32.AND P5, PT, R81, 0x7f000001, PT ;  /* 0x7f0000015100780c */ /* 0x000fe20003fa6070 */
[----:B------:R-:W-:Y:S01]  /*cce0*/  @P1 IADD3 R37, PT, PT, R37, -0x7f000001, RZ ;  /* 0x80ffffff25251810 */ /* 0x000fe20007ffe0ff */
[----:B------:R-:W-:Y:S01]  /*ccf0*/  ISETP.GE.U32.AND P1, PT, R66, 0x7f000001, PT ;  /* 0x7f0000014200780c */ /* 0x000fe20003f26070 */
[----:B------:R-:W-:-:S02]  /*cd00*/  @P6 IADD3 R82, PT, PT, R82, -0x7f000001, RZ ;  /* 0x80ffffff52526810 */ /* 0x000fc40007ffe0ff */
[----:B------:R-:W-:Y:S01]  /*cd10*/  @P4 IADD3 R44, PT, PT, R44, -0x7f000001, RZ ;  /* 0x80ffffff2c2c4810 */ /* 0x000fe20007ffe0ff */
[----:B------:R-:W-:Y:S01]  /*cd20*/  ISETP.GE.U32.AND P4, PT, R67, 0x7f000001, PT ;  /* 0x7f0000014300780c */ /* 0x000fe20003f86070 */
[----:B------:R-:W-:Y:S01]  /*cd30*/  ISETP.GE.U32.AND P6, PT, R48, 0x7f000001, PT ;  /* 0x7f0000013000780c */ /* 0x000fe20003fc6070 */
[----:B------:R-:W-:Y:S02]  /*cd40*/  @P0 IADD3 R39, PT, PT, R39, -0x7f000001, RZ ;  /* 0x80ffffff27270810 */ /* 0x000fe40007ffe0ff */
[----:B------:R-:W-:Y:S01]  /*cd50*/  IADD3 R3, PT, PT, R25, R8, RZ ;  /* 0x0000000819037210 */ /* 0x000fe20007ffe0ff */
[----:B------:R-:W-:Y:S01]  /*cd60*/  ISETP.GE.U32.AND P0, PT, R51, 0x7f000001, PT ;  /* 0x7f0000013300780c */ /* 0x000fe20003f06070 */
[----:B------:R-:W-:Y:S02]  /*cd70*/  @P2 IADD3 R35, PT, PT, R35, -0x7f000001, RZ ;  /* 0x80ffffff23232810 */ /* 0x000fe40007ffe0ff */
[----:B------:R-:W-:Y:S02]  /*cd80*/  IADD3 R8, PT, PT, R16, R37, RZ ;  /* 0x0000002510087210 */ /* 0x000fe40007ffe0ff */
[----:B------:R-:W-:Y:S01]  /*cd90*/  @P3 IADD3 R52, PT, PT, R52, -0x7f000001, RZ ;  /* 0x80ffffff34343810 */ /* 0x000fe20007ffe0ff */
[----:B------:R-:W-:Y:S01]  /*cda0*/  ISETP.GE.U32.AND P2, PT, R82, 0x7f000001, PT ;  /* 0x7f0000015200780c */ /* 0x000fe20003f46070 */
[----:B------:R-:W-:Y:S01]  /*cdb0*/  ISETP.GE.U32.AND P3, PT, R3, 0x7f000001, PT ;  /* 0x7f0000010300780c */ /* 0x000fe20003f66070 */
[----:B------:R-:W-:-:S02]  /*cdc0*/  IADD3 R46, PT, PT, R61, R62, RZ ;  /* 0x0000003e3d2e7210 */ /* 0x000fc40007ffe0ff */
[----:B------:R-:W-:Y:S02]  /*cdd0*/  IADD3 R45, PT, PT, R45, R50, RZ ;  /* 0x000000322d2d7210 */ /* 0x000fe40007ffe0ff */
[----:B------:R-:W-:Y:S01]  /*cde0*/  @P5 IADD3 R81, PT, PT, R81, -0x7f000001, RZ ;  /* 0x80ffffff51515810 */ /* 0x000fe20007ffe0ff */
[----:B------:R-:W-:Y:S01]  /*cdf0*/  ISETP.GE.U32.AND P5, PT, R8, 0x7f000001, PT ;  /* 0x7f0000010800780c */ /* 0x000fe20003fa6070 */
[----:B------:R-:W-:Y:S02]  /*ce00*/  IADD3 R44, PT, PT, R44, R77, RZ ;  /* 0x0000004d2c2c7210 */ /* 0x000fe40007ffe0ff */
[----:B------:R-:W-:Y:S01]  /*ce10*/  @P1 IADD3 R66, PT, PT, R66, -0x7f000001, RZ ;  /* 0x80ffffff42421810 */ /* 0x000fe20007ffe0ff */
[----:B------:R-:W-:Y:S01]  /*ce20*/  ISETP.GE.U32.AND P1, PT, R46, 0x7f000001, PT ;  /* 0x7f0000012e00780c */ /* 0x000fe20003f26070 */
[----:B------:R-:W-:Y:S02]  /*ce30*/  @P4 IADD3 R67, PT, PT, R67, -0x7f000001, RZ ;  /* 0x80ffffff43434810 */ /* 0x000fe40007ffe0ff */
[----:B------:R-:W-:Y:S01]  /*ce40*/  @P6 IADD3 R48, PT, PT, R48, -0x7f000001, RZ ;  /* 0x80ffffff30306810 */ /* 0x000fe20007ffe0ff */
[----:B------:R-:W-:Y:S01]  /*ce50*/  ISETP.GE.U32.AND P6, PT, R64, 0x7f000001, PT ;  /* 0x7f0000014000780c */ /* 0x000fe20003fc6070 */
[----:B------:R-:W-:Y:S01]  /*ce60*/  ISETP.GE.U32.AND P4, PT, R45, 0x7f000001, PT ;  /* 0x7f0000012d00780c */ /* 0x000fe20003f86070 */
[----:B------:R-:W-:Y:S01]  /*ce70*/  @P0 IADD3 R51, PT, PT, R51, -0x7f000001, RZ ;  /* 0x80ffffff33330810 */ /* 0x000fe20007ffe0ff */
[----:B------:R-:W-:Y:S01]  /*ce80*/  ISETP.GE.U32.AND P0, PT, R44, 0x7f000001, PT ;  /* 0x7f0000012c00780c */ /* 0x000fe20003f06070 */
[----:B------:R-:W-:-:S02]  /*ce90*/  @P2 IADD3 R82, PT, PT, R82, -0x7f000001, RZ ;  /* 0x80ffffff52522810 */ /* 0x000fc40007ffe0ff */
[----:B------:R-:W-:Y:S02]  /*cea0*/  @P3 IADD3 R3, PT, PT, R3, -0x7f000001, RZ ;  /* 0x80ffffff03033810 */ /* 0x000fe40007ffe0ff */
[----:B------:R-:W-:Y:S02]  /*ceb0*/  IADD3 R39, PT, PT, R39, R66, RZ ;  /* 0x0000004227277210 */ /* 0x000fe40007ffe0ff */
[----:B------:R-:W-:Y:S02]  /*cec0*/  @P5 IADD3 R8, PT, PT, R8, -0x7f000001, RZ ;  /* 0x80ffffff08085810 */ /* 0x000fe40007ffe0ff */
[----:B------:R-:W-:Y:S02]  /*ced0*/  IADD3 R48, PT, PT, R48, R67, RZ ;  /* 0x0000004330307210 */ /* 0x000fe40007ffe0ff */
[----:B------:R-:W-:Y:S02]  /*cee0*/  IADD3 R37, PT, PT, R3, R82, RZ ;  /* 0x0000005203257210 */ /* 0x000fe40007ffe0ff */
[----:B------:R-:W-:Y:S01]  /*cef0*/  @P1 IADD3 R46, PT, PT, R46, -0x7f000001, RZ ;  /* 0x80ffffff2e2e1810 */ /* 0x000fe20007ffe0ff */
[----:B------:R-:W-:Y:S01]  /*cf00*/  ISETP.GE.U32.AND P1, PT, R39, 0x7f000001, PT ;  /* 0x7f0000012700780c */ /* 0x000fe20003f26070 */
[----:B------:R-:W-:-:S02]  /*cf10*/  @P6 IADD3 R64, PT, PT, R64, -0x7f000001, RZ ;  /* 0x80ffffff40406810 */ /* 0x000fc40007ffe0ff */
[----:B------:R-:W-:Y:S02]  /*cf20*/  @P4 IADD3 R45, PT, PT, R45, -0x7f000001, RZ ;  /* 0x80ffffff2d2d4810 */ /* 0x000fe40007ffe0ff */
[----:B------:R-:W-:Y:S02]  /*cf30*/  IADD3 R3, PT, PT, R8, R35, RZ ;  /* 0x0000002308037210 */ /* 0x000fe40007ffe0ff */
[----:B------:R-:W-:Y:S01]  /*cf40*/  @P0 IADD3 R44, PT, PT, R44, -0x7f000001, RZ ;  /* 0x80ffffff2c2c0810 */ /* 0x000fe20007ffe0ff */
[----:B------:R-:W-:Y:S01]  /*cf50*/  ISETP.GE.U32.AND P4, PT, R37, 0x7f000001, PT ;  /* 0x7f0000012500780c */ /* 0x000fe20003f86070 */
[----:B------:R-:W-:Y:S01]  /*cf60*/  ISETP.GE.U32.AND P0, PT, R48, 0x7f000001, PT ;  /* 0x7f0000013000780c */ /* 0x000fe20003f06070 */
[----:B------:R-:W-:Y:S02]  /*cf70*/  IADD3 R51, PT, PT, R46, R51, RZ ;  /* 0x000000332e337210 */ /* 0x000fe40007ffe0ff */
[----:B------:R-:W-:Y:S02]  /*cf80*/  IADD3 R46, PT, PT, R45, R64, RZ ;  /* 0x000000402d2e7210 */ /* 0x000fe40007ffe0ff */
[----:B------:R-:W-:Y:S01]  /*cf90*/  IADD3 R52, PT, PT, R52, R81, RZ ;  /* 0x0000005134347210 */ /* 0x000fe20007ffe0ff */
[----:B------:R-:W-:Y:S01]  /*cfa0*/  ISETP.GE.U32.AND P3, PT, R3, 0x7f000001, PT ;  /* 0x7f0000010300780c */ /* 0x000fe20003f66070 */
[----:B------:R-:W-:Y:S01]  /*cfb0*/  ISETP.GE.U32.AND P2, PT, R51, 0x7f000001, PT ;  /* 0x7f0000013300780c */ /* 0x000fe20003f46070 */
[----:B------:R-:W-:-:S02]  /*cfc0*/  ISETP.GE.U32.AND P6, PT, R46, 0x7f000001, PT ;  /* 0x7f0000012e00780c */ /* 0x000fc40003fc6070 */
[----:B------:R-:W-:Y:S01]  /*cfd0*/  ISETP.GE.U32.AND P5, PT, R52, 0x7f000001, PT ;  /* 0x7f0000013400780c */ /* 0x000fe20003fa6070 */
[----:B------:R-:W-:Y:S02]  /*cfe0*/  @P1 IADD3 R39, PT, PT, R39, -0x7f000001, RZ ;  /* 0x80ffffff27271810 */ /* 0x000fe40007ffe0ff */
[----:B------:R-:W-:Y:S02]  /*cff0*/  @P4 IADD3 R37, PT, PT, R37, -0x7f000001, RZ ;  /* 0x80ffffff25254810 */ /* 0x000fe40007ffe0ff */
[----:B------:R-:W-:Y:S01]  /*d000*/  @P0 IADD3 R48, PT, PT, R48, -0x7f000001, RZ ;  /* 0x80ffffff30300810 */ /* 0x000fe20007ffe0ff */
[----:B------:R-:W-:-:S03]  /*d010*/  ISETP.GE.U32.AND P1, PT, R39, R44, PT ;  /* 0x0000002c2700720c */ /* 0x000fc60003f26070 */
[----:B------:R-:W-:Y:S01]  /*d020*/  @P3 IADD3 R3, PT, PT, R3, -0x7f000001, RZ ;  /* 0x80ffffff03033810 */ /* 0x000fe20007ffe0ff */
[----:B------:R-:W-:Y:S01]  /*d030*/  ISETP.GE.U32.AND P3, PT, R48, R37, PT ;  /* 0x000000253000720c */ /* 0x000fe20003f66070 */
[----:B------:R-:W-:Y:S02]  /*d040*/  @P2 IADD3 R51, PT, PT, R51, -0x7f000001, RZ ;  /* 0x80ffffff33332810 */ /* 0x000fe40007ffe0ff */
[----:B------:R-:W-:Y:S02]  /*d050*/  @P6 IADD3 R46, PT, PT, R46, -0x7f000001, RZ ;  /* 0x80ffffff2e2e6810 */ /* 0x000fe40007ffe0ff */
[----:B------:R-:W-:Y:S02]  /*d060*/  @P5 IADD3 R52, PT, PT, R52, -0x7f000001, RZ ;  /* 0x80ffffff34345810 */ /* 0x000fe40007ffe0ff */
[----:B------:R-:W-:Y:S02]  /*d070*/  IADD3 R35, PT, PT, -R44, R39, RZ ;  /* 0x000000272c237210 */ /* 0x000fe40007ffe1ff */
[----:B------:R-:W-:Y:S01]  /*d080*/  IADD3 R37, PT, PT, -R37, R48, RZ ;  /* 0x0000003025257210 */ /* 0x000fe20007ffe1ff */
[----:B------:R-:W-:Y:S01]  /*d090*/  ISETP.GE.U32.AND P0, PT, R46, R3, PT ;  /* 0x000000032e00720c */ /* 0x000fe20003f06070 */
[----:B------:R-:W-:Y:S01]  /*d0a0*/  ISETP.GE.U32.AND P2, PT, R51, R52, PT ;  /* 0x000000343300720c */ /* 0x000fe20003f46070 */
[----:B------:R-:W-:-:S02]  /*d0b0*/  @!P1 IADD3 R35, PT, PT, R35, 0x7f000001, RZ ;  /* 0x7f00000123239810 */ /* 0x000fc40007ffe0ff */
[----:B------:R-:W-:Y:S02]  /*d0c0*/  IADD3 R3, PT, PT, -R3, R46, RZ ;  /* 0x0000002e03037210 */ /* 0x000fe40007ffe1ff */
[----:B------:R-:W-:Y:S01]  /*d0d0*/  @!P3 IADD3 R37, PT, PT, R37, 0x7f000001, RZ ;  /* 0x7f0000012525b810 */ /* 0x000fe20007ffe0ff */
[----:B--2---:R-:W-:Y:S01]  /*d0e0*/  IMAD.WIDE.U32 R54, R43, R35, RZ ;  /* 0x000000232b367225 */ /* 0x004fe200078e00ff */
[----:B------:R-:W-:-:S03]  /*d0f0*/  IADD3 R8, PT, PT, -R52, R51, RZ ;  /* 0x0000003334087210 */ /* 0x000fc60007ffe1ff */
[----:B---3--:R-:W-:Y:S02]  /*d100*/  IMAD.WIDE.U32 R52, R42, R37, RZ ;  /* 0x000000252a347225 */ /* 0x008fe400078e00ff */
[----:B------:R-:W-:Y:S02]  /*d110*/  @!P0 IADD3 R3, PT, PT, R3, 0x7f000001, RZ ;  /* 0x7f00000103038810 */ /* 0x000fe40007ffe0ff */
[----:B------:R-:W-:Y:S01]  /*d120*/  IMAD R39, R54, 0x7effffff, RZ ;  /* 0x7effffff36277824 */ /* 0x000fe200078e02ff */
[----:B------:R-:W-:Y:S01]  /*d130*/  @!P2 IADD3 R8, PT, PT, R8, 0x7f000001, RZ ;  /* 0x7f0000010808a810 */ /* 0x000fe20007ffe0ff */
[----:B------:R-:W-:Y:S02]  /*d140*/  IMAD R61, R52, 0x7effffff, RZ ;  /* 0x7effffff343d7824 */ /* 0x000fe400078e02ff */
[----:B------:R-:W-:-:S04]  /*d150*/  IMAD.HI.U32 R46, R39, 0x7f000001, R54 ;  /* 0x7f000001272e7827 */ /* 0x000fc800078e0036 */
[----:B------:R-:W-:Y:S01]  /*d160*/  IMAD.WIDE.U32 R50, R43, R3, RZ ;  /* 0x000000032b327225 */ /* 0x000fe200078e00ff */
[----:B------:R-:W-:-:S03]  /*d170*/  ISETP.GE.U32.AND P0, PT, R46, 0x7f000001, PT ;  /* 0x7f0000012e00780c */ /* 0x000fc60003f06070 */
[----:B------:R-:W-:-:S04]  /*d180*/  IMAD.WIDE.U32 R44, R43, R8, RZ ;  /* 0x000000082b2c7225 */ /* 0x000fc800078e00ff */
[----:B------:R-:W-:-:S04]  /*d190*/  IMAD.HI.U32 R52, R61, 0x7f000001, R52 ;  /* 0x7f0000013d347827 */ /* 0x000fc800078e0034 */
[----:B------:R-:W-:Y:S01]  /*d1a0*/  IMAD R39, R50, 0x7effffff, RZ ;  /* 0x7effffff32277824 */ /* 0x000fe200078e02ff */
[----:B------:R-:W-:Y:S01]  /*d1b0*/  ISETP.GE.U32.AND P1, PT, R52, 0x7f000001, PT ;  /* 0x7f0000013400780c */ /* 0x000fe20003f26070 */
[----:B------:R-:W-:Y:S02]  /*d1c0*/  IMAD R59, R44, 0x7effffff, RZ ;  /* 0x7effffff2c3b7824 */ /* 0x000fe400078e02ff */
[----:B------:R-:W-:-:S04]  /*d1d0*/  IMAD.WIDE.U32 R54, R43, R37, RZ ;  /* 0x000000252b367225 */ /* 0x000fc800078e00ff */
[----:B------:R-:W-:-:S04]  /*d1e0*/  IMAD.HI.U32 R48, R39, 0x7f000001, R50 ;  /* 0x7f00000127307827 */ /* 0x000fc800078e0032 */
[----:B------:R-:W-:-:S04]  /*d1f0*/  IMAD.HI.U32 R59, R59, 0x7f000001, R44 ;  /* 0x7f0000013b3b7827 */ /* 0x000fc800078e002c */
[----:B------:R-:W-:Y:S02]  /*d200*/  IMAD R39, R54, 0x7effffff, RZ ;  /* 0x7effffff36277824 */ /* 0x000fe400078e02ff */
[----:B------:R-:W-:Y:S01]  /*d210*/  IMAD.WIDE.U32 R44, R42, R3, RZ ;  /* 0x000000032a2c7225 */ /* 0x000fe200078e00ff */
[----:B------:R-:W-:-:S03]  /*d220*/  @P0 IADD3 R46, PT, PT, R46, -0x7f000001, RZ ;  /* 0x80ffffff2e2e0810 */ /* 0x000fc60007ffe0ff */
[----:B------:R-:W-:Y:S01]  /*d230*/  IMAD.HI.U32 R54, R39, 0x7f000001, R54 ;  /* 0x7f00000127367827 */ /* 0x000fe200078e0036 */
[----:B------:R-:W-:-:S03]  /*d240*/  ISETP.GE.U32.AND P4, PT, R48, 0x7f000001, PT ;  /* 0x7f0000013000780c */ /* 0x000fc60003f86070 */
[----:B------:R-:W-:-:S04]  /*d250*/  IMAD.WIDE.U32 R50, R42, R35, RZ ;  /* 0x000000232a327225 */ /* 0x000fc800078e00ff */
[----:B------:R-:W-:Y:S02]  /*d260*/  IMAD R39, R44, 0x7effffff, RZ ;  /* 0x7effffff2c277824 */ /* 0x000fe400078e02ff */
[----:B------:R-:W-:Y:S01]  /*d270*/  IMAD.WIDE.U32 R42, R42, R8, RZ ;  /* 0x000000082a2a7225 */ /* 0x000fe200078e00ff */
[----:B------:R-:W-:-:S03]  /*d280*/  @P1 IADD3 R52, PT, PT, R52, -0x7f000001, RZ ;  /* 0x80ffffff34341810 */ /* 0x000fc60007ffe0ff */
[----:B------:R-:W-:Y:S02]  /*d290*/  IMAD R53, R50, 0x7effffff, RZ ;  /* 0x7effffff32357824 */ /* 0x000fe400078e02ff */
[----:B------:R-:W-:Y:S01]  /*d2a0*/  IMAD.HI.U32 R55, R39, 0x7f000001, R44 ;  /* 0x7f00000127377827 */ /* 0x000fe200078e002c */
[----:B------:R-:W-:Y:S01]  /*d2b0*/  ISETP.GE.U32.AND P3, PT, R54, 0x7f000001, PT ;  /* 0x7f0000013600780c */ /* 0x000fe20003f66070 */
[----:B------:R-:W-:Y:S02]  /*d2c0*/  ISETP.GE.U32.AND P1, PT, R46, 0x7f000001, PT ;  /* 0x7f0000012e00780c */ /* 0x000fe40003f26070 */
[----:B------:R-:W-:Y:S02]  /*d2d0*/  IMAD R39, R42, 0x7effffff, RZ ;  /* 0x7effffff2a277824 */ /* 0x000fe400078e02ff */
[----:B------:R-:W-:-:S04]  /*d2e0*/  IMAD.HI.U32 R50, R53, 0x7f000001, R50 ;  /* 0x7f00000135327827 */ /* 0x000fc800078e0032 */
[----:B------:R-:W-:-:S04]  /*d2f0*/  IMAD.HI.U32 R53, R39, 0x7f000001, R42 ;  /* 0x7f00000127357827 */ /* 0x000fc800078e002a */
[----:B------:R-:W-:Y:S01]  /*d300*/  IMAD.WIDE.U32 R42, R52, 0x5fffffa, RZ ;  /* 0x05fffffa342a7825 */ /* 0x000fe200078e00ff */
[----:B------:R-:W-:-:S03]  /*d310*/  ISETP.GE.U32.AND P2, PT, R59, 0x7f000001, PT ;  /* 0x7f0000013b00780c */ /* 0x000fc60003f46070 */
[----:B------:R-:W-:Y:S01]  /*d320*/  IMAD R39, R52, 0x6, RZ ;  /* 0x0000000634277824 */ /* 0x000fe200078e02ff */
[----:B------:R-:W-:-:S03]  /*d330*/  @P4 IADD3 R48, PT, PT, R48, -0x7f000001, RZ ;  /* 0x80ffffff30304810 */ /* 0x000fc60007ffe0ff */
[----:B------:R-:W-:Y:S01]  /*d340*/  IMAD.HI.U32 R61, R39, 0x7f000001, R42 ;  /* 0x7f000001273d7827 */ /* 0x000fe200078e002a */
[----:B------:R-:W-:Y:S02]  /*d350*/  @P3 IADD3 R54, PT, PT, R54, -0x7f000001, RZ ;  /* 0x80ffffff36363810 */ /* 0x000fe40007ffe0ff */
[----:B------:R-:W-:Y:S01]  /*d360*/  @P1 IADD3 R46, PT, PT, R46, -0x7f000001, RZ ;  /* 0x80ffffff2e2e1810 */ /* 0x000fe20007ffe0ff */
[----:B------:R-:W-:Y:S01]  /*d370*/  ISETP.GE.U32.AND P0, PT, R55, 0x7f000001, PT ;  /* 0x7f0000013700780c */ /* 0x000fe20003f06070 */
[----:B------:R-:W-:Y:S01]  /*d380*/  ISETP.GE.U32.AND P3, PT, R48, 0x7f000001, PT ;  /* 0x7f0000013000780c */ /* 0x000fe20003f66070 */
[----:B------:R-:W-:Y:S01]  /*d390*/  ISETP.GE.U32.AND P1, PT, R61, 0x7f000001, PT ;  /* 0x7f0000013d00780c */ /* 0x000fe20003f26070 */
[----:B------:R-:W-:Y:S01]  /*d3a0*/  IMAD.WIDE.U32 R44, R56, R37, RZ ;  /* 0x00000025382c7225 */ /* 0x000fe200078e00ff */
[----:B------:R-:W-:-:S03]  /*d3b0*/  @P2 IADD3 R59, PT, PT, R59, -0x7f000001, RZ ;  /* 0x80ffffff3b3b2810 */ /* 0x000fc60007ffe0ff */
[----:B------:R-:W-:Y:S01]  /*d3c0*/  IMAD R51, R44, 0x7effffff, RZ ;  /* 0x7effffff2c337824 */ /* 0x000fe200078e02ff */
[----:B------:R-:W-:Y:S01]  /*d3d0*/  ISETP.GE.U32.AND P2, PT, R50, 0x7f000001, PT ;  /* 0x7f0000013200780c */ /* 0x000fe20003f46070 */
[----:B------:R-:W-:Y:S02]  /*d3e0*/  ISETP.GE.U32.AND P6, PT, R59, 0x7f000001, PT ;  /* 0x7f0000013b00780c */ /* 0x000fe40003fc6070 */
[----:B------:R-:W-:Y:S02]  /*d3f0*/  IMAD.HI.U32 R63, R51, 0x7f000001, R44 ;  /* 0x7f000001333f7827 */ /* 0x000fe400078e002c */
[----:B------:R-:W-:Y:S02]  /*d400*/  @P0 IADD3 R55, PT, PT, R55, -0x7f000001, RZ ;  /* 0x80ffffff37370810 */ /* 0x000fe40007ffe0ff */
[----:B------:R-:W-:Y:S02]  /*d410*/  @P3 IADD3 R48, PT, PT, R48, -0x7f000001, RZ ;  /* 0x80ffffff30303810 */ /* 0x000fe40007ffe0ff */
[----:B------:R-:W-:Y:S01]  /*d420*/  @P1 IADD3 R61, PT, PT, R61, -0x7f000001, RZ ;  /* 0x80ffffff3d3d1810 */ /* 0x000fe20007ffe0ff */
[----:B------:R-:W-:Y:S01]  /*d430*/  ISETP.GE.U32.AND P0, PT, R63, 0x7f000001, PT ;  /* 0x7f0000013f00780c */ /* 0x000fe20003f06070 */
[----:B------:R-:W-:Y:S01]  /*d440*/  IMAD.WIDE.U32 R42, R56, R8, RZ ;  /* 0x00000008382a7225 */ /* 0x000fe200078e00ff */
[----:B------:R-:W-:Y:S01]  /*d450*/  ISETP.GE.U32.AND P5, PT, R53, 0x7f000001, PT ;  /* 0x7f0000013500780c */ /* 0x000fe20003fa6070 */
[----:B------:R-:W-:Y:S01]  /*d460*/  ISETP.GE.U32.AND P4, PT, R54, 0x7f000001, PT ;  /* 0x7f0000013600780c */ /* 0x000fe20003f86070 */
[----:B------:R-:W-:Y:S01]  /*d470*/  IADD3 R48, PT, PT, R48, R61, RZ ;  /* 0x0000003d30307210 */ /* 0x000fe20007ffe0ff */
[----:B------:R-:W-:Y:S01]  /*d480*/  IMAD R61, R42, 0x7effffff, RZ ;  /* 0x7effffff2a3d7824 */ /* 0x000fe200078e02ff */
[----:B------:R-:W-:-:S02]  /*d490*/  @P2 IADD3 R50, PT, PT, R50, -0x7f000001, RZ ;  /* 0x80ffffff32322810 */ /* 0x000fc40007ffe0ff */
[----:B------:R-:W-:Y:S01]  /*d4a0*/  @P6 IADD3 R59, PT, PT, R59, -0x7f000001, RZ ;  /* 0x80ffffff3b3b6810 */ /* 0x000fe20007ffe0ff */
[----:B------:R-:W-:Y:S01]  /*d4b0*/  IMAD.HI.U32 R61, R61, 0x7f000001, R42 ;  /* 0x7f0000013d3d7827 */ /* 0x000fe200078e002a */
[----:B------:R-:W-:-:S03]  /*d4c0*/  IADD3 R39, PT, PT, R46, R55, RZ ;  /* 0x000000372e277210 */ /* 0x000fc60007ffe0ff */
[----:B------:R-:W-:Y:S01]  /*d4d0*/  IMAD.WIDE.U32 R44, R56, R3, RZ ;  /* 0x00000003382c7225 */ /* 0x000fe200078e00ff */
[----:B------:R-:W-:Y:S01]  /*d4e0*/  @P0 IADD3 R63, PT, PT, R63, -0x7f000001, RZ ;  /* 0x80ffffff3f3f0810 */ /* 0x000fe20007ffe0ff */
[----:B------:R-:W-:Y:S01]  /*d4f0*/  ISETP.GE.U32.AND P0, PT, R61, 0x7f000001, PT ;  /* 0x7f0000013d00780c */ /* 0x000fe20003f06070 */
[----:B------:R-:W-:Y:S01]  /*d500*/  IADD3 R46, PT, PT, R59, R50, RZ ;  /* 0x000000323b2e7210 */ /* 0x000fe20007ffe0ff */
[----:B------:R-:W-:Y:S01]  /*d510*/  IMAD R55, R44, 0x7effffff, RZ ;  /* 0x7effffff2c377824 */ /* 0x000fe200078e02ff */
[----:B------:R-:W-:Y:S02]  /*d520*/  @P5 IADD3 R53, PT, PT, R53, -0x7f000001, RZ ;  /* 0x80ffffff35355810 */ /* 0x000fe40007ffe0ff */
[----:B------:R-:W-:Y:S01]  /*d530*/  @P4 IADD3 R54, PT, PT, R54, -0x7f000001, RZ ;  /* 0x80ffffff36364810 */ /* 0x000fe20007ffe0ff */
[----:B------:R-:W-:-:S04]  /*d540*/  IMAD.WIDE.U32 R50, R56, R35, RZ ;  /* 0x0000002338327225 */ /* 0x000fc800078e00ff */
[----:B------:R-:W-:Y:S01]  /*d550*/  IMAD.WIDE.U32 R42, R47, R35, RZ ;  /* 0x000000232f2a7225 */ /* 0x000fe200078e00ff */
[----:B------:R-:W-:-:S03]  /*d560*/  IADD3 R54, PT, PT, R54, R53, RZ ;  /* 0x0000003536367210 */ /* 0x000fc60007ffe0ff */
[----:B------:R-:W-:-:S04]  /*d570*/  IMAD.HI.U32 R55, R55, 0x7f000001, R44 ;  /* 0x7f00000137377827 */ /* 0x000fc800078e002c */
[----:B------:R-:W-:Y:S02]  /*d580*/  IMAD R59, R50, 0x7effffff, RZ ;  /* 0x7effffff323b7824 */ /* 0x000fe400078e02ff */
[----:B------:R-:W-:Y:S02]  /*d590*/  IMAD R35, R42, 0x7effffff, RZ ;  /* 0x7effffff2a237824 */ /* 0x000fe400078e02ff */
[----:B------:R-:W-:Y:S01]  /*d5a0*/  IMAD.WIDE.U32 R52, R63, 0x5fffffa, RZ ;  /* 0x05fffffa3f347825 */ /* 0x000fe200078e00ff */
[----:B------:R-:W-:-:S03]  /*d5b0*/  ISETP.GE.U32.AND P4, PT, R55, 0x7f000001, PT ;  /* 0x7f0000013700780c */ /* 0x000fc60003f86070 */
[----:B------:R-:W-:Y:S01]  /*d5c0*/  IMAD.WIDE.U32 R44, R47, R8, RZ ;  /* 0x000000082f2c7225 */ /* 0x000fe200078e00ff */
[----:B------:R-:W-:-:S03]  /*d5d0*/  @P0 IADD3 R61, PT, PT, R61, -0x7f000001, RZ ;  /* 0x80ffffff3d3d0810 */ /* 0x000fc60007ffe0ff */
[----:B------:R-:W-:Y:S02]  /*d5e0*/  IMAD R63, R63, 0x6, RZ ;  /* 0x000000063f3f7824 */ /* 0x000fe400078e02ff */
[----:B------:R-:W-:-:S04]  /*d5f0*/  IMAD.HI.U32 R59, R59, 0x7f000001, R50 ;  /* 0x7f0000013b3b7827 */ /* 0x000fc800078e0032 */
[----:B------:R-:W-:-:S04]  /*d600*/  IMAD.HI.U32 R8, R35, 0x7f000001, R42 ;  /* 0x7f00000123087827 */ /* 0x000fc800078e002a */
[----:B------:R-:W-:Y:S01]  /*d610*/  IMAD.WIDE.U32 R50, R47, R37, RZ ;  /* 0x000000252f327225 */ /* 0x000fe200078e00ff */
[----:B------:R-:W-:Y:S01]  /*d620*/  ISETP.GE.U32.AND P2, PT, R46, 0x7f000001, PT ;  /* 0x7f0000012e00780c */ /* 0x000fe20003f46070 */
[----:B------:R-:W-:Y:S02]  /*d630*/  ISETP.GE.U32.AND P5, PT, R59, 0x7f000001, PT ;  /* 0x7f0000013b00780c */ /* 0x000fe40003fa6070 */
[----:B------:R-:W-:Y:S01]  /*d640*/  IMAD R37, R44, 0x7effffff, RZ ;  /* 0x7effffff2c257824 */ /* 0x000fe200078e02ff */
[----:B------:R-:W-:Y:S01]  /*d650*/  ISETP.GE.U32.AND P1, PT, R8, 0x7f000001, PT ;  /* 0x7f0000010800780c */ /* 0x000fe20003f26070 */
[----:B------:R-:W-:Y:S01]  /*d660*/  IMAD.HI.U32 R52, R63, 0x7f000001, R52 ;  /* 0x7f0000013f347827 */ /* 0x000fe200078e0034 */
[----:B------:R-:W-:-:S03]  /*d670*/  ISETP.GE.U32.AND P3, PT, R54, 0x7f000001, PT ;  /* 0x7f0000013600780c */ /* 0x000fc60003f66070 */
[----:B------:R-:W-:Y:S02]  /*d680*/  IMAD R53, R50, 0x7effffff, RZ ;  /* 0x7effffff32357824 */ /* 0x000fe400078e02ff */
[----:B------:R-:W-:-:S04]  /*d690*/  IMAD.HI.U32 R56, R37, 0x7f000001, R44 ;  /* 0x7f00000125387827 */ /* 0x000fc800078e002c */
[----:B------:R-:W-:-:S04]  /*d6a0*/  IMAD.WIDE.U32 R44, R61, 0x5fffffa, RZ ;  /* 0x05fffffa3d2c7825 */ /* 0x000fc800078e00ff */
[----:B------:R-:W-:-:S04]  /*d6b0*/  IMAD.HI.U32 R50, R53, 0x7f000001, R50 ;  /* 0x7f00000135327827 */ /* 0x000fc800078e0032 */
[----:B------:R-:W-:Y:S01]  /*d6c0*/  IMAD.WIDE.U32 R42, R47, R3, RZ ;  /* 0x000000032f2a7225 */ /* 0x000fe200078e00ff */
[----:B------:R-:W-:-:S03]  /*d6d0*/  @P4 IADD3 R55, PT, PT, R55, -0x7f000001, RZ ;  /* 0x80ffffff37374810 */ /* 0x000fc60007ffe0ff */
[----:B------:R-:W-:Y:S01]  /*d6e0*/  IMAD R3, R61, 0x6, RZ ;  /* 0x000000063d037824 */ /* 0x000fe200078e02ff */
[----:B------:R-:W-:Y:S01]  /*d6f0*/  ISETP.GE.U32.AND P4, PT, R50, 0x7f000001, PT ;  /* 0x7f0000013200780c */ /* 0x000fe20003f86070 */
[----:B------:R-:W-:Y:S02]  /*d700*/  ISETP.GE.U32.AND P0, PT, R56, 0x7f000001, PT ;  /* 0x7f0000013800780c */ /* 0x000fe40003f06070 */
[----:B------:R-:W-:Y:S01]  /*d710*/  IMAD.HI.U32 R53, R3, 0x7f000001, R44 ;  /* 0x7f00000103357827 */ /* 0x000fe200078e002c */
[----:B------:R-:W-:Y:S02]  /*d720*/  @P2 IADD3 R46, PT, PT, R46, -0x7f000001, RZ ;  /* 0x80ffffff2e2e2810 */ /* 0x000fe40007ffe0ff */
[----:B------:R-:W-:Y:S02]  /*d730*/  @P5 IADD3 R59, PT, PT, R59, -0x7f000001, RZ ;  /* 0x80ffffff3b3b5810 */ /* 0x000fe40007ffe0ff */
[----:B------:R-:W-:Y:S01]  /*d740*/  @P1 IADD3 R8, PT, PT, R8, -0x7f000001, RZ ;  /* 0x80ffffff08081810 */ /* 0x000fe20007ffe0ff */
[----:B------:R-:W-:Y:S01]  /*d750*/  ISETP.GE.U32.AND P1, PT, R48, 0x7f000001, PT ;  /* 0x7f0000013000780c */ /* 0x000fe20003f26070 */
[----:B------:R-:W-:Y:S01]  /*d760*/  ISETP.GE.U32.AND P5, PT, R53, 0x7f000001, PT ;  /* 0x7f0000013500780c */ /* 0x000fe20003fa6070 */
[----:B------:R-:W-:Y:S01]  /*d770*/  @P3 IADD3 R54, PT, PT, R54, -0x7f000001, RZ ;  /* 0x80ffffff36363810 */ /* 0x000fe20007ffe0ff */
[----:B------:R-:W-:Y:S01]  /*d780*/  IMAD R35, R42, 0x7effffff, RZ ;  /* 0x7effffff2a237824 */ /* 0x000fe200078e02ff */
[----:B------:R-:W-:Y:S01]  /*d790*/  ISETP.GE.U32.AND P3, PT, R52, 0x7f000001, PT ;  /* 0x7f0000013400780c */ /* 0x000fe20003f66070 */
[----:B------:R-:W-:Y:S01]  /*d7a0*/  ISETP.GE.U32.AND P2, PT, R39, 0x7f000001, PT ;  /* 0x7f0000012700780c */ /* 0x000fe20003f46070 */
[----:B------:R-:W-:Y:S01]  /*d7b0*/  IADD3 R3, PT, PT, R46, R55, RZ ;  /* 0x000000372e037210 */ /* 0x000fe20007ffe0ff */
[----:B------:R-:W-:Y:S01]  /*d7c0*/  IMAD.HI.U32 R55, R35, 0x7f000001, R42 ;  /* 0x7f00000123377827 */ /* 0x000fe200078e002a */
[----:B------:R-:W-:-:S02]  /*d7d0*/  @P4 IADD3 R50, PT, PT, R50, -0x7f000001, RZ ;  /* 0x80ffffff32324810 */ /* 0x000fc40007ffe0ff */
[----:B------:R-:W-:Y:S02]  /*d7e0*/  @P0 IADD3 R56, PT, PT, R56, -0x7f000001, RZ ;  /* 0x80ffffff38380810 */ /* 0x000fe40007ffe0ff */
[----:B------:R-:W-:Y:S01]  /*d7f0*/  ISETP.GE.U32.AND P0, PT, R55, 0x7f000001, PT ;  /* 0x7f0000013700780c */ /* 0x000fe20003f06070 */
[----:B------:R-:W-:Y:S01]  /*d800*/  IMAD.WIDE.U32 R42, R8, 0x5fffffa, RZ ;  /* 0x05fffffa082a7825 */ /* 0x000fe200078e00ff */
[----:B------:R-:W-:Y:S02]  /*d810*/  @P5 IADD3 R53, PT, PT, R53, -0x7f000001, RZ ;  /* 0x80ffffff35355810 */ /* 0x000fe40007ffe0ff */
[----:B------:R-:W-:Y:S01]  /*d820*/  @P1 IADD3 R48, PT, PT, R48, -0x7f000001, RZ ;  /* 0x80ffffff30301810 */ /* 0x000fe20007ffe0ff */
[----:B------:R-:W-:Y:S01]  /*d830*/  IMAD.WIDE.U32 R46, R50, 0x5fffffa, RZ ;  /* 0x05fffffa322e7825 */ /* 0x000fe200078e00ff */
[----:B------:R-:W-:Y:S02]  /*d840*/  @P3 IADD3 R52, PT, PT, R52, -0x7f000001, RZ ;  /* 0x80ffffff34343810 */ /* 0x000fe40007ffe0ff */
[----:B------:R-:W-:Y:S01]  /*d850*/  @P2 IADD3 R39, PT, PT, R39, -0x7f000001, RZ ;  /* 0x80ffffff27272810 */ /* 0x000fe20007ffe0ff */
[----:B------:R-:W-:-:S02]  /*d860*/  IMAD R35, R8, 0x6, RZ ;  /* 0x0000000608237824 */ /* 0x000fc400078e02ff */
[----:B------:R-:W-:Y:S01]  /*d870*/  IMAD.WIDE.U32 R44, R56, 0x5fffffa, RZ ;  /* 0x05fffffa382c7825 */ /* 0x000fe200078e00ff */
[----:B------:R-:W-:-:S03]  /*d880*/  IADD3 R48, PT, PT, R48, R53, RZ ;  /* 0x0000003530307210 */ /* 0x000fc60007ffe0ff */
[----:B------:R-:W-:Y:S02]  /*d890*/  IMAD R51, R50, 0x6, RZ ;  /* 0x0000000632337824 */ /* 0x000fe400078e02ff */
[----:B------:R-:W-:Y:S02]  /*d8a0*/  IMAD R37, R56, 0x6, RZ ;  /* 0x0000000638257824 */ /* 0x000fe400078e02ff */
[----:B------:R-:W-:Y:S01]  /*d8b0*/  IMAD.HI.U32 R35, R35, 0x7f000001, R42 ;  /* 0x7f00000123237827 */ /* 0x000fe200078e002a */
[----:B------:R-:W-:Y:S02]  /*d8c0*/  IADD3 R54, PT, PT, R54, R59, RZ ;  /* 0x0000003b36367210 */ /* 0x000fe40007ffe0ff */
[----:B------:R-:W-:Y:S01]  /*d8d0*/  IADD3 R39, PT, PT, R39, R52, RZ ;  /* 0x0000003427277210 */ /* 0x000fe20007ffe0ff */
[----:B------:R-:W-:Y:S01]  /*d8e0*/  IMAD.HI.U32 R46, R51, 0x7f000001, R46 ;  /* 0x7f000001332e7827 */ /* 0x000fe200078e002e */
[----:B------:R-:W-:-:S03]  /*d8f0*/  @P0 IADD3 R55, PT, PT, R55, -0x7f000001, RZ ;  /* 0x80ffffff37370810 */ /* 0x000fc60007ffe0ff */
[----:B------:R-:W-:Y:S01]  /*d900*/  IMAD.HI.U32 R8, R37, 0x7f000001, R44 ;  /* 0x7f00000125087827 */ /* 0x000fe200078e002c */
[----:B------:R-:W-:Y:S01]  /*d910*/  ISETP.GE.U32.AND P4, PT, R35, 0x7f000001, PT ;  /* 0x7f0000012300780c */ /* 0x000fe20003f86070 */
[----:B------:R-:W-:Y:S01]  /*d920*/  ISETP.GE.U32.AND P2, PT, R48, 0x7f000001, PT ;  /* 0x7f0000013000780c */ /* 0x000fe20003f46070 */
[----:B------:R-:W-:Y:S01]  /*d930*/  ISETP.GE.U32.AND P6, PT, R46, 0x7f000001, PT ;  /* 0x7f0000012e00780c */ /* 0x000fe20003fc6070 */
[----:B------:R-:W-:Y:S01]  /*d940*/  ISETP.GE.U32.AND P0, PT, R3, 0x7f000001, PT ;  /* 0x7f0000010300780c */ /* 0x000fe20003f06070 */
[----:B------:R-:W-:Y:S01]  /*d950*/  ISETP.GE.U32.AND P5, PT, R8, 0x7f000001, PT ;  /* 0x7f0000010800780c */ /* 0x000fe20003fa6070 */
[----:B------:R-:W-:Y:S01]  /*d960*/  ISETP.GE.U32.AND P3, PT, R39, 0x7f000001, PT ;  /* 0x7f0000012700780c */ /* 0x000fe20003f66070 */
[----:B------:R-:W-:-:S07]  /*d970*/  ISETP.GE.U32.AND P1, PT, R54, 0x7f000001, PT ;  /* 0x7f0000013600780c */ /* 0x000fce0003f26070 */
[----:B------:R-:W-:Y:S02]  /*d980*/  @P4 IADD3 R35, PT, PT, R35, -0x7f000001, RZ ;  /* 0x80ffffff23234810 */ /* 0x000fe40007ffe0ff */
[----:B------:R-:W-:Y:S02]  /*d990*/  @P2 IADD3 R48, PT, PT, R48, -0x7f000001, RZ ;  /* 0x80ffffff30302810 */ /* 0x000fe40007ffe0ff */
[----:B------:R-:W-:Y:S02]  /*d9a0*/  @P6 IADD3 R46, PT, PT, R46, -0x7f000001, RZ ;  /* 0x80ffffff2e2e6810 */ /* 0x000fe40007ffe0ff */
[----:B------:R-:W-:Y:S02]  /*d9b0*/  @P0 IADD3 R3, PT, PT, R3, -0x7f000001, RZ ;  /* 0x80ffffff03030810 */ /* 0x000fe40007ffe0ff */
[----:B------:R-:W-:Y:S02]  /*d9c0*/  @P5 IADD3 R8, PT, PT, R8, -0x7f000001, RZ ;  /* 0x80ffffff08085810 */ /* 0x000fe40007ffe0ff */
[----:B------:R-:W-:-:S02]  /*d9d0*/  @P3 IADD3 R39, PT, PT, R39, -0x7f000001, RZ ;  /* 0x80ffffff27273810 */ /* 0x000fc40007ffe0ff */
[----:B------:R-:W-:Y:S02]  /*d9e0*/  @P1 IADD3 R54, PT, PT, R54, -0x7f000001, RZ ;  /* 0x80ffffff36361810 */ /* 0x000fe40007ffe0ff */
[----:B------:R-:W-:Y:S02]  /*d9f0*/  IADD3 R44, PT, PT, R48, R35, RZ ;  /* 0x00000023302c7210 */ /* 0x000fe40007ffe0ff */
[----:B------:R-:W-:Y:S02]  /*da00*/  IADD3 R48, PT, PT, R3, R46, RZ ;  /* 0x0000002e03307210 */ /* 0x000fe40007ffe0ff */
[----:B------:R-:W-:Y:S02]  /*da10*/  IADD3 R39, PT, PT, R39, R8, RZ ;  /* 0x0000000827277210 */ /* 0x000fe40007ffe0ff */
[----:B------:R-:W-:Y:S01]  /*da20*/  IADD3 R3, PT, PT, R54, R55, RZ ;  /* 0x0000003736037210 */ /* 0x000fe20007ffe0ff */
[----:B------:R-:W-:Y:S01]  /*da30*/  ISETP.GE.U32.AND P1, PT, R44, 0x7f000001, PT ;  /* 0x7f0000012c00780c */ /* 0x000fe20003f26070 */
[----:B------:R-:W-:Y:S01]  /*da40*/  ISETP.GE.U32.AND P3, PT, R48, 0x7f000001, PT ;  /* 0x7f0000013000780c */ /* 0x000fe20003f66070 */
[----:B------:R-:W-:-:S02]  /*da50*/  ISETP.GE.U32.AND P2, PT, R39, 0x7f000001, PT ;  /* 0x7f0000012700780c */ /* 0x000fc40003f46070 */
[----:B------:R-:W-:-:S09]  /*da60*/  ISETP.GE.U32.AND P0, PT, R3, 0x7f000001, PT ;  /* 0x7f0000010300780c */ /* 0x000fd20003f06070 */
[----:B------:R-:W-:Y:S02]  /*da70*/  @P1 IADD3 R44, PT, PT, R44, -0x7f000001, RZ ;  /* 0x80ffffff2c2c1810 */ /* 0x000fe40007ffe0ff */
[----:B------:R-:W-:Y:S02]  /*da80*/  @P3 IADD3 R48, PT, PT, R48, -0x7f000001, RZ ;  /* 0x80ffffff30303810 */ /* 0x000fe40007ffe0ff */
[----:B------:R-:W-:Y:S02]  /*da90*/  @P2 IADD3 R39, PT, PT, R39, -0x7f000001, RZ ;  /* 0x80ffffff27272810 */ /* 0x000fe40007ffe0ff */
[----:B------:R-:W-:Y:S02]  /*daa0*/  @P0 IADD3 R3, PT, PT, R3, -0x7f000001, RZ ;  /* 0x80ffffff03030810 */ /* 0x000fe40007ffe0ff */
[----:B----4-:R-:W-:Y:S02]  /*dab0*/  IADD3 R44, PT, PT, R44, R57, RZ ;  /* 0x000000392c2c7210 */ /* 0x010fe40007ffe0ff */
[----:B------:R-:W-:-:S02]  /*dac0*/  IADD3 R48, PT, PT, R48, R7, RZ ;  /* 0x0000000730307210 */ /* 0x000fc40007ffe0ff */
[----:B------:R-:W-:Y:S02]  /*dad0*/  IADD3 R46, PT, PT, R39, R38, RZ ;  /* 0x00000026272e7210 */ /* 0x000fe40007ffe0ff */
[----:B------:R-:W-:Y:S01]  /*dae0*/  IADD3 R50, PT, PT, R3, R6, RZ ;  /* 0x0000000603327210 */ /* 0x000fe20007ffe0ff */
[----:B------:R-:W-:Y:S01]  /*daf0*/  ISETP.GE.U32.AND P0, PT, R44, 0x7f000001, PT ;  /* 0x7f0000012c00780c */ /* 0x000fe20003f06070 */
[----:B------:R-:W-:Y:S01]  /*db00*/  ISETP.GE.U32.AND P2, PT, R48, 0x7f000001, PT ;  /* 0x7f0000013000780c */ /* 0x000fe20003f46070 */
[----:B------:R0:W-:Y:S01]  /*db10*/  STL [R1+0x118], R48 ;  /* 0x0001183001007387 */ /* 0x0001e20000100800 */
[----:B------:R-:W-:Y:S01]  /*db20*/  ISETP.GE.U32.AND P1, PT, R46, 0x7f000001, PT ;  /* 0x7f0000012e00780c */ /* 0x000fe20003f26070 */
[----:B------:R-:W-:Y:S02]  /*db30*/  ISETP.GE.U32.AND P3, PT, R50, 0x7f000001, PT ;  /* 0x7f0000013200780c */ /* 0x000fe40003f66070 */
[----:B------:R1:W-:Y:S04]  /*db40*/  STL [R1+0x114], R46 ;  /* 0x0001142e01007387 */ /* 0x0003e80000100800 */
[----:B------:R2:W-:Y:S04]  /*db50*/  STL [R1+0x11c], R50 ;  /* 0x00011c3201007387 */ /* 0x0005e80000100800 */
[----:B------:R3:W-:Y:S01]  /*db60*/  STL [R1+0x110], R44 ;  /* 0x0001102c01007387 */ /* 0x0007e20000100800 */
[----:B0-----:R-:W-:-:S02]  /*db70*/  @P2 IADD3 R48, PT, PT, R48, -0x7f000001, RZ ;  /* 0x80ffffff30302810 */ /* 0x001fc40007ffe0ff */
[----:B-1----:R-:W-:Y:S01]  /*db80*/  @P1 IADD3 R46, PT, PT, R46, -0x7f000001, RZ ;  /* 0x80ffffff2e2e1810 */ /* 0x002fe20007ffe0ff */
[----:B------:R-:W4:Y:S01]  /*db90*/  LDL.64 R6, [R1+0x100] ;  /* 0x0001000001067983 */ /* 0x000f220000100a00 */
[----:B--2---:R-:W-:Y:S02]  /*dba0*/  @P3 IADD3 R50, PT, PT, R50, -0x7f000001, RZ ;  /* 0x80ffffff32323810 */ /* 0x004fe40007ffe0ff */
[----:B---3--:R-:W-:Y:S01]  /*dbb0*/  @P0 IADD3 R44, PT, PT, R44, -0x7f000001, RZ ;  /* 0x80ffffff2c2c0810 */ /* 0x008fe20007ffe0ff */
[----:B------:R-:W-:Y:S04]  /*dbc0*/  STL [R1+0x114], R46 ;  /* 0x0001142e01007387 */ /* 0x000fe80000100800 */
[----:B------:R0:W-:Y:S04]  /*dbd0*/  STL [R1+0x110], R44 ;  /* 0x0001102c01007387 */ /* 0x0001e80000100800 */
[----:B------:R1:W-:Y:S04]  /*dbe0*/  STL [R1+0x118], R48 ;  /* 0x0001183001007387 */ /* 0x0003e80000100800 */
[----:B------:R-:W-:Y:S04]  /*dbf0*/  STL [R1+0x11c], R50 ;  /* 0x00011c3201007387 */ /* 0x000fe80000100800 */
[----:B------:R-:W2:Y:S04]  /*dc00*/  LD.E R43, desc[UR10][R40.64+0x20] ;  /* 0x0000200a282b7980 */ /* 0x000ea8000c101900 */
[----:B------:R-:W3:Y:S04]  /*dc10*/  LD.E R42, desc[UR10][R40.64+0x24] ;  /* 0x0000240a282a7980 */ /* 0x000ee8000c101900 */
[----:B------:R-:W4:Y:S04]  /*dc20*/  LD.E R39, desc[UR10][R40.64+0x28] ;  /* 0x0000280a28277980 */ /* 0x000f28000c101900 */
[----:B------:R0:W4:Y:S04]  /*dc30*/  LD.E R38, desc[UR10][R40.64+0x2c] ;  /* 0x00002c0a28267980 */ /* 0x000128000c101900 */
[----:B------:R-:W4:Y:S04]  /*dc40*/  LDL R37, [R1+0x110] ;  /* 0x0001100001257983 */ /* 0x000f280000100800 */
[----:B------:R-:W4:Y:S04]  /*dc50*/  LDL R8, [R1+0x114] ;  /* 0x0001140001087983 */ /* 0x000f280000100800 */
[----:B------:R-:W4:Y:S04]  /*dc60*/  LDL R35, [R1+0x118] ;  /* 0x0001180001237983 */ /* 0x000f280000100800 */
[----:B------:R-:W4:Y:S01]  /*dc70*/  LDL R3, [R1+0x11c] ;  /* 0x00011c0001037983 */ /* 0x000f220000100800 */
[----:B------:R-:W-:-:S02]  /*dc80*/  IADD3 R31, PT, PT, R31, R18, RZ ;  /* 0x000000121f1f7210 */ /* 0x000fc40007ffe0ff */
[----:B0-----:R-:W-:Y:S02]  /*dc90*/  IADD3 R44, PT, PT, R33, R26, RZ ;  /* 0x0000001a212c7210 */ /* 0x001fe40007ffe0ff */
[----:B------:R-:W-:Y:S01]  /*dca0*/  IADD3 R33, PT, PT, R34, R25, RZ ;  /* 0x0000001922217210 */ /* 0x000fe20007ffe0ff */
[----:B------:R-:W-:-:S04]  /*dcb0*/  ISETP.GE.U32.AND P1, PT, R31, 0x7f000001, PT ;  /* 0x7f0000011f00780c */ /* 0x000fc80003f26070 */
[----:B------:R-:W-:Y:S01]  /*dcc0*/  ISETP.GE.U32.AND P3, PT, R33, 0x7f000001, PT ;  /* 0x7f0000012100780c */ /* 0x000fe20003f66070 */
[----:B------:R-:W-:Y:S01]  /*dcd0*/  IADD3 R21, PT, PT, R21, R16, RZ ;  /* 0x0000001015157210 */ /* 0x000fe20007ffe0ff */
[----:B------:R-:W-:-:S04]  /*dce0*/  ISETP.GE.U32.AND P2, PT, R44, 0x7f000001, PT ;  /* 0x7f0000012c00780c */ /* 0x000fc80003f46070 */
[----:B------:R-:W-:-:S03]  /*dcf0*/  ISETP.GE.U32.AND P0, PT, R21, 0x7f000001, PT ;  /* 0x7f0000011500780c */ /* 0x000fc60003f06070 */
[----:B------:R-:W-:-:S04]  /*dd00*/  @P1 IADD3 R31, PT, PT, R31, -0x7f000001, RZ ;  /* 0x80ffffff1f1f1810 */ /* 0x000fc80007ffe0ff */
[----:B------:R-:W-:Y:S02]  /*dd10*/  @P3 IADD3 R33, PT, PT, R33, -0x7f000001, RZ ;  /* 0x80ffffff21213810 */ /* 0x000fe40007ffe0ff */
[----:B------:R-:W-:Y:S02]  /*dd20*/  IADD3 R31, PT, PT, R36, R31, RZ ;  /* 0x0000001f241f7210 */ /* 0x000fe40007ffe0ff */
[----:B------:R-:W-:Y:S02]  /*dd30*/  @P2 IADD3 R44, PT, PT, R44, -0x7f000001, RZ ;  /* 0x80ffffff2c2c2810 */ /* 0x000fe40007ffe0ff */
[----:B------:R-:W-:Y:S02]  /*dd40*/  IADD3 R33, PT, PT, R32, R33, RZ ;  /* 0x0000002120217210 */ /* 0x000fe40007ffe0ff */
[----:B------:R-:W-:Y:S01]  /*dd50*/  @P0 IADD3 R21, PT, PT, R21, -0x7f000001, RZ ;  /* 0x80ffffff15150810 */ /* 0x000fe20007ffe0ff */
[----:B------:R-:W-:Y:S01]  /*dd60*/  ISETP.GE.U32.AND P1, PT, R31, 0x7f000001, PT ;  /* 0x7f0000011f00780c */ /* 0x000fe20003f26070 */
[----:B------:R-:W-:Y:S01]  /*dd70*/  IADD3 R44, PT, PT, R29, R44, RZ ;  /* 0x0000002c1d2c7210 */ /* 0x000fe20007ffe0ff */
[----:B------:R-:W-:Y:S01]  /*dd80*/  ISETP.GE.U32.AND P3, PT, R33, 0x7f000001, PT ;  /* 0x7f0000012100780c */ /* 0x000fe20003f66070 */
[----:B------:R-:W-:-:S03]  /*dd90*/  IADD3 R30, PT, PT, R30, R21, RZ ;  /* 0x000000151e1e7210 */ /* 0x000fc60007ffe0ff */
[----:B------:R-:W-:Y:S02]  /*dda0*/  ISETP.GE.U32.AND P2, PT, R44, 0x7f000001, PT ;  /* 0x7f0000012c00780c */ /* 0x000fe40003f46070 */
[----:B------:R-:W-:-:S05]  /*ddb0*/  ISETP.GE.U32.AND P0, PT, R30, 0x7f000001, PT ;  /* 0x7f0000011e00780c */ /* 0x000fca0003f06070 */
[----:B------:R-:W-:Y:S02]  /*ddc0*/  @P1 IADD3 R31, PT, PT, R31, -0x7f000001, RZ ;  /* 0x80ffffff1f1f1810 */ /* 0x000fe40007ffe0ff */
[----:B------:R-:W-:-:S03]  /*ddd0*/  @P3 IADD3 R33, PT, PT, R33, -0x7f000001, RZ ;  /* 0x80ffffff21213810 */ /* 0x000fc60007ffe0ff */
[----:B------:R-:W-:Y:S01]  /*dde0*/  ISETP.GE.U32.AND P1, PT, R12, R31, PT ;  /* 0x0000001f0c00720c */ /* 0x000fe20003f26070 */
[----:B------:R-:W-:Y:S01]  /*ddf0*/  @P2 IADD3 R44, PT, PT, R44, -0x7f000001, RZ ;  /* 0x80ffffff2c2c2810 */ /* 0x000fe20007ffe0ff */
[----:B------:R-:W-:Y:S01]  /*de00*/  ISETP.GE.U32.AND P3, PT, R14, R33, PT ;  /* 0x000000210e00720c */ /* 0x000fe20003f66070 */
[----:B------:R-:W-:Y:S02]  /*de10*/  @P0 IADD3 R30, PT, PT, R30, -0x7f000001, RZ ;  /* 0x80ffffff1e1e0810 */ /* 0x000fe40007ffe0ff */
[----:B------:R-:W-:Y:S01]  /*de20*/  IADD3 R31, PT, PT, R12, -R31, RZ ;  /* 0x8000001f0c1f7210 */ /* 0x000fe20007ffe0ff */
[----:B------:R-:W-:Y:S01]  /*de30*/  ISETP.GE.U32.AND P2, PT, R9, R44, PT ;  /* 0x0000002c0900720c */ /* 0x000fe20003f46070 */
[----:B------:R-:W-:Y:S01]  /*de40*/  IADD3 R41, PT, PT, R14, -R33, RZ ;  /* 0x800000210e297210 */ /* 0x000fe20007ffe0ff */
[----:B------:R-:W-:Y:S01]  /*de50*/  ISETP.GE.U32.AND P0, PT, R15, R30, PT ;  /* 0x0000001e0f00720c */ /* 0x000fe20003f06070 */
[----:B------:R-:W-:-:S04]  /*de60*/  IADD3 R21, PT, PT, R9, -R44, RZ ;  /* 0x8000002c09157210 */ /* 0x000fc80007ffe0ff */
[----:B------:R-:W-:Y:S02]  /*de70*/  @!P1 IADD3 R31, PT, PT, R31, 0x7f000001, RZ ;  /* 0x7f0000011f1f9810 */ /* 0x000fe40007ffe0ff */
[----:B------:R-:W-:Y:S02]  /*de80*/  IADD3 R29, PT, PT, R15, -R30, RZ ;  /* 0x8000001e0f1d7210 */ /* 0x000fe40007ffe0ff */
[----:B------:R-:W-:Y:S01]  /*de90*/  @!P3 IADD3 R41, PT, PT, R41, 0x7f000001, RZ ;  /* 0x7f0000012929b810 */ /* 0x000fe20007ffe0ff */
[----:B------:R-:W-:Y:S01]  /*dea0*/  IMAD.WIDE.U32 R30, R31, R4, RZ ;  /* 0x000000041f1e7225 */ /* 0x000fe200078e00ff */
[----:B------:R-:W-:-:S03]  /*deb0*/  @!P2 IADD3 R21, PT, PT, R21, 0x7f000001, RZ ;  /* 0x7f0000011515a810 */ /* 0x000fc60007ffe0ff */
[----:B------:R-:W-:Y:S01]  /*dec0*/  IMAD.WIDE.U32 R40, R41, R4, RZ ;  /* 0x0000000429287225 */ /* 0x000fe200078e00ff */
[----:B------:R-:W-:-:S03]  /*ded0*/  @!P0 IADD3 R29, PT, PT, R29, 0x7f000001, RZ ;  /* 0x7f0000011d1d8810 */ /* 0x000fc60007ffe0ff */
[----:B------:R-:W-:Y:S02]  /*dee0*/  IMAD R45, R30, 0x7effffff, RZ ;  /* 0x7effffff1e2d7824 */ /* 0x000fe400078e02ff */
[----:B------:R-:W-:-:S04]  /*def0*/  IMAD.WIDE.U32 R32, R21, R4, RZ ;  /* 0x0000000415207225 */ /* 0x000fc800078e00ff */
[----:B------:R-:W-:Y:S02]  /*df00*/  IMAD R47, R40, 0x7effffff, RZ ;  /* 0x7effffff282f7824 */ /* 0x000fe400078e02ff */
[----:B------:R-:W-:-:S04]  /*df10*/  IMAD.HI.U32 R21, R45, 0x7f000001, R30 ;  /* 0x7f0000012d157827 */ /* 0x000fc800078e001e */
[----:B------:R-:W-:Y:S01]  /*df20*/  IMAD.WIDE.U32 R30, R29, R4, RZ ;  /* 0x000000041d1e7225 */ /* 0x000fe200078e00ff */
[----:B------:R-:W-:-:S03]  /*df30*/  ISETP.GE.U32.AND P1, PT, R21, 0x7f000001, PT ;  /* 0x7f0000011500780c */ /* 0x000fc60003f26070 */
[----:B------:R-:W-:-:S04]  /*df40*/  IMAD.HI.U32 R34, R47, 0x7f000001, R40 ;  /* 0x7f0000012f227827 */ /* 0x000fc800078e0028 */
[----:B------:R-:W-:Y:S01]  /*df50*/  IMAD R45, R30, 0x7effffff, RZ ;  /* 0x7effffff1e2d7824 */ /* 0x000fe200078e02ff */
[----:B------:R-:W-:Y:S01]  /*df60*/  ISETP.GE.U32.AND P3, PT, R34, 0x7f000001, PT ;  /* 0x7f0000012200780c */ /* 0x000fe20003f66070 */
[----:B------:R-:W-:Y:S02]  /*df70*/  IMAD R29, R32, 0x7effffff, RZ ;  /* 0x7effffff201d7824 */ /* 0x000fe400078e02ff */
[----:B------:R-:W-:-:S04]  /*df80*/  IMAD.HI.U32 R4, R45, 0x7f000001, R30 ;  /* 0x7f0000012d047827 */ /* 0x000fc800078e001e */
[----:B------:R-:W-:Y:S01]  /*df90*/  IMAD.HI.U32 R29, R29, 0x7f000001, R32 ;  /* 0x7f0000011d1d7827 */ /* 0x000fe200078e0020 */
[----:B------:R-:W-:Y:S01]  /*dfa0*/  ISETP.GE.U32.AND P0, PT, R4, 0x7f000001, PT ;  /* 0x7f0000010400780c */ /* 0x000fe20003f06070 */
[----:B------:R-:W-:-:S03]  /*dfb0*/  @P1 IADD3 R21, PT, PT, R21, -0x7f000001, RZ ;  /* 0x80ffffff15151810 */ /* 0x000fc60007ffe0ff */
[----:B------:R-:W-:Y:S01]  /*dfc0*/  ISETP.GE.U32.AND P2, PT, R29, 0x7f000001, PT ;  /* 0x7f0000011d00780c */ /* 0x000fe20003f46070 */
[----:B------:R-:W-:-:S08]  /*dfd0*/  @P3 IADD3 R34, PT, PT, R34, -0x7f000001, RZ ;  /* 0x80ffffff22223810 */ /* 0x000fd00007ffe0ff */
[----:B------:R-:W-:-:S04]  /*dfe0*/  @P0 IADD3 R4, PT, PT, R4, -0x7f000001, RZ ;  /* 0x80ffffff04040810 */ /* 0x000fc80007ffe0ff */
[----:B------:R-:W-:Y:S01]  /*dff0*/  @P2 IADD3 R29, PT, PT, R29, -0x7f000001, RZ ;  /* 0x80ffffff1d1d2810 */ /* 0x000fe20007ffe0ff */
[----:B--2---:R-:W-:-:S04]  /*e000*/  IMAD.WIDE.U32 R32, R43, R21, RZ ;  /* 0x000000152b207225 */ /* 0x004fc800078e00ff */
[----:B---3--:R-:W-:-:S04]  /*e010*/  IMAD.WIDE.U32 R30, R42, R34, RZ ;  /* 0x000000222a1e7225 */ /* 0x008fc800078e00ff */
[----:B------:R-:W-:Y:S02]  /*e020*/  IMAD R47, R32, 0x7effffff, RZ ;  /* 0x7effffff202f7824 */ /* 0x000fe400078e02ff */
[----:B------:R-:W-:Y:S02]  /*e030*/  IMAD R53, R30, 0x7effffff, RZ ;  /* 0x7effffff1e357824 */ /* 0x000fe400078e02ff */
[----:B------:R-:W-:-:S04]  /*e040*/  IMAD.HI.U32 R36, R47, 0x7f000001, R32 ;  /* 0x7f0000012f247827 */ /* 0x000fc800078e0020 */
[----:B------:R-:W-:Y:S01]  /*e050*/  IMAD.WIDE.U32 R40, R43, R4, RZ ;  /* 0x000000042b287225 */ /* 0x000fe200078e00ff */
[----:B------:R-:W-:-:S03]  /*e060*/  ISETP.GE.U32.AND P0, PT, R36, 0x7f000001, PT ;  /* 0x7f0000012400780c */ /* 0x000fc60003f06070 */
[----:B------:R-:W-:-:S04]  /*e070*/  IMAD.HI.U32 R53, R53, 0x7f000001, R30 ;  /* 0x7f00000135357827 */ /* 0x000fc800078e001e */
[----:B------:R-:W-:Y:S01]  /*e080*/  IMAD.WIDE.U32 R44, R43, R29, RZ ;  /* 0x0000001d2b2c7225 */ /* 0x000fe200078e00ff */
[----:B------:R-:W-:-:S03]  /*e090*/  ISETP.GE.U32.AND P1, PT, R53, 0x7f000001, PT ;  /* 0x7f0000013500780c */ /* 0x000fc60003f26070 */
[----:B------:R-:W-:-:S04]  /*e0a0*/  IMAD.WIDE.U32 R32, R43, R34, RZ ;  /* 0x000000222b207225 */ /* 0x000fc800078e00ff */
[----:B------:R-:W-:Y:S02]  /*e0b0*/  IMAD R47, R40, 0x7effffff, RZ ;  /* 0x7effffff282f7824 */ /* 0x000fe400078e02ff */
[----:B------:R-:W-:Y:S02]  /*e0c0*/  IMAD R51, R44, 0x7effffff, RZ ;  /* 0x7effffff2c337824 */ /* 0x000fe400078e02ff */
[----:B------:R-:W-:Y:S02]  /*e0d0*/  IMAD R43, R32, 0x7effffff, RZ ;  /* 0x7effffff202b7824 */ /* 0x000fe400078e02ff */
[----:B------:R-:W-:-:S04]  /*e0e0*/  IMAD.HI.U32 R46, R47, 0x7f000001, R40 ;  /* 0x7f0000012f2e7827 */ /* 0x000fc800078e0028 */
[----:B------:R-:W-:-:S04]  /*e0f0*/  IMAD.WIDE.U32 R40, R42, R4, RZ ;  /* 0x000000042a287225 */ /* 0x000fc800078e00ff */
[----:B------:R-:W-:-:S04]  /*e100*/  IMAD.HI.U32 R44, R51, 0x7f000001, R44 ;  /* 0x7f000001332c7827 */ /* 0x000fc800078e002c */
[----:B------:R-:W-:Y:S01]  /*e110*/  IMAD.HI.U32 R47, R43, 0x7f000001, R32 ;  /* 0x7f0000012b2f7827 */ /* 0x000fe200078e0020 */
[----:B------:R-:W-:-:S03]  /*e120*/  ISETP.GE.U32.AND P2, PT, R44, 0x7f000001, PT ;  /* 0x7f0000012c00780c */ /* 0x000fc60003f46070 */
[----:B------:R-:W-:Y:S02]  /*e130*/  IMAD R33, R40, 0x7effffff, RZ ;  /* 0x7effffff28217824 */ /* 0x000fe400078e02ff */
[----:B------:R-:W-:Y:S01]  /*e140*/  IMAD.WIDE.U32 R30, R42, R21, RZ ;  /* 0x000000152a1e7225 */ /* 0x000fe200078e00ff */
[----:B------:R-:W-:Y:S01]  /*e150*/  ISETP.GE.U32.AND P3, PT, R47, 0x7f000001, PT ;  /* 0x7f0000012f00780c */ /* 0x000fe20003f66070 */
[----:B------:R-:W-:Y:S02]  /*e160*/  @P0 IADD3 R36, PT, PT, R36, -0x7f000001, RZ ;  /* 0x80ffffff24240810 */ /* 0x000fe40007ffe0ff */
[----:B------:R-:W-:Y:S01]  /*e170*/  IMAD.WIDE.U32 R42, R42, R29, RZ ;  /* 0x0000001d2a2a7225 */ /* 0x000fe200078e00ff */
[----:B------:R-:W-:Y:S01]  /*e180*/  ISETP.GE.U32.AND P4, PT, R46, 0x7f000001, PT ;  /* 0x7f0000012e00780c */ /* 0x000fe20003f86070 */
[----:B------:R-:W-:Y:S02]  /*e190*/  @P1 IADD3 R53, PT, PT, R53, -0x7f000001, RZ ;  /* 0x80ffffff35351810 */ /* 0x000fe40007ffe0ff */
[----:B------:R-:W-:Y:S01]  /*e1a0*/  IMAD.HI.U32 R51, R33, 0x7f000001, R40 ;  /* 0x7f00000121337827 */ /* 0x000fe200078e0028 */
[----:B------:R-:W-:-:S03]  /*e1b0*/  ISETP.GE.U32.AND P1, PT, R36, 0x7f000001, PT ;  /* 0x7f0000012400780c */ /* 0x000fc60003f26070 */
[----:B------:R-:W-:Y:S02]  /*e1c0*/  IMAD R45, R30, 0x7effffff, RZ ;  /* 0x7effffff1e2d7824 */ /* 0x000fe400078e02ff */
[----:B------:R-:W-:Y:S01]  /*e1d0*/  IMAD R33, R42, 0x7effffff, RZ ;  /* 0x7effffff2a217824 */ /* 0x000fe200078e02ff */
[----:B------:R-:W-:Y:S01]  /*e1e0*/  ISETP.GE.U32.AND P0, PT, R51, 0x7f000001, PT ;  /* 0x7f0000013300780c */ /* 0x000fe20003f06070 */
[----:B------:R-:W-:-:S04]  /*e1f0*/  IMAD.HI.U32 R45, R45, 0x7f000001, R30 ;  /* 0x7f0000012d2d7827 */ /* 0x000fc800078e001e */
[----:B----4-:R-:W-:-:S04]  /*e200*/  IMAD.WIDE.U32 R30, R39, R34, RZ ;  /* 0x00000022271e7225 */ /* 0x010fc800078e00ff */
[----:B------:R-:W-:-:S04]  /*e210*/  IMAD.HI.U32 R42, R33, 0x7f000001, R42 ;  /* 0x7f000001212a7827 */ /* 0x000fc800078e002a */
[----:B------:R-:W-:Y:S01]  /*e220*/  IMAD.WIDE.U32 R32, R53, 0x5fffffa, RZ ;  /* 0x05fffffa35207825 */ /* 0x000fe200078e00ff */
[----:B------:R-:W-:-:S03]  /*e230*/  @P2 IADD3 R44, PT, PT, R44, -0x7f000001, RZ ;  /* 0x80ffffff2c2c2810 */ /* 0x000fc60007ffe0ff */
[----:B------:R-:W-:Y:S02]  /*e240*/  IMAD R41, R53, 0x6, RZ ;  /* 0x0000000635297824 */ /* 0x000fe400078e02ff */
[----:B------:R-:W-:Y:S01]  /*e250*/  IMAD R43, R30, 0x7effffff, RZ ;  /* 0x7effffff1e2b7824 */ /* 0x000fe200078e02ff */
[----:B------:R-:W-:Y:S02]  /*e260*/  @P3 IADD3 R47, PT, PT, R47, -0x7f000001, RZ ;  /* 0x80ffffff2f2f3810 */ /* 0x000fe40007ffe0ff */
[----:B------:R-:W-:Y:S01]  /*e270*/  @P4 IADD3 R46, PT, PT, R46, -0x7f000001, RZ ;  /* 0x80ffffff2e2e4810 */ /* 0x000fe20007ffe0ff */
[----:B------:R-:W-:Y:S01]  /*e280*/  IMAD.HI.U32 R41, R41, 0x7f000001, R32 ;  /* 0x7f00000129297827 */ /* 0x000fe200078e0020 */
[----:B------:R-:W-:Y:S01]  /*e290*/  ISETP.GE.U32.AND P2, PT, R45, 0x7f000001, PT ;  /* 0x7f0000012d00780c */ /* 0x000fe20003f46070 */
[----:B------:R-:W-:Y:S02]  /*e2a0*/  ISETP.GE.U32.AND P6, PT, R44, 0x7f000001, PT ;  /* 0x7f0000012c00780c */ /* 0x000fe40003fc6070 */
[----:B------:R-:W-:Y:S01]  /*e2b0*/  IMAD.HI.U32 R53, R43, 0x7f000001, R30 ;  /* 0x7f0000012b357827 */ /* 0x000fe200078e001e */
[----:B------:R-:W-:Y:S01]  /*e2c0*/  ISETP.GE.U32.AND P5, PT, R42, 0x7f000001, PT ;  /* 0x7f0000012a00780c */ /* 0x000fe20003fa6070 */
[----:B------:R-:W-:Y:S01]  /*e2d0*/  ISETP.GE.U32.AND P4, PT, R47, 0x7f000001, PT ;  /* 0x7f0000012f00780c */ /* 0x000fe20003f86070 */
[----:B------:R-:W-:Y:S01]  /*e2e0*/  @P1 IADD3 R36, PT, PT, R36, -0x7f000001, RZ ;  /* 0x80ffffff24241810 */ /* 0x000fe20007ffe0ff */
[----:B------:R-:W-:Y:S01]  /*e2f0*/  ISETP.GE.U32.AND P3, PT, R46, 0x7f000001, PT ;  /* 0x7f0000012e00780c */ /* 0x000fe20003f66070 */
[----:B------:R-:W-:Y:S01]  /*e300*/  ISETP.GE.U32.AND P1, PT, R41, 0x7f000001, PT ;  /* 0x7f0000012900780c */ /* 0x000fe20003f26070 */
[----:B------:R-:W-:Y:S01]  /*e310*/  @P0 IADD3 R51, PT, PT, R51, -0x7f000001, RZ ;  /* 0x80ffffff33330810 */ /* 0x000fe20007ffe0ff */
[----:B------:R-:W-:Y:S01]  /*e320*/  ISETP.GE.U32.AND P0, PT, R53, 0x7f000001, PT ;  /* 0x7f0000013500780c */ /* 0x000fe20003f06070 */
[----:B------:R-:W-:-:S02]  /*e330*/  IMAD.WIDE.U32 R30, R39, R29, RZ ;  /* 0x0000001d271e7225 */ /* 0x000fc400078e00ff */
[----:B------:R-:W-:Y:S02]  /*e340*/  IADD3 R36, PT, PT, R36, R51, RZ ;  /* 0x0000003324247210 */ /* 0x000fe40007ffe0ff */
[----:B------:R-:W-:Y:S01]  /*e350*/  IMAD R51, R30, 0x7effffff, RZ ;  /* 0x7effffff1e337824 */ /* 0x000fe200078e02ff */
[----:B------:R-:W-:Y:S02]  /*e360*/  @P2 IADD3 R45, PT, PT, R45, -0x7f000001, RZ ;  /* 0x80ffffff2d2d2810 */ /* 0x000fe40007ffe0ff */
[----:B------:R-:W-:Y:S02]  /*e370*/  @P6 IADD3 R44, PT, PT, R44, -0x7f000001, RZ ;  /* 0x80ffffff2c2c6810 */ /* 0x000fe40007ffe0ff */
[----:B------:R-:W-:Y:S02]  /*e380*/  @P5 IADD3 R42, PT, PT, R42, -0x7f000001, RZ ;  /* 0x80ffffff2a2a5810 */ /* 0x000fe40007ffe0ff */
[----:B------:R-:W-:Y:S01]  /*e390*/  @P4 IADD3 R47, PT, PT, R47, -0x7f000001, RZ ;  /* 0x80ffffff2f2f4810 */ /* 0x000fe20007ffe0ff */
[----:B-1----:R-:W-:Y:S01]  /*e3a0*/  IMAD.HI.U32 R48, R51, 0x7f000001, R30 ;  /* 0x7f00000133307827 */ /* 0x002fe200078e001e */
[----:B------:R-:W-:-:S02]  /*e3b0*/  @P3 IADD3 R46, PT, PT, R46, -0x7f000001, RZ ;  /* 0x80ffffff2e2e3810 */ /* 0x000fc40007ffe0ff */
[----:B------:R-:W-:Y:S02]  /*e3c0*/  @P1 IADD3 R41, PT, PT, R41, -0x7f000001, RZ ;  /* 0x80ffffff29291810 */ /* 0x000fe40007ffe0ff */
[----:B------:R-:W-:Y:S01]  /*e3d0*/  @P0 IADD3 R53, PT, PT, R53, -0x7f000001, RZ ;  /* 0x80ffffff35350810 */ /* 0x000fe20007ffe0ff */
[----:B------:R-:W-:Y:S01]  /*e3e0*/  IMAD.WIDE.U32 R32, R39, R4, RZ ;  /* 0x0000000427207225 */ /* 0x000fe200078e00ff */
[----:B------:R-:W-:Y:S02]  /*e3f0*/  IADD3 R44, PT, PT, R44, R45, RZ ;  /* 0x0000002d2c2c7210 */ /* 0x000fe40007ffe0ff */
[----:B------:R-:W-:Y:S01]  /*e400*/  IADD3 R45, PT, PT, R47, R42, RZ ;  /* 0x0000002a2f2d7210 */ /* 0x000fe20007ffe0ff */
[----:B------:R-:W-:Y:S01]  /*e410*/  ISETP.GE.U32.AND P0, PT, R48, 0x7f000001, PT ;  /* 0x7f0000013000780c */ /* 0x000fe20003f06070 */
[----:B------:R-:W-:Y:S01]  /*e420*/  IADD3 R46, PT, PT, R46, R41, RZ ;  /* 0x000000292e2e7210 */ /* 0x000fe20007ffe0ff */
[----:B------:R-:W-:-:S04]  /*e430*/  IMAD.WIDE.U32 R42, R39, R21, RZ ;  /* 0x00000015272a7225 */ /* 0x000fc800078e00ff */
[----:B------:R-:W-:Y:S02]  /*e440*/  IMAD R39, R32, 0x7effffff, RZ ;  /* 0x7effffff20277824 */ /* 0x000fe400078e02ff */
[----:B------:R-:W-:-:S04]  /*e450*/  IMAD.WIDE.U32 R40, R53, 0x5fffffa, RZ ;  /* 0x05fffffa35287825 */ /* 0x000fc800078e00ff */
[----:B------:R-:W-:-:S04]  /*e460*/  IMAD.WIDE.U32 R30, R38, R21, RZ ;  /* 0x00000015261e7225 */ /* 0x000fc800078e00ff */
[----:B------:R-:W-:Y:S02]  /*e470*/  IMAD R53, R53, 0x6, RZ ;  /* 0x0000000635357824 */ /* 0x000fe400078e02ff */
[----:B------:R-:W-:Y:S02]  /*e480*/  IMAD R47, R42, 0x7effffff, RZ ;  /* 0x7effffff2a2f7824 */ /* 0x000fe400078e02ff */
[----:B------:R-:W-:-:S04]  /*e490*/  IMAD.HI.U32 R51, R39, 0x7f000001, R32 ;  /* 0x7f00000127337827 */ /* 0x000fc800078e0020 */
[----:B------:R-:W-:Y:S02]  /*e4a0*/  IMAD R21, R30, 0x7effffff, RZ ;  /* 0x7effffff1e157824 */ /* 0x000fe400078e02ff */
[----:B------:R-:W-:Y:S01]  /*e4b0*/  IMAD.HI.U32 R53, R53, 0x7f000001, R40 ;  /* 0x7f00000135357827 */ /* 0x000fe200078e0028 */
[----:B------:R-:W-:-:S03]  /*e4c0*/  ISETP.GE.U32.AND P4, PT, R51, 0x7f000001, PT ;  /* 0x7f0000013300780c */ /* 0x000fc60003f86070 */
[----:B------:R-:W-:Y:S01]  /*e4d0*/  IMAD.WIDE.U32 R40, R38, R34, RZ ;  /* 0x0000002226287225 */ /* 0x000fe200078e00ff */
[----:B------:R-:W-:-:S03]  /*e4e0*/  @P0 IADD3 R48, PT, PT, R48, -0x7f000001, RZ ;  /* 0x80ffffff30300810 */ /* 0x000fc60007ffe0ff */
[----:B------:R-:W-:-:S04]  /*e4f0*/  IMAD.HI.U32 R42, R47, 0x7f000001, R42 ;  /* 0x7f0000012f2a7827 */ /* 0x000fc800078e002a */
[----:B------:R-:W-:-:S04]  /*e500*/  IMAD.WIDE.U32 R32, R38, R29, RZ ;  /* 0x0000001d26207225 */ /* 0x000fc800078e00ff */
[----:B------:R-:W-:Y:S01]  /*e510*/  IMAD.HI.U32 R34, R21, 0x7f000001, R30 ;  /* 0x7f00000115227827 */ /* 0x000fe200078e001e */
[----:B------:R-:W-:Y:S01]  /*e520*/  ISETP.GE.U32.AND P5, PT, R42, 0x7f000001, PT ;  /* 0x7f0000012a00780c */ /* 0x000fe20003fa6070 */
[----:B------:R-:W-:Y:S02]  /*e530*/  ISETP.GE.U32.AND P2, PT, R44, 0x7f000001, PT ;  /* 0x7f0000012c00780c */ /* 0x000fe40003f46070 */
[----:B------:R-:W-:Y:S01]  /*e540*/  IMAD R29, R32, 0x7effffff, RZ ;  /* 0x7effffff201d7824 */ /* 0x000fe200078e02ff */
[----:B------:R-:W-:Y:S01]  /*e550*/  ISETP.GE.U32.AND P1, PT, R34, 0x7f000001, PT ;  /* 0x7f0000012200780c */ /* 0x000fe20003f26070 */
[----:B------:R-:W-:Y:S01]  /*e560*/  IMAD R39, R40, 0x7effffff, RZ ;  /* 0x7effffff28277824 */ /* 0x000fe200078e02ff */
[----:B------:R-:W-:Y:S01]  /*e570*/  ISETP.GE.U32.AND P3, PT, R45, 0x7f000001, PT ;  /* 0x7f0000012d00780c */ /* 0x000fe20003f66070 */
[----:B------:R-:W-:-:S04]  /*e580*/  IMAD.HI.U32 R32, R29, 0x7f000001, R32 ;  /* 0x7f0000011d207827 */ /* 0x000fc800078e0020 */
[----:B------:R-:W-:Y:S01]  /*e590*/  IMAD.WIDE.U32 R30, R48, 0x5fffffa, RZ ;  /* 0x05fffffa301e7825 */ /* 0x000fe200078e00ff */
[----:B------:R-:W-:-:S03]  /*e5a0*/  ISETP.GE.U32.AND P0, PT, R32, 0x7f000001, PT ;  /* 0x7f0000012000780c */ /* 0x000fc60003f06070 */
[----:B------:R-:W-:-:S04]  /*e5b0*/  IMAD.HI.U32 R40, R39, 0x7f000001, R40 ;  /* 0x7f00000127287827 */ /* 0x000fc800078e0028 */
[----:B------:R-:W-:Y:S01]  /*e5c0*/  IMAD R21, R48, 0x6, RZ ;  /* 0x0000000630157824 */ /* 0x000fe200078e02ff */
[----:B------:R-:W-:Y:S01]  /*e5d0*/  @P4 IADD3 R51, PT, PT, R51, -0x7f000001, RZ ;  /* 0x80ffffff33334810 */ /* 0x000fe20007ffe0ff */
[----:B------:R-:W-:Y:S02]  /*e5e0*/  ISETP.GE.U32.AND P4, PT, R40, 0x7f000001, PT ;  /* 0x7f0000012800780c */ /* 0x000fe40003f86070 */
[----:B------:R-:W-:Y:S01]  /*e5f0*/  IMAD.HI.U32 R43, R21, 0x7f000001, R30 ;  /* 0x7f000001152b7827 */ /* 0x000fe200078e001e */
[----:B------:R-:W-:Y:S02]  /*e600*/  @P5 IADD3 R42, PT, PT, R42, -0x7f000001, RZ ;  /* 0x80ffffff2a2a5810 */ /* 0x000fe40007ffe0ff */
[----:B------:R-:W-:Y:S01]  /*e610*/  @P1 IADD3 R34, PT, PT, R34, -0x7f000001, RZ ;  /* 0x80ffffff22221810 */ /* 0x000fe20007ffe0ff */
[----:B------:R-:W-:Y:S01]  /*e620*/  IMAD.WIDE.U32 R38, R38, R4, RZ ;  /* 0x0000000426267225 */ /* 0x000fe200078e00ff */
[----:B------:R-:W-:Y:S02]  /*e630*/  @P2 IADD3 R44, PT, PT, R44, -0x7f000001, RZ ;  /* 0x80ffffff2c2c2810 */ /* 0x000fe40007ffe0ff */
[----:B------:R-:W-:Y:S01]  /*e640*/  @P3 IADD3 R45, PT, PT, R45, -0x7f000001, RZ ;  /* 0x80ffffff2d2d3810 */ /* 0x000fe20007ffe0ff */
[----:B------:R-:W-:Y:S01]  /*e650*/  ISETP.GE.U32.AND P5, PT, R43, 0x7f000001, PT ;  /* 0x7f0000012b00780c */ /* 0x000fe20003fa6070 */
[----:B------:R-:W-:Y:S01]  /*e660*/  ISETP.GE.U32.AND P1, PT, R46, 0x7f000001, PT ;  /* 0x7f0000012e00780c */ /* 0x000fe20003f26070 */
[----:B------:R-:W-:Y:S01]  /*e670*/  ISETP.GE.U32.AND P3, PT, R53, 0x7f000001, PT ;  /* 0x7f0000013500780c */ /* 0x000fe20003f66070 */
[----:B------:R-:W-:Y:S01]  /*e680*/  ISETP.GE.U32.AND P2, PT, R36, 0x7f000001, PT ;  /* 0x7f0000012400780c */ /* 0x000fe20003f46070 */
[----:B------:R-:W-:Y:S01]  /*e690*/  IMAD R21, R38, 0x7effffff, RZ ;  /* 0x7effffff26157824 */ /* 0x000fe200078e02ff */
[----:B------:R-:W-:-:S03]  /*e6a0*/  @P0 IADD3 R32, PT, PT, R32, -0x7f000001, RZ ;  /* 0x80ffffff20200810 */ /* 0x000fc60007ffe0ff */
[----:B------:R-:W-:Y:S01]  /*e6b0*/  IMAD.HI.U32 R4, R21, 0x7f000001, R38 ;  /* 0x7f00000115047827 */ /* 0x000fe200078e0026 */
[----:B------:R-:W-:-:S03]  /*e6c0*/  @P4 IADD3 R40, PT, PT, R40, -0x7f000001, RZ ;  /* 0x80ffffff28284810 */ /* 0x000fc60007ffe0ff */
[----:B------:R-:W-:Y:S01]  /*e6d0*/  IMAD.WIDE.U32 R30, R34, 0x5fffffa, RZ ;  /* 0x05fffffa221e7825 */ /* 0x000fe200078e00ff */
[----:B------:R-:W-:Y:S01]  /*e6e0*/  ISETP.GE.U32.AND P0, PT, R4, 0x7f000001, PT ;  /* 0x7f0000010400780c */ /* 0x000fe20003f06070 */
[----:B------:R-:W-:Y:S02]  /*e6f0*/  @P5 IADD3 R43, PT, PT, R43, -0x7f000001, RZ ;  /* 0x80ffffff2b2b5810 */ /* 0x000fe40007ffe0ff */
[----:B------:R-:W-:Y:S01]  /*e700*/  @P1 IADD3 R46, PT, PT, R46, -0x7f000001, RZ ;  /* 0x80ffffff2e2e1810 */ /* 0x000fe20007ffe0ff */
[C---:B------:R-:W-:Y:S01]  /*e710*/  IMAD R29, R32.reuse, 0x6, RZ ;  /* 0x00000006201d7824 */ /* 0x040fe200078e02ff */
[----:B------:R-:W-:Y:S01]  /*e720*/  @P3 IADD3 R53, PT, PT, R53, -0x7f000001, RZ ;  /* 0x80ffffff35353810 */ /* 0x000fe20007ffe0ff */
[----:B------:R-:W-:Y:S01]  /*e730*/  IMAD.WIDE.U32 R32, R32, 0x5fffffa, RZ ;  /* 0x05fffffa20207825 */ /* 0x000fe200078e00ff */
[----:B------:R-:W-:-:S03]  /*e740*/  @P2 IADD3 R36, PT, PT, R36, -0x7f000001, RZ ;  /* 0x80ffffff24242810 */ /* 0x000fc60007ffe0ff */
[----:B------:R-:W-:Y:S02]  /*e750*/  IMAD R21, R34, 0x6, RZ ;  /* 0x0000000622157824 */ /* 0x000fe400078e02ff */
[----:B------:R-:W-:Y:S01]  /*e760*/  IMAD.WIDE.U32 R38, R40, 0x5fffffa, RZ ;  /* 0x05fffffa28267825 */ /* 0x000fe200078e00ff */
[----:B------:R-:W-:-:S03]  /*e770*/  IADD3 R46, PT, PT, R46, R43, RZ ;  /* 0x0000002b2e2e7210 */ /* 0x000fc60007ffe0ff */
[----:B------:R-:W-:Y:S01]  /*e780*/  IMAD R41, R40, 0x6, RZ ;  /* 0x0000000628297824 */ /* 0x000fe200078e02ff */
[----:B------:R-:W-:Y:S01]  /*e790*/  IADD3 R36, PT, PT, R36, R53, RZ ;  /* 0x0000003524247210 */ /* 0x000fe20007ffe0ff */
[----:B------:R-:W-:Y:S01]  /*e7a0*/  IMAD.HI.U32 R21, R21, 0x7f000001, R30 ;  /* 0x7f00000115157827 */ /* 0x000fe200078e001e */
[----:B------:R-:W-:Y:S02]  /*e7b0*/  IADD3 R44, PT, PT, R44, R51, RZ ;  /* 0x000000332c2c7210 */ /* 0x000fe40007ffe0ff */
[----:B------:R-:W-:Y:S01]  /*e7c0*/  IADD3 R45, PT, PT, R45, R42, RZ ;  /* 0x0000002a2d2d7210 */ /* 0x000fe20007ffe0ff */
[----:B------:R-:W-:Y:S01]  /*e7d0*/  IMAD.HI.U32 R29, R29, 0x7f000001, R32 ;  /* 0x7f0000011d1d7827 */ /* 0x000fe200078e0020 */
[----:B------:R-:W-:-:S03]  /*e7e0*/  ISETP.GE.U32.AND P4, PT, R21, 0x7f000001, PT ;  /* 0x7f0000011500780c */ /* 0x000fc60003f86070 */
[----:B------:R-:W-:Y:S01]  /*e7f0*/  IMAD.HI.U32 R39, R41, 0x7f000001, R38 ;  /* 0x7f00000129277827 */ /* 0x000fe200078e0026 */
[----:B------:R-:W-:Y:S01]  /*e800*/  ISETP.GE.U32.AND P2, PT, R46, 0x7f000001, PT ;  /* 0x7f0000012e00780c */ /* 0x000fe20003f46070 */
[----:B------:R-:W-:Y:S01]  /*e810*/  @P0 IADD3 R4, PT, PT, R4, -0x7f000001, RZ ;  /* 0x80ffffff04040810 */ /* 0x000fe20007ffe0ff */
[----:B------:R-:W-:Y:S01]  /*e820*/  ISETP.GE.U32.AND P5, PT, R29, 0x7f000001, PT ;  /* 0x7f0000011d00780c */ /* 0x000fe20003fa6070 */
[----:B------:R-:W-:Y:S01]  /*e830*/  ISETP.GE.U32.AND P3, PT, R36, 0x7f000001, PT ;  /* 0x7f0000012400780c */ /* 0x000fe20003f66070 */
[----:B------:R-:W-:Y:S01]  /*e840*/  ISETP.GE.U32.AND P6, PT, R39, 0x7f000001, PT ;  /* 0x7f0000012700780c */ /* 0x000fe20003fc6070 */
[----:B------:R-:W-:Y:S01]  /*e850*/  ISETP.GE.U32.AND P0, PT, R44, 0x7f000001, PT ;  /* 0x7f0000012c00780c */ /* 0x000fe20003f06070 */
[----:B------:R-:W-:-:S03]  /*e860*/  ISETP.GE.U32.AND P1, PT, R45, 0x7f000001, PT ;  /* 0x7f0000012d00780c */ /* 0x000fc60003f26070 */
[----:B------:R-:W-:-:S04]  /*e870*/  @P4 IADD3 R21, PT, PT, R21, -0x7f000001, RZ ;  /* 0x80ffffff15154810 */ /* 0x000fc80007ffe0ff */
[----:B------:R-:W-:Y:S02]  /*e880*/  @P2 IADD3 R46, PT, PT, R46, -0x7f000001, RZ ;  /* 0x80ffffff2e2e2810 */ /* 0x000fe40007ffe0ff */
[----:B------:R-:W-:Y:S02]  /*e890*/  @P5 IADD3 R29, PT, PT, R29, -0x7f000001, RZ ;  /* 0x80ffffff1d1d5810 */ /* 0x000fe40007ffe0ff */
[----:B------:R-:W-:Y:S02]  /*e8a0*/  @P3 IADD3 R36, PT, PT, R36, -0x7f000001, RZ ;  /* 0x80ffffff24243810 */ /* 0x000fe40007ffe0ff */
[----:B------:R-:W-:Y:S02]  /*e8b0*/  @P6 IADD3 R39, PT, PT, R39, -0x7f000001, RZ ;  /* 0x80ffffff27276810 */ /* 0x000fe40007ffe0ff */
[----:B------:R-:W-:Y:S02]  /*e8c0*/  @P0 IADD3 R44, PT, PT, R44, -0x7f000001, RZ ;  /* 0x80ffffff2c2c0810 */ /* 0x000fe40007ffe0ff */
[----:B------:R-:W-:-:S02]  /*e8d0*/  @P1 IADD3 R45, PT, PT, R45, -0x7f000001, RZ ;  /* 0x80ffffff2d2d1810 */ /* 0x000fc40007ffe0ff */
[----:B------:R-:W-:Y:S02]  /*e8e0*/  IADD3 R32, PT, PT, R46, R21, RZ ;  /* 0x000000152e207210 */ /* 0x000fe40007ffe0ff */
[----:B------:R-:W-:Y:S02]  /*e8f0*/  IADD3 R21, PT, PT, R36, R29, RZ ;  /* 0x0000001d24157210 */ /* 0x000fe40007ffe0ff */
[----:B------:R-:W-:Y:S02]  /*e900*/  IADD3 R36, PT, PT, R44, R39, RZ ;  /* 0x000000272c247210 */ /* 0x000fe40007ffe0ff */
        /* <DEDUP_REMOVED lines=11> */
[----:B------:R-:W-:Y:S02]  /*e9c0*/  IADD3 R36, PT, PT, R36, R35, RZ ;  /* 0x0000002324247210 */ /* 0x000fe40007ffe0ff */
[----:B------:R-:W-:Y:S01]  /*e9d0*/  IADD3 R38, PT, PT, R38, R3, RZ ;  /* 0x0000000326267210 */ /* 0x000fe20007ffe0ff */
[----:B------:R-:W-:Y:S01]  /*e9e0*/  ISETP.GE.U32.AND P0, PT, R32, 0x7f000001, PT ;  /* 0x7f0000012000780c */ /* 0x000fe20003f06070 */
[----:B------:R-:W-:Y:S01]  /*e9f0*/  ISETP.GE.U32.AND P1, PT, R34, 0x7f000001, PT ;  /* 0x7f0000012200780c */ /* 0x000fe20003f26070 */
[----:B------:R-:W-:Y:S02]  /*ea00*/  ISETP.GE.U32.AND P2, PT, R36, 0x7f000001, PT ;  /* 0x7f0000012400780c */ /* 0x000fe40003f46070 */
[----:B------:R-:W-:Y:S01]  /*ea10*/  ISETP.GE.U32.AND P3, PT, R38, 0x7f000001, PT ;  /* 0x7f0000012600780c */ /* 0x000fe20003f66070 */
[----:B------:R0:W-:Y:S04]  /*ea20*/  STL [R1+0x114], R34 ;  /* 0x0001142201007387 */ /* 0x0001e80000100800 */
[----:B------:R1:W-:Y:S04]  /*ea30*/  STL [R1+0x118], R36 ;  /* 0x0001182401007387 */ /* 0x0003e80000100800 */
[----:B------:R2:W-:Y:S01]  /*ea40*/  STL [R1+0x11c], R38 ;  /* 0x00011c2601007387 */ /* 0x0005e20000100800 */
[----:B0-----:R-:W-:-:S03]  /*ea50*/  @P1 IADD3 R34, PT, PT, R34, -0x7f000001, RZ ;  /* 0x80ffffff22221810 */ /* 0x001fc60007ffe0ff */
[----:B------:R0:W-:Y:S01]  /*ea60*/  STL [R1+0x110], R32 ;  /* 0x0001102001007387 */ /* 0x0001e20000100800 */
[----:B-1----:R-:W-:Y:S02]  /*ea70*/  @P2 IADD3 R36, PT, PT, R36, -0x7f000001, RZ ;  /* 0x80ffffff24242810 */ /* 0x002fe40007ffe0ff */
[----:B--2---:R-:W-:Y:S02]  /*ea80*/  @P3 IADD3 R38, PT, PT, R38, -0x7f000001, RZ ;  /* 0x80ffffff26263810 */ /* 0x004fe40007ffe0ff */
[----:B0-----:R-:W-:Y:S01]  /*ea90*/  @P0 IADD3 R32, PT, PT, R32, -0x7f000001, RZ ;  /* 0x80ffffff20200810 */ /* 0x001fe20007ffe0ff */
[----:B------:R-:W-:Y:S04]  /*eaa0*/  STL [R1+0x114], R34 ;  /* 0x0001142201007387 */ /* 0x000fe80000100800 */
[----:B------:R0:W-:Y:S04]  /*eab0*/  STL [R1+0x110], R32 ;  /* 0x0001102001007387 */ /* 0x0001e80000100800 */
[----:B------:R-:W-:Y:S04]  /*eac0*/  STL [R1+0x118], R36 ;  /* 0x0001182401007387 */ /* 0x000fe80000100800 */
        /* <DEDUP_REMOVED lines=9> */
[----:B0-----:R-:W-:-:S03]  /*eb60*/  IADD3 R32, PT, PT, R19, R18, RZ ;  /* 0x0000001213207210 */ /* 0x001fc60007ffe0ff */
[----:B------:R-:W4:Y:S02]  /*eb70*/  LDL.64 R18, [R1+0x100] ;  /* 0x0001000001127983 */ /* 0x000f240000100a00 */
[----:B------:R-:W-:Y:S01]  /*eb80*/  ISETP.GE.U32.AND P1, PT, R32, 0x7f000001, PT ;  /* 0x7f0000012000780c */ /* 0x000fe20003f26070 */
[----:B------:R-:W-:Y:S02]  /*eb90*/  IADD3 R16, PT, PT, R27, R16, RZ ;  /* 0x000000101b107210 */ /* 0x000fe40007ffe0ff */
[----:B------:R-:W-:Y:S02]  /*eba0*/  IADD3 R17, PT, PT, R17, R26, RZ ;  /* 0x0000001a11117210 */ /* 0x000fe40007ffe0ff */
[----:B------:R-:W-:Y:S01]  /*ebb0*/  IADD3 R25, PT, PT, R20, R25, RZ ;  /* 0x0000001914197210 */ /* 0x000fe20007ffe0ff */
[----:B------:R-:W-:Y:S02]  /*ebc0*/  ISETP.GE.U32.AND P0, PT, R16, 0x7f000001, PT ;  /* 0x7f0000011000780c */ /* 0x000fe40003f06070 */
[----:B------:R-:W-:-:S02]  /*ebd0*/  ISETP.GE.U32.AND P2, PT, R17, 0x7f000001, PT ;  /* 0x7f0000011100780c */ /* 0x000fc40003f46070 */
[----:B------:R-:W-:-:S03]  /*ebe0*/  ISETP.GE.U32.AND P3, PT, R25, 0x7f000001, PT ;  /* 0x7f0000011900780c */ /* 0x000fc60003f66070 */
[----:B------:R-:W-:-:S04]  /*ebf0*/  @P1 IADD3 R32, PT, PT, R32, -0x7f000001, RZ ;  /* 0x80ffffff20201810 */ /* 0x000fc80007ffe0ff */
[----:B------:R-:W-:Y:S02]  /*ec00*/  IADD3 R11, PT, PT, R11, R32, RZ ;  /* 0x000000200b0b7210 */ /* 0x000fe40007ffe0ff */
[----:B------:R-:W-:Y:S02]  /*ec10*/  @P0 IADD3 R16, PT, PT, R16, -0x7f000001, RZ ;  /* 0x80ffffff10100810 */ /* 0x000fe40007ffe0ff */
[----:B------:R-:W-:Y:S01]  /*ec20*/  @P2 IADD3 R17, PT, PT, R17, -0x7f000001, RZ ;  /* 0x80ffffff11112810 */ /* 0x000fe20007ffe0ff */
[----:B------:R-:W-:Y:S01]  /*ec30*/  ISETP.GE.U32.AND P6, PT, R11, 0x7f000001, PT ;  /* 0x7f0000010b00780c */ /* 0x000fe20003fc6070 */
[----:B------:R-:W-:Y:S01]  /*ec40*/  @P3 IADD3 R25, PT, PT, R25, -0x7f000001, RZ ;  /* 0x80ffffff19193810 */ /* 0x000fe20007ffe0ff */
[----:B------:R-:W-:Y:S01]  /*ec50*/  ISETP.GE.U32.AND P0, PT, R23, R12, PT ;  /* 0x0000000c1700720c */ /* 0x000fe20003f06070 */
[----:B------:R-:W-:Y:S02]  /*ec60*/  IADD3 R13, PT, PT, R13, R16, RZ ;  /* 0x000000100d0d7210 */ /* 0x000fe40007ffe0ff */
[----:B------:R-:W-:-:S02]  /*ec70*/  IADD3 R10, PT, PT, R10, R17, RZ ;  /* 0x000000110a0a7210 */ /* 0x000fc40007ffe0ff */
[----:B------:R-:W-:Y:S02]  /*ec80*/  IADD3 R25, PT, PT, R28, R25, RZ ;  /* 0x000000191c197210 */ /* 0x000fe40007ffe0ff */
[----:B-1----:R-:W-:Y:S01]  /*ec90*/  IADD3 R6, PT, PT, -R12, R23, RZ ;  /* 0x000000170c067210 */ /* 0x002fe20007ffe1ff */
[----:B------:R-:W-:Y:S01]  /*eca0*/  ISETP.GE.U32.AND P1, PT, R24, R15, PT ;  /* 0x0000000f1800720c */ /* 0x000fe20003f26070 */
[----:B------:R-:W-:Y:S01]  /*ecb0*/  ISETP.GE.U32.AND P2, PT, R22, R9, PT ;  /* 0x000000091600720c */ /* 0x000fe20003f46070 */
[----:B------:R-:W-:Y:S01]  /*ecc0*/  ISETP.GE.U32.AND P4, PT, R10, 0x7f000001, PT ;  /* 0x7f0000010a00780c */ /* 0x000fe20003f86070 */
[----:B------:R-:W-:Y:S01]  /*ecd0*/  ISETP.GE.U32.AND P5, PT, R13, 0x7f000001, PT ;  /* 0x7f0000010d00780c */ /* 0x000fe20003fa6070 */
[----:B------:R-:W-:Y:S01]  /*ece0*/  ISETP.GE.U32.AND P3, PT, R49, R14, PT ;  /* 0x0000000e3100720c */ /* 0x000fe20003f66070 */
[----:B------:R-:W-:Y:S01]  /*ecf0*/  @P6 IADD3 R11, PT, PT, R11, -0x7f000001, RZ ;  /* 0x80ffffff0b0b6810 */ /* 0x000fe20007ffe0ff */
[----:B------:R-:W-:Y:S01]  /*ed00*/  ISETP.GE.U32.AND P6, PT, R25, 0x7f000001, PT ;  /* 0x7f0000011900780c */ /* 0x000fe20003fc6070 */
[----:B------:R-:W-:-:S02]  /*ed10*/  @!P0 IADD3 R6, PT, PT, R6, 0x7f000001, RZ ;  /* 0x7f00000106068810 */ /* 0x000fc40007ffe0ff */
[----:B------:R-:W-:Y:S02]  /*ed20*/  IADD3 R24, PT, PT, -R15, R24, RZ ;  /* 0x000000180f187210 */ /* 0x000fe40007ffe1ff */
[----:B------:R-:W-:Y:S02]  /*ed30*/  IADD3 R7, PT, PT, -R9, R22, RZ ;  /* 0x0000001609077210 */ /* 0x000fe40007ffe1ff */
[----:B------:R-:W-:Y:S01]  /*ed40*/  IADD3 R16, PT, PT, -R14, R49, RZ ;  /* 0x000000310e107210 */ /* 0x000fe20007ffe1ff */
[----:B------:R-:W-:Y:S01]  /*ed50*/  ISETP.GE.U32.AND P0, PT, R6, R11, PT ;  /* 0x0000000b0600720c */ /* 0x000fe20003f06070 */
[----:B------:R-:W-:Y:S02]  /*ed60*/  @!P1 IADD3 R24, PT, PT, R24, 0x7f000001, RZ ;  /* 0x7f00000118189810 */ /* 0x000fe40007ffe0ff */
[----:B------:R-:W-:Y:S02]  /*ed70*/  @!P2 IADD3 R7, PT, PT, R7, 0x7f000001, RZ ;  /* 0x7f0000010707a810 */ /* 0x000fe40007ffe0ff */
[----:B------:R-:W-:-:S02]  /*ed80*/  @P4 IADD3 R10, PT, PT, R10, -0x7f000001, RZ ;  /* 0x80ffffff0a0a4810 */ /* 0x000fc40007ffe0ff */
[----:B------:R-:W-:Y:S02]  /*ed90*/  @P5 IADD3 R13, PT, PT, R13, -0x7f000001, RZ ;  /* 0x80ffffff0d0d5810 */ /* 0x000fe40007ffe0ff */
[----:B------:R-:W-:Y:S02]  /*eda0*/  @!P3 IADD3 R16, PT, PT, R16, 0x7f000001, RZ ;  /* 0x7f0000011010b810 */ /* 0x000fe40007ffe0ff */
[----:B------:R-:W-:Y:S02]  /*edb0*/  @P6 IADD3 R25, PT, PT, R25, -0x7f000001, RZ ;  /* 0x80ffffff19196810 */ /* 0x000fe40007ffe0ff */
[----:B------:R-:W-:Y:S01]  /*edc0*/  IADD3 R11, PT, PT, -R11, R6, RZ ;  /* 0x000000060b0b7210 */ /* 0x000fe20007ffe1ff */
[----:B------:R-:W-:Y:S01]  /*edd0*/  ISETP.GE.U32.AND P2, PT, R7, R10, PT ;  /* 0x0000000a0700720c */ /* 0x000fe20003f46070 */
[----:B------:R-:W-:Y:S01]  /*ede0*/  ISETP.GE.U32.AND P1, PT, R24, R13, PT ;  /* 0x0000000d1800720c */ /* 0x000fe20003f26070 */
[----:B------:R-:W-:Y:S01]  /*edf0*/  ISETP.GE.U32.AND P3, PT, R16, R25, PT ;  /* 0x000000191000720c */ /* 0x000fe20003f66070 */
[----:B------:R-:W-:-:S02]  /*ee00*/  @!P0 IADD3 R11, PT, PT, R11, 0x7f000001, RZ ;  /* 0x7f0000010b0b8810 */ /* 0x000fc40007ffe0ff */
[----:B------:R-:W-:Y:S02]  /*ee10*/  IADD3 R17, PT, PT, -R10, R7, RZ ;  /* 0x000000070a117210 */ /* 0x000fe40007ffe1ff */
[----:B------:R-:W-:Y:S02]  /*ee20*/  IADD3 R13, PT, PT, -R13, R24, RZ ;  /* 0x000000180d0d7210 */ /* 0x000fe40007ffe1ff */
[----:B------:R-:W-:Y:S01]  /*ee30*/  IADD3 R25, PT, PT, -R25, R16, RZ ;  /* 0x0000001019197210 */ /* 0x000fe20007ffe1ff */
[----:B------:R-:W-:-:S03]  /*ee40*/  IMAD.WIDE.U32 R6, R11, R0, RZ ;  /* 0x000000000b067225 */ /* 0x000fc600078e00ff */
[----:B------:R-:W-:Y:S01]  /*ee50*/  @!P2 IADD3 R17, PT, PT, R17, 0x7f000001, RZ ;  /* 0x7f0000011111a810 */ /* 0x000fe20007ffe0ff */
[----:B------:R-:W-:Y:S01]  /*ee60*/  IMAD R11, R6, 0x7effffff, RZ ;  /* 0x7effffff060b7824 */ /* 0x000fe200078e02ff */
[----:B------:R-:W-:Y:S02]  /*ee70*/  @!P1 IADD3 R13, PT, PT, R13, 0x7f000001, RZ ;  /* 0x7f0000010d0d9810 */ /* 0x000fe40007ffe0ff */
[----:B------:R-:W-:Y:S01]  /*ee80*/  @!P3 IADD3 R25, PT, PT, R25, 0x7f000001, RZ ;  /* 0x7f0000011919b810 */ /* 0x000fe20007ffe0ff */
[----:B------:R-:W-:-:S04]  /*ee90*/  IMAD.HI.U32 R26, R11, 0x7f000001, R6 ;  /* 0x7f0000010b1a7827 */ /* 0x000fc800078e0006 */
[----:B------:R-:W-:-:S04]  /*eea0*/  IMAD.WIDE.U32 R10, R17, R0, RZ ;  /* 0x00000000110a7225 */ /* 0x000fc800078e00ff */
[----:B------:R-:W-:-:S04]  /*eeb0*/  IMAD.WIDE.U32 R6, R13, R0, RZ ;  /* 0x000000000d067225 */ /* 0x000fc800078e00ff */
[----:B------:R-:W-:-:S04]  /*eec0*/  IMAD.WIDE.U32 R16, R25, R0, RZ ;  /* 0x0000000019107225 */ /* 0x000fc800078e00ff */
[----:B------:R-:W-:Y:S02]  /*eed0*/  IMAD R13, R6, 0x7effffff, RZ ;  /* 0x7effffff060d7824 */ /* 0x000fe400078e02ff */
[----:B------:R-:W-:Y:S01]  /*eee0*/  IMAD R25, R16, 0x7effffff, RZ ;  /* 0x7effffff10197824 */ /* 0x000fe200078e02ff */
[----:B------:R-:W-:Y:S01]  /*eef0*/  ISETP.GE.U32.AND P1, PT, R26, 0x7f000001, PT ;  /* 0x7f0000011a00780c */ /* 0x000fe20003f26070 */
[----:B------:R-:W-:-:S04]  /*ef00*/  IMAD.HI.U32 R0, R13, 0x7f000001, R6 ;  /* 0x7f0000010d007827 */ /* 0x000fc800078e0006 */
[----:B------:R-:W-:Y:S01]  /*ef10*/  IMAD.HI.U32 R32, R25, 0x7f000001, R16 ;  /* 0x7f00000119207827 */ /* 0x000fe200078e0010 */
[----:B------:R-:W-:-:S03]  /*ef20*/  ISETP.GE.U32.AND P0, PT, R0, 0x7f000001, PT ;  /* 0x7f0000010000780c */ /* 0x000fc60003f06070 */
[----:B------:R-:W-:Y:S01]  /*ef30*/  IMAD R23, R10, 0x7effffff, RZ ;  /* 0x7effffff0a177824 */ /* 0x000fe200078e02ff */
[----:B------:R-:W-:-:S03]  /*ef40*/  ISETP.GE.U32.AND P3, PT, R32, 0x7f000001, PT ;  /* 0x7f0000012000780c */ /* 0x000fc60003f66070 */
[----:B------:R-:W-:Y:S01]  /*ef50*/  IMAD.HI.U32 R28, R23, 0x7f000001, R10 ;  /* 0x7f000001171c7827 */ /* 0x000fe200078e000a */
[----:B------:R-:W-:-:S04]  /*ef60*/  @P1 IADD3 R26, PT, PT, R26, -0x7f000001, RZ ;  /* 0x80ffffff1a1a1810 */ /* 0x000fc80007ffe0ff */
[----:B------:R-:W-:Y:S01]  /*ef70*/  ISETP.GE.U32.AND P2, PT, R28, 0x7f000001, PT ;  /* 0x7f0000011c00780c */ /* 0x000fe20003f46070 */
[----:B------:R-:W-:-:S04]  /*ef80*/  @P0 IADD3 R0, PT, PT, R0, -0x7f000001, RZ ;  /* 0x80ffffff00000810 */ /* 0x000fc80007ffe0ff */
[----:B------:R-:W-:-:S08]  /*ef90*/  @P3 IADD3 R32, PT, PT, R32, -0x7f000001, RZ ;  /* 0x80ffffff20203810 */ /* 0x000fd00007ffe0ff */
[----:B------:R-:W-:Y:S01]  /*efa0*/  @P2 IADD3 R28, PT, PT, R28, -0x7f000001, RZ ;  /* 0x80ffffff1c1c2810 */ /* 0x000fe20007ffe0ff */
[----:B--2---:R-:W-:-:S04]  /*efb0*/  IMAD.WIDE.U32 R10, R31, R26, RZ ;  /* 0x0000001a1f0a7225 */ /* 0x004fc800078e00ff */
[----:B------:R-:W-:Y:S02]  /*efc0*/  IMAD R13, R10, 0x7effffff, RZ ;  /* 0x7effffff0a0d7824 */ /* 0x000fe400078e02ff */
[----:B------:R-:W-:-:S04]  /*efd0*/  IMAD.WIDE.U32 R6, R31, R0, RZ ;  /* 0x000000001f067225 */ /* 0x000fc800078e00ff */
[----:B---3--:R-:W-:-:S04]  /*efe0*/  IMAD.WIDE.U32 R22, R33, R32, RZ ;  /* 0x0000002021167225 */ /* 0x008fc800078e00ff */
[----:B------:R-:W-:-:S04]  /*eff0*/  IMAD.HI.U32 R20, R13, 0x7f000001, R10 ;  /* 0x7f0000010d147827 */ /* 0x000fc800078e000a */
[----:B------:R-:W-:Y:S02]  /*f000*/  IMAD R13, R6, 0x7effffff, RZ ;  /* 0x7effffff060d7824 */ /* 0x000fe400078e02ff */
[----:B------:R-:W-:-:S04]  /*f010*/  IMAD.WIDE.U32 R10, R31, R32, RZ ;  /* 0x000000201f0a7225 */ /* 0x000fc800078e00ff */
[----:B------:R-:W-:Y:S02]  /*f020*/  IMAD R27, R22, 0x7effffff, RZ ;  /* 0x7effffff161b7824 */ /* 0x000fe400078e02ff */
[----:B------:R-:W-:-:S04]  /*f030*/  IMAD.WIDE.U32 R16, R31, R28, RZ ;  /* 0x0000001c1f107225 */ /* 0x000fc800078e00ff */
[----:B------:R-:W-:-:S04]  /*f040*/  IMAD.HI.U32 R24, R13, 0x7f000001, R6 ;  /* 0x7f0000010d187827 */ /* 0x000fc800078e0006 */
[----:B------:R-:W-:Y:S02]  /*f050*/  IMAD R13, R10, 0x7effffff, RZ ;  /* 0x7effffff0a0d7824 */ /* 0x000fe400078e02ff */
[----:B------:R-:W-:-:S04]  /*f060*/  IMAD.HI.U32 R35, R27, 0x7f000001, R22 ;  /* 0x7f0000011b237827 */ /* 0x000fc800078e0016 */
[----:B------:R-:W-:Y:S01]  /*f070*/  IMAD R25, R16, 0x7effffff, RZ ;  /* 0x7effffff10197824 */ /* 0x000fe200078e02ff */
[----:B------:R-:W-:Y:S01]  /*f080*/  ISETP.GE.U32.AND P6, PT, R35, 0x7f000001, PT ;  /* 0x7f0000012300780c */ /* 0x000fe20003fc6070 */
[----:B------:R-:W-:-:S04]  /*f090*/  IMAD.HI.U32 R34, R13, 0x7f000001, R10 ;  /* 0x7f0000010d227827 */ /* 0x000fc800078e000a */
[----:B------:R-:W-:Y:S01]  /*f0a0*/  IMAD.HI.U32 R31, R25, 0x7f000001, R16 ;  /* 0x7f000001191f7827 */ /* 0x000fe200078e0010 */
[----:B------:R-:W-:-:S03]  /*f0b0*/  ISETP.GE.U32.AND P5, PT, R34, 0x7f000001, PT ;  /* 0x7f0000012200780c */ /* 0x000fc60003fa6070 */
[----:B------:R-:W-:-:S04]  /*f0c0*/  IMAD.WIDE.U32 R6, R33, R0, RZ ;  /* 0x0000000021067225 */ /* 0x000fc800078e00ff */
[----:B------:R-:W-:Y:S01]  /*f0d0*/  IMAD.WIDE.U32 R16, R33, R26, RZ ;  /* 0x0000001a21107225 */ /* 0x000fe200078e00ff */
[----:B------:R-:W-:Y:S01]  /*f0e0*/  ISETP.GE.U32.AND P3, PT, R20, 0x7f000001, PT ;  /* 0x7f0000011400780c */ /* 0x000fe20003f66070 */
[----:B------:R-:W-:Y:S02]  /*f0f0*/  ISETP.GE.U32.AND P4, PT, R31, 0x7f000001, PT ;  /* 0x7f0000011f00780c */ /* 0x000fe40003f86070 */
[----:B------:R-:W-:Y:S02]  /*f100*/  IMAD R13, R6, 0x7effffff, RZ ;  /* 0x7effffff060d7824 */ /* 0x000fe400078e02ff */
[----:B------:R-:W-:Y:S02]  /*f110*/  IMAD R25, R16, 0x7effffff, RZ ;  /* 0x7effffff10197824 */ /* 0x000fe400078e02ff */
[----:B------:R-:W-:Y:S01]  /*f120*/  IMAD.WIDE.U32 R10, R33, R28, RZ ;  /* 0x0000001c210a7225 */ /* 0x000fe200078e00ff */
[----:B------:R-:W-:-:S03]  /*f130*/  ISETP.GE.U32.AND P0, PT, R24, 0x7f000001, PT ;  /* 0x7f0000011800780c */ /* 0x000fc60003f06070 */
[----:B------:R-:W-:Y:S01]  /*f140*/  IMAD.HI.U32 R33, R13, 0x7f000001, R6 ;  /* 0x7f0000010d217827 */ /* 0x000fe200078e0006 */
[----:B------:R-:W-:-:S03]  /*f150*/  @P6 IADD3 R35, PT, PT, R35, -0x7f000001, RZ ;  /* 0x80ffffff23236810 */ /* 0x000fc60007ffe0ff */
[----:B------:R-:W-:Y:S01]  /*f160*/  IMAD.HI.U32 R16, R25, 0x7f000001, R16 ;  /* 0x7f00000119107827 */ /* 0x000fe200078e0010 */
[----:B------:R-:W-:-:S03]  /*f170*/  ISETP.GE.U32.AND P1, PT, R33, 0x7f000001, PT ;  /* 0x7f0000012100780c */ /* 0x000fc60003f26070 */
[----:B------:R-:W-:Y:S01]  /*f180*/  IMAD R27, R10, 0x7effffff, RZ ;  /* 0x7effffff0a1b7824 */ /* 0x000fe200078e02ff */
[----:B------:R-:W-:Y:S01]  /*f190*/  ISETP.GE.U32.AND P2, PT, R16, 0x7f000001, PT ;  /* 0x7f0000011000780c */ /* 0x000fe20003f46070 */
[----:B----4-:R-:W-:Y:S01]  /*f1a0*/  IMAD.WIDE.U32 R22, R30, R32, RZ ;  /* 0x000000201e167225 */ /* 0x010fe200078e00ff */
[----:B------:R-:W-:-:S03]  /*f1b0*/  @P5 IADD3 R34, PT, PT, R34, -0x7f000001, RZ ;  /* 0x80ffffff22225810 */ /* 0x000fc60007ffe0ff */
[----:B------:R-:W-:Y:S01]  /*f1c0*/  IMAD.HI.U32 R27, R27, 0x7f000001, R10 ;  /* 0x7f0000011b1b7827 */ /* 0x000fe200078e000a */
[----:B------:R-:W-:-:S03]  /*f1d0*/  @P3 IADD3 R20, PT, PT, R20, -0x7f000001, RZ ;  /* 0x80ffffff14143810 */ /* 0x000fc60007ffe0ff */
[----:B------:R-:W-:Y:S01]  /*f1e0*/  IMAD.WIDE.U32 R6, R35, 0x5fffffa, RZ ;  /* 0x05fffffa23067825 */ /* 0x000fe200078e00ff */
[----:B------:R-:W-:Y:S01]  /*f1f0*/  @P4 IADD3 R31, PT, PT, R31, -0x7f000001, RZ ;  /* 0x80ffffff1f1f4810 */ /* 0x000fe20007ffe0ff */
[----:B------:R-:W-:Y:S02]  /*f200*/  ISETP.GE.U32.AND P3, PT, R27, 0x7f000001, PT ;  /* 0x7f0000011b00780c */ /* 0x000fe40003f66070 */
[----:B------:R-:W-:Y:S01]  /*f210*/  IMAD R11, R35, 0x6, RZ ;  /* 0x00000006230b7824 */ /* 0x000fe200078e02ff */
[----:B------:R-:W-:Y:S01]  /*f220*/  ISETP.GE.U32.AND P4, PT, R34, 0x7f000001, PT ;  /* 0x7f0000012200780c */ /* 0x000fe20003f86070 */
[----:B------:R-:W-:Y:S01]  /*f230*/  IMAD R13, R22, 0x7effffff, RZ ;  /* 0x7effffff160d7824 */ /* 0x000fe200078e02ff */
[----:B------:R-:W-:Y:S01]  /*f240*/  @P0 IADD3 R24, PT, PT, R24, -0x7f000001, RZ ;  /* 0x80ffffff18180810 */ /* 0x000fe20007ffe0ff */
[----:B------:R-:W-:Y:S01]  /*f250*/  IMAD.HI.U32 R17, R11, 0x7f000001, R6 ;  /* 0x7f0000010b117827 */ /* 0x000fe200078e0006 */
[----:B------:R-:W-:-:S03]  /*f260*/  ISETP.GE.U32.AND P6, PT, R20, 0x7f000001, PT ;  /* 0x7f0000011400780c */ /* 0x000fc60003fc6070 */
[----:B------:R-:W-:Y:S01]  /*f270*/  IMAD.HI.U32 R35, R13, 0x7f000001, R22 ;  /* 0x7f0000010d237827 */ /* 0x000fe200078e0016 */
[----:B------:R-:W-:Y:S01]  /*f280*/  @P1 IADD3 R33, PT, PT, R33, -0x7f000001, RZ ;  /* 0x80ffffff21211810 */ /* 0x000fe20007ffe0ff */
[----:B------:R-:W-:Y:S01]  /*f290*/  ISETP.GE.U32.AND P5, PT, R31, 0x7f000001, PT ;  /* 0x7f0000011f00780c */ /* 0x000fe20003fa6070 */
[----:B------:R-:W-:Y:S01]  /*f2a0*/  ISETP.GE.U32.AND P1, PT, R24, 0x7f000001, PT ;  /* 0x7f0000011800780c */ /* 0x000fe20003f26070 */
[----:B------:R-:W-:Y:S01]  /*f2b0*/  ISETP.GE.U32.AND P0, PT, R17, 0x7f000001, PT ;  /* 0x7f0000011100780c */ /* 0x000fe20003f06070 */
[----:B------:R-:W-:Y:S01]  /*f2c0*/  @P2 IADD3 R16, PT, PT, R16, -0x7f000001, RZ ;  /* 0x80ffffff10102810 */ /* 0x000fe20007ffe0ff */
[----:B------:R-:W-:Y:S01]  /*f2d0*/  ISETP.GE.U32.AND P2, PT, R35, 0x7f000001, PT ;  /* 0x7f0000012300780c */ /* 0x000fe20003f46070 */
[----:B------:R-:W-:Y:S02]  /*f2e0*/  @P3 IADD3 R27, PT, PT, R27, -0x7f000001, RZ ;  /* 0x80ffffff1b1b3810 */ /* 0x000fe40007ffe0ff */
[----:B------:R-:W-:Y:S01]  /*f2f0*/  @P4 IADD3 R34, PT, PT, R34, -0x7f000001, RZ ;  /* 0x80ffffff22224810 */ /* 0x000fe20007ffe0ff */
[----:B------:R-:W-:Y:S01]  /*f300*/  IMAD.WIDE.U32 R10, R30, R28, RZ ;  /* 0x0000001c1e0a7225 */ /* 0x000fe200078e00ff */
[----:B------:R-:W-:-:S02]  /*f310*/  @P6 IADD3 R20, PT, PT, R20, -0x7f000001, RZ ;  /* 0x80ffffff14146810 */ /* 0x000fc40007ffe0ff */
[----:B------:R-:W-:Y:S01]  /*f320*/  IADD3 R22, PT, PT, R34, R27, RZ ;  /* 0x0000001b22167210 */ /* 0x000fe20007ffe0ff */
[----:B------:R-:W-:Y:S01]  /*f330*/  IMAD R27, R10, 0x7effffff, RZ ;  /* 0x7effffff0a1b7824 */ /* 0x000fe200078e02ff */
[----:B------:R-:W-:Y:S02]  /*f340*/  @P5 IADD3 R31, PT, PT, R31, -0x7f000001, RZ ;  /* 0x80ffffff1f1f5810 */ /* 0x000fe40007ffe0ff */
[----:B------:R-:W-:Y:S02]  /*f350*/  @P1 IADD3 R24, PT, PT, R24, -0x7f000001, RZ ;  /* 0x80ffffff18181810 */ /* 0x000fe40007ffe0ff */
[----:B------:R-:W-:Y:S02]  /*f360*/  @P0 IADD3 R17, PT, PT, R17, -0x7f000001, RZ ;  /* 0x80ffffff11110810 */ /* 0x000fe40007ffe0ff */
[----:B------:R-:W-:Y:S02]  /*f370*/  IADD3 R13, PT, PT, R20, R33, RZ ;  /* 0x00000021140d7210 */ /* 0x000fe40007ffe0ff */
[----:B------:R-:W-:Y:S01]  /*f380*/  @P2 IADD3 R35, PT, PT, R35, -0x7f000001, RZ ;  /* 0x80ffffff23232810 */ /* 0x000fe20007ffe0ff */
[----:B------:R-:W-:Y:S01]  /*f390*/  IMAD.WIDE.U32 R6, R30, R0, RZ ;  /* 0x000000001e067225 */ /* 0x000fe200078e00ff */
[----:B------:R-:W-:-:S02]  /*f3a0*/  IADD3 R20, PT, PT, R31, R16, RZ ;  /* 0x000000101f147210 */ /* 0x000fc40007ffe0ff */
[----:B------:R-:W-:Y:S01]  /*f3b0*/  IADD3 R24, PT, PT, R24, R17, RZ ;  /* 0x0000001118187210 */ /* 0x000fe20007ffe0ff */
[----:B------:R-:W-:-:S04]  /*f3c0*/  IMAD.HI.U32 R33, R27, 0x7f000001, R10 ;  /* 0x7f0000011b217827 */ /* 0x000fc800078e000a */
[----:B------:R-:W-:Y:S02]  /*f3d0*/  IMAD R23, R6, 0x7effffff, RZ ;  /* 0x7effffff06177824 */ /* 0x000fe400078e02ff */
[----:B------:R-:W-:Y:S01]  /*f3e0*/  IMAD.WIDE.U32 R16, R35, 0x5fffffa, RZ ;  /* 0x05fffffa23107825 */ /* 0x000fe200078e00ff */
[----:B------:R-:W-:-:S03]  /*f3f0*/  ISETP.GE.U32.AND P0, PT, R33, 0x7f000001, PT ;  /* 0x7f0000012100780c */ /* 0x000fc60003f06070 */
[----:B------:R-:W-:-:S04]  /*f400*/  IMAD.WIDE.U32 R30, R30, R26, RZ ;  /* 0x0000001a1e1e7225 */ /* 0x000fc800078e00ff */
[----:B------:R-:W-:Y:S02]  /*f410*/  IMAD R11, R35, 0x6, RZ ;  /* 0x00000006230b7824 */ /* 0x000fe400078e02ff */
[----:B------:R-:W-:Y:S01]  /*f420*/  IMAD.HI.U32 R27, R23, 0x7f000001, R6 ;  /* 0x7f000001171b7827 */ /* 0x000fe200078e0006 */
[----:B------:R-:W-:-:S03]  /*f430*/  ISETP.GE.U32.AND P1, PT, R20, 0x7f000001, PT ;  /* 0x7f0000011400780c */ /* 0x000fc60003f26070 */
[----:B------:R-:W-:-:S04]  /*f440*/  IMAD.WIDE.U32 R6, R29, R26, RZ ;  /* 0x0000001a1d067225 */ /* 0x000fc800078e00ff */
[----:B------:R-:W-:Y:S02]  /*f450*/  IMAD R25, R30, 0x7effffff, RZ ;  /* 0x7effffff1e197824 */ /* 0x000fe400078e02ff */
[----:B------:R-:W-:-:S04]  /*f460*/  IMAD.HI.U32 R26, R11, 0x7f000001, R16 ;  /* 0x7f0000010b1a7827 */ /* 0x000fc800078e0010 */
[----:B------:R-:W-:Y:S01]  /*f470*/  IMAD.WIDE.U32 R10, R29, R28, RZ ;  /* 0x0000001c1d0a7225 */ /* 0x000fe200078e00ff */
[----:B------:R-:W-:-:S03]  /*f480*/  ISETP.GE.U32.AND P6, PT, R27, 0x7f000001, PT ;  /* 0x7f0000011b00780c */ /* 0x000fc60003fc6070 */
[----:B------:R-:W-:-:S04]  /*f490*/  IMAD.HI.U32 R31, R25, 0x7f000001, R30 ;  /* 0x7f000001191f7827 */ /* 0x000fc800078e001e */
[----:B------:R-:W-:Y:S02]  /*f4a0*/  IMAD R23, R6, 0x7effffff, RZ ;  /* 0x7effffff06177824 */ /* 0x000fe400078e02ff */
[----:B------:R-:W-:-:S04]  /*f4b0*/  IMAD.WIDE.U32 R16, R29, R32, RZ ;  /* 0x000000201d107225 */ /* 0x000fc800078e00ff */
[----:B------:R-:W-:Y:S01]  /*f4c0*/  IMAD R25, R10, 0x7effffff, RZ ;  /* 0x7effffff0a197824 */ /* 0x000fe200078e02ff */
[----:B------:R-:W-:Y:S01]  /*f4d0*/  @P0 IADD3 R33, PT, PT, R33, -0x7f000001, RZ ;  /* 0x80ffffff21210810 */ /* 0x000fe20007ffe0ff */
[----:B------:R-:W-:Y:S01]  /*f4e0*/  IMAD.HI.U32 R23, R23, 0x7f000001, R6 ;  /* 0x7f00000117177827 */ /* 0x000fe200078e0006 */
[----:B------:R-:W-:Y:S01]  /*f4f0*/  ISETP.GE.U32.AND P3, PT, R26, 0x7f000001, PT ;  /* 0x7f0000011a00780c */ /* 0x000fe20003f66070 */
[----:B------:R-:W-:Y:S02]  /*f500*/  ISETP.GE.U32.AND P2, PT, R13, 0x7f000001, PT ;  /* 0x7f0000010d00780c */ /* 0x000fe40003f46070 */
[----:B------:R-:W-:Y:S02]  /*f510*/  IMAD R7, R16, 0x7effffff, RZ ;  /* 0x7effffff10077824 */ /* 0x000fe400078e02ff */
[----:B------:R-:W-:Y:S01]  /*f520*/  IMAD.HI.U32 R28, R25, 0x7f000001, R10 ;  /* 0x7f000001191c7827 */ /* 0x000fe200078e000a */
[----:B------:R-:W-:-:S03]  /*f530*/  @P1 IADD3 R20, PT, PT, R20, -0x7f000001, RZ ;  /* 0x80ffffff14141810 */ /* 0x000fc60007ffe0ff */
[----:B------:R-:W-:Y:S01]  /*f540*/  IMAD.HI.U32 R30, R7, 0x7f000001, R16 ;  /* 0x7f000001071e7827 */ /* 0x000fe200078e0010 */
[----:B------:R-:W-:-:S03]  /*f550*/  ISETP.GE.U32.AND P1, PT, R28, 0x7f000001, PT ;  /* 0x7f0000011c00780c */ /* 0x000fc60003f26070 */
[----:B------:R-:W-:Y:S01]  /*f560*/  IMAD.WIDE.U32 R6, R33, 0x5fffffa, RZ ;  /* 0x05fffffa21067825 */ /* 0x000fe200078e00ff */
[----:B------:R-:W-:Y:S01]  /*f570*/  ISETP.GE.U32.AND P5, PT, R31, 0x7f000001, PT ;  /* 0x7f0000011f00780c */ /* 0x000fe20003fa6070 */
[----:B------:R-:W-:Y:S02]  /*f580*/  ISETP.GE.U32.AND P4, PT, R22, 0x7f000001, PT ;  /* 0x7f0000011600780c */ /* 0x000fe40003f86070 */
[----:B------:R-:W-:Y:S01]  /*f590*/  IMAD R11, R33, 0x6, RZ ;  /* 0x00000006210b7824 */ /* 0x000fe200078e02ff */
[----:B------:R-:W-:Y:S01]  /*f5a0*/  ISETP.GE.U32.AND P0, PT, R23, 0x7f000001, PT ;  /* 0x7f0000011700780c */ /* 0x000fe20003f06070 */
[----:B------:R-:W-:Y:S01]  /*f5b0*/  @P6 IADD3 R27, PT, PT, R27, -0x7f000001, RZ ;  /* 0x80ffffff1b1b6810 */ /* 0x000fe20007ffe0ff */
[----:B------:R-:W-:Y:S01]  /*f5c0*/  ISETP.GE.U32.AND P6, PT, R30, 0x7f000001, PT ;  /* 0x7f0000011e00780c */ /* 0x000fe20003fc6070 */
[----:B------:R-:W-:Y:S01]  /*f5d0*/  IMAD.HI.U32 R33, R11, 0x7f000001, R6 ;  /* 0x7f0000010b217827 */ /* 0x000fe200078e0006 */
[----:B------:R-:W-:Y:S02]  /*f5e0*/  @P3 IADD3 R26, PT, PT, R26, -0x7f000001, RZ ;  /* 0x80ffffff1a1a3810 */ /* 0x000fe40007ffe0ff */
[----:B------:R-:W-:Y:S01]  /*f5f0*/  @P2 IADD3 R13, PT, PT, R13, -0x7f000001, RZ ;  /* 0x80ffffff0d0d2810 */ /* 0x000fe20007ffe0ff */
[----:B------:R-:W-:Y:S01]  /*f600*/  ISETP.GE.U32.AND P2, PT, R24, 0x7f000001, PT ;  /* 0x7f0000011800780c */ /* 0x000fe20003f46070 */
[----:B------:R-:W-:Y:S01]  /*f610*/  ISETP.GE.U32.AND P3, PT, R33, 0x7f000001, PT ;  /* 0x7f0000012100780c */ /* 0x000fe20003f66070 */
[----:B------:R-:W-:-:S02]  /*f620*/  @P1 IADD3 R28, PT, PT, R28, -0x7f000001, RZ ;  /* 0x80ffffff1c1c1810 */ /* 0x000fc40007ffe0ff */
[----:B------:R-:W-:Y:S02]  /*f630*/  IADD3 R13, PT, PT, R13, R26, RZ ;  /* 0x0000001a0d0d7210 */ /* 0x000fe40007ffe0ff */
[----:B------:R-:W-:Y:S02]  /*f640*/  @P5 IADD3 R31, PT, PT, R31, -0x7f000001, RZ ;  /* 0x80ffffff1f1f5810 */ /* 0x000fe40007ffe0ff */
[----:B------:R-:W-:Y:S02]  /*f650*/  @P4 IADD3 R22, PT, PT, R22, -0x7f000001, RZ ;  /* 0x80ffffff16164810 */ /* 0x000fe40007ffe0ff */
[----:B------:R-:W-:Y:S01]  /*f660*/  @P0 IADD3 R23, PT, PT, R23, -0x7f000001, RZ ;  /* 0x80ffffff17170810 */ /* 0x000fe20007ffe0ff */
[----:B------:R-:W-:Y:S01]  /*f670*/  IMAD.WIDE.U32 R16, R28, 0x5fffffa, RZ ;  /* 0x05fffffa1c107825 */ /* 0x000fe200078e00ff */
[----:B------:R-:W-:Y:S01]  /*f680*/  @P6 IADD3 R30, PT, PT, R30, -0x7f000001, RZ ;  /* 0x80ffffff1e1e6810 */ /* 0x000fe20007ffe0ff */
[----:B------:R-:W-:Y:S02]  /*f690*/  ISETP.GE.U32.AND P6, PT, R13, 0x7f000001, PT ;  /* 0x7f0000010d00780c */ /* 0x000fe40003fc6070 */
[----:B------:R-:W-:Y:S01]  /*f6a0*/  IMAD.WIDE.U32 R6, R29, R0, RZ ;  /* 0x000000001d067225 */ /* 0x000fe200078e00ff */
[----:B------:R-:W-:-:S02]  /*f6b0*/  IADD3 R20, PT, PT, R20, R27, RZ ;  /* 0x0000001b14147210 */ /* 0x000fc40007ffe0ff */
[----:B------:R-:W-:Y:S01]  /*f6c0*/  IADD3 R25, PT, PT, R22, R31, RZ ;  /* 0x0000001f16197210 */ /* 0x000fe20007ffe0ff */
[----:B------:R-:W-:Y:S02]  /*f6d0*/  IMAD R29, R28, 0x6, RZ ;  /* 0x000000061c1d7824 */ /* 0x000fe400078e02ff */
[C---:B------:R-:W-:Y:S02]  /*f6e0*/  IMAD R27, R23.reuse, 0x6, RZ ;  /* 0x00000006171b7824 */ /* 0x040fe400078e02ff */
[----:B------:R-:W-:Y:S01]  /*f6f0*/  IMAD.WIDE.U32 R10, R23, 0x5fffffa, RZ ;  /* 0x05fffffa170a7825 */ /* 0x000fe200078e00ff */
[----:B------:R-:W-:Y:S02]  /*f700*/  @P3 IADD3 R33, PT, PT, R33, -0x7f000001, RZ ;  /* 0x80ffffff21213810 */ /* 0x000fe40007ffe0ff */
[----:B------:R-:W-:Y:S01]  /*f710*/  @P2 IADD3 R24, PT, PT, R24, -0x7f000001, RZ ;  /* 0x80ffffff18182810 */ /* 0x000fe20007ffe0ff */
[----:B------:R-:W-:-:S04]  /*f720*/  IMAD.WIDE.U32 R22, R30, 0x5fffffa, RZ ;  /* 0x05fffffa1e167825 */ /* 0x000fc800078e00ff */
[----:B------:R-:W-:-:S04]  /*f730*/  IMAD.HI.U32 R16, R29, 0x7f000001, R16 ;  /* 0x7f0000011d107827 */ /* 0x000fc800078e0010 */
[----:B------:R-:W-:Y:S01]  /*f740*/  IMAD R31, R30, 0x6, RZ ;  /* 0x000000061e1f7824 */ /* 0x000fe200078e02ff */
[----:B------:R-:W-:Y:S01]  /*f750*/  IADD3 R24, PT, PT, R24, R33, RZ ;  /* 0x0000002118187210 */ /* 0x000fe20007ffe0ff */
[----:B------:R-:W-:Y:S02]  /*f760*/  IMAD R17, R6, 0x7effffff, RZ ;  /* 0x7effffff06117824 */ /* 0x000fe400078e02ff */
[----:B------:R-:W-:Y:S01]  /*f770*/  IMAD.HI.U32 R27, R27, 0x7f000001, R10 ;  /* 0x7f0000011b1b7827 */ /* 0x000fe200078e000a */
[----:B------:R-:W-:Y:S01]  /*f780*/  ISETP.GE.U32.AND P0, PT, R16, 0x7f000001, PT ;  /* 0x7f0000011000780c */ /* 0x000fe20003f06070 */
[----:B------:R-:W-:Y:S01]  /*f790*/  @P6 IADD3 R13, PT, PT, R13, -0x7f000001, RZ ;  /* 0x80ffffff0d0d6810 */ /* 0x000fe20007ffe0ff */
[----:B------:R-:W-:Y:S01]  /*f7a0*/  ISETP.GE.U32.AND P3, PT, R20, 0x7f000001, PT ;  /* 0x7f0000011400780c */ /* 0x000fe20003f66070 */
[----:B------:R-:W-:Y:S01]  /*f7b0*/  IMAD.HI.U32 R11, R31, 0x7f000001, R22 ;  /* 0x7f0000011f0b7827 */ /* 0x000fe200078e0016 */
[----:B------:R-:W2:Y:S03]  /*f7c0*/  LDL.64 R28, [R1+0xa8] ;  /* 0x0000a800011c7983 */ /* 0x000ea60000100a00 */
[----:B------:R-:W-:Y:S01]  /*f7d0*/  IMAD.HI.U32 R0, R17, 0x7f000001, R6 ;  /* 0x7f00000111007827 */ /* 0x000fe200078e0006 */
[----:B------:R-:W-:Y:S01]  /*f7e0*/  ISETP.GE.U32.AND P1, PT, R27, 0x7f000001, PT ;  /* 0x7f0000011b00780c */ /* 0x000fe20003f26070 */
[----:B------:R-:W-:Y:S01]  /*f7f0*/  ISETP.GE.U32.AND P2, PT, R11, 0x7f000001, PT ;  /* 0x7f0000010b00780c */ /* 0x000fe20003f46070 */
[----:B------:R-:W-:Y:S01]  /*f800*/  ISETP.GE.U32.AND P4, PT, R24, 0x7f000001, PT ;  /* 0x7f0000011800780c */ /* 0x000fe20003f86070 */
[----:B------:R-:W-:Y:S01]  /*f810*/  ISETP.GE.U32.AND P6, PT, R25, 0x7f000001, PT ;  /* 0x7f0000011900780c */ /* 0x000fe20003fc6070 */
[----:B------:R-:W-:Y:S01]  /*f820*/  ISETP.GE.U32.AND P5, PT, R0, 0x7f000001, PT ;  /* 0x7f0000010000780c */ /* 0x000fe20003fa6070 */
[----:B------:R-:W-:-:S02]  /*f830*/  @P0 IADD3 R16, PT, PT, R16, -0x7f000001, RZ ;  /* 0x80ffffff10100810 */ /* 0x000fc40007ffe0ff */
[----:B------:R-:W-:Y:S02]  /*f840*/  @P3 IADD3 R20, PT, PT, R20, -0x7f000001, RZ ;  /* 0x80ffffff14143810 */ /* 0x000fe40007ffe0ff */
[----:B------:R-:W-:Y:S02]  /*f850*/  IADD3 R7, PT, PT, R13, R16, RZ ;  /* 0x000000100d077210 */ /* 0x000fe40007ffe0ff */
[----:B------:R-:W3:Y:S02]  /*f860*/  LDL.64 R16, [R1+0xb0] ;  /* 0x0000b00001107983 */ /* 0x000ee40000100a00 */
[----:B------:R-:W-:Y:S02]  /*f870*/  @P1 IADD3 R27, PT, PT, R27, -0x7f000001, RZ ;  /* 0x80ffffff1b1b1810 */ /* 0x000fe40007ffe0ff */
[----:B------:R-:W-:Y:S02]  /*f880*/  @P2 IADD3 R11, PT, PT, R11, -0x7f000001, RZ ;  /* 0x80ffffff0b0b2810 */ /* 0x000fe40007ffe0ff */
[----:B------:R-:W-:-:S02]  /*f890*/  @P4 IADD3 R24, PT, PT, R24, -0x7f000001, RZ ;  /* 0x80ffffff18184810 */ /* 0x000fc40007ffe0ff */
[----:B------:R-:W-:Y:S02]  /*f8a0*/  @P6 IADD3 R25, PT, PT, R25, -0x7f000001, RZ ;  /* 0x80ffffff19196810 */ /* 0x000fe40007ffe0ff */
[----:B------:R-:W-:Y:S02]  /*f8b0*/  @P5 IADD3 R0, PT, PT, R0, -0x7f000001, RZ ;  /* 0x80ffffff00005810 */ /* 0x000fe40007ffe0ff */
        /* <DEDUP_REMOVED lines=25> */
[----:B----4-:R-:W-:Y:S02]  /*fa50*/  @P3 IADD3 R26, PT, PT, R26, -0x7f000001, RZ ;  /* 0x80ffffff1a1a3810 */ /* 0x010fe40007ffe0ff */
[----:B0-----:R-:W-:Y:S01]  /*fa60*/  @P0 IADD3 R20, PT, PT, R20, -0x7f000001, RZ ;  /* 0x80ffffff14140810 */ /* 0x001fe20007ffe0ff */
[----:B------:R-:W-:Y:S04]  /*fa70*/  STL [R1+0x114], R22 ;  /* 0x0001141601007387 */ /* 0x000fe80000100800 */
[----:B------:R0:W-:Y:S04]  /*fa80*/  STL [R1+0x110], R20 ;  /* 0x0001101401007387 */ /* 0x0001e80000100800 */
[----:B------:R-:W-:Y:S04]  /*fa90*/  STL [R1+0x118], R24 ;  /* 0x0001181801007387 */ /* 0x000fe80000100800 */
[----:B------:R1:W-:Y:S04]  /*faa0*/  STL [R1+0x11c], R26 ;  /* 0x00011c1a01007387 */ /* 0x0003e80000100800 */
[----:B------:R-:W4:Y:S04]  /*fab0*/  LD.E R4, desc[UR10][R18.64+0x44] ;  /* 0x0000440a12047980 */ /* 0x000f28000c101900 */
[----:B------:R-:W4:Y:S04]  /*fac0*/  LD.E R6, desc[UR10][R18.64+0x40] ;  /* 0x0000400a12067980 */ /* 0x000f28000c101900 */
[----:B------:R-:W1:Y:S04]  /*fad0*/  LD.E R3, desc[UR10][R18.64+0x48] ;  /* 0x0000480a12037980 */ /* 0x000e68000c101900 */
[----:B------:R0:W4:Y:S04]  /*fae0*/  LD.E R0, desc[UR10][R18.64+0x4c] ;  /* 0x00004c0a12007980 */ /* 0x000128000c101900 */
[----:B------:R-:W4:Y:S04]  /*faf0*/  LDL R10, [R1+0x110] ;  /* 0x00011000010a7983 */ /* 0x000f280000100800 */
[----:B------:R-:W4:Y:S04]  /*fb00*/  LDL R8, [R1+0x114] ;  /* 0x0001140001087983 */ /* 0x000f280000100800 */
[----:B------:R-:W4:Y:S01]  /*fb10*/  LDL R7, [R1+0x118] ;  /* 0x0001180001077983 */ /* 0x000f220000100800 */
[CC--:B--2---:R-:W-:Y:S01]  /*fb20*/  ISETP.GE.U32.AND P1, PT, R12.reuse, R29.reuse, PT ;  /* 0x0000001d0c00720c */ /* 0x0c4fe20003f26070 */
[----:B0-----:R-:W-:Y:S01]  /*fb30*/  IADD3 R20, PT, PT, R12, -R29, RZ ;  /* 0x8000001d0c147210 */ /* 0x001fe20007ffe0ff */
[----:B------:R-:W-:Y:S01]  /*fb40*/  ISETP.GE.U32.AND P0, PT, R15, R28, PT ;  /* 0x0000001c0f00720c */ /* 0x000fe20003f06070 */
[CC--:B---3--:R-:W-:Y:S01]  /*fb50*/  ISETP.GE.U32.AND P2, PT, R14.reuse, R17.reuse, PT ;  /* 0x000000110e00720c */ /* 0x0c8fe20003f46070 */
[----:B------:R-:W-:-:S09]  /*fb60*/  IADD3 R14, PT, PT, R14, -R17, RZ ;  /* 0x800000110e0e7210 */ /* 0x000fd20007ffe0ff */
[----:B------:R-:W-:Y:S02]  /*fb70*/  @!P1 IADD3 R20, PT, PT, R20, 0x7f000001, RZ ;  /* 0x7f00000114149810 */ /* 0x000fe40007ffe0ff */
[----:B------:R-:W-:Y:S01]  /*fb80*/  IADD3 R12, PT, PT, R15, -R28, RZ ;  /* 0x8000001c0f0c7210 */ /* 0x000fe20007ffe0ff */
[----:B------:R-:W-:Y:S01]  /*fb90*/  ISETP.GE.U32.AND P1, PT, R9, R16, PT ;  /* 0x000000100900720c */ /* 0x000fe20003f26070 */
[----:B------:R-:W-:Y:S01]  /*fba0*/  @!P2 IADD3 R14, PT, PT, R14, 0x7f000001, RZ ;  /* 0x7f0000010e0ea810 */ /* 0x000fe20007ffe0ff */
[----:B------:R-:W-:-:S04]  /*fbb0*/  IMAD.WIDE.U32 R20, R20, R5, RZ ;  /* 0x0000000514147225 */ /* 0x000fc800078e00ff */
[----:B------:R-:W-:Y:S01]  /*fbc0*/  IMAD.WIDE.U32 R14, R14, R5, RZ ;  /* 0x000000050e0e7225 */ /* 0x000fe200078e00ff */
[----:B------:R-:W-:Y:S02]  /*fbd0*/  IADD3 R16, PT, PT, R9, -R16, RZ ;  /* 0x8000001009107210 */ /* 0x000fe40007ffe0ff */
[----:B------:R-:W-:Y:S01]  /*fbe0*/  @!P0 IADD3 R12, PT, PT, R12, 0x7f000001, RZ ;  /* 0x7f0000010c0c8810 */ /* 0x000fe20007ffe0ff */
[----:B------:R-:W-:Y:S02]  /*fbf0*/  IMAD R17, R14, 0x7effffff, RZ ;  /* 0x7effffff0e117824 */ /* 0x000fe400078e02ff */
[----:B------:R-:W-:Y:S02]  /*fc00*/  IMAD R9, R20, 0x7effffff, RZ ;  /* 0x7effffff14097824 */ /* 0x000fe400078e02ff */
[----:B------:R-:W-:-:S04]  /*fc10*/  IMAD.HI.U32 R17, R17, 0x7f000001, R14 ;  /* 0x7f00000111117827 */ /* 0x000fc800078e000e */
[----:B------:R-:W-:Y:S01]  /*fc20*/  IMAD.HI.U32 R21, R9, 0x7f000001, R20 ;  /* 0x7f00000109157827 */ /* 0x000fe200078e0014 */
[----:B------:R-:W-:-:S03]  /*fc30*/  ISETP.GE.U32.AND P2, PT, R17, 0x7f000001, PT ;  /* 0x7f0000011100780c */ /* 0x000fc60003f46070 */
[----:B------:R-:W-:Y:S01]  /*fc40*/  IMAD.WIDE.U32 R12, R12, R5, RZ ;  /* 0x000000050c0c7225 */ /* 0x000fe200078e00ff */
[----:B------:R-:W-:Y:S01]  /*fc50*/  @!P1 IADD3 R16, PT, PT, R16, 0x7f000001, RZ ;  /* 0x7f00000110109810 */ /* 0x000fe20007ffe0ff */
[----:B------:R-:W-:Y:S02]  /*fc60*/  ISETP.GE.U32.AND P1, PT, R21, 0x7f000001, PT ;  /* 0x7f0000011500780c */ /* 0x000fe40003f26070 */
[----:B------:R-:W-:-:S04]  /*fc70*/  IMAD R15, R12, 0x7effffff, RZ ;  /* 0x7effffff0c0f7824 */ /* 0x000fc800078e02ff */
[----:B------:R-:W-:-:S04]  /*fc80*/  IMAD.HI.U32 R15, R15, 0x7f000001, R12 ;  /* 0x7f0000010f0f7827 */ /* 0x000fc800078e000c */
[----:B------:R-:W-:Y:S01]  /*fc90*/  IMAD.WIDE.U32 R12, R16, R5, RZ ;  /* 0x00000005100c7225 */ /* 0x000fe200078e00ff */
[----:B------:R-:W-:Y:S01]  /*fca0*/  ISETP.GE.U32.AND P0, PT, R15, 0x7f000001, PT ;  /* 0x7f0000010f00780c */ /* 0x000fe20003f06070 */
[----:B------:R-:W-:Y:S02]  /*fcb0*/  @P2 IADD3 R17, PT, PT, R17, -0x7f000001, RZ ;  /* 0x80ffffff11112810 */ /* 0x000fe40007ffe0ff */
[----:B------:R-:W-:Y:S01]  /*fcc0*/  @P1 IADD3 R21, PT, PT, R21, -0x7f000001, RZ ;  /* 0x80ffffff15151810 */ /* 0x000fe20007ffe0ff */
[----:B------:R-:W-:-:S04]  /*fcd0*/  IMAD R19, R12, 0x7effffff, RZ ;  /* 0x7effffff0c137824 */ /* 0x000fc800078e02ff */
[----:B------:R-:W-:-:S05]  /*fce0*/  IMAD.HI.U32 R19, R19, 0x7f000001, R12 ;  /* 0x7f00000113137827 */ /* 0x000fca00078e000c */
[----:B------:R-:W-:Y:S01]  /*fcf0*/  ISETP.GE.U32.AND P1, PT, R19, 0x7f000001, PT ;  /* 0x7f0000011300780c */ /* 0x000fe20003f26070 */
[----:B------:R-:W-:Y:S01]  /*fd00*/  @P0 IADD3 R15, PT, PT, R15, -0x7f000001, RZ ;  /* 0x80ffffff0f0f0810 */ /* 0x000fe20007ffe0ff */
[----:B----4-:R-:W-:-:S04]  /*fd10*/  IMAD.WIDE.U32 R22, R4, R17, RZ ;  /* 0x0000001104167225 */ /* 0x010fc800078e00ff */
[----:B------:R-:W-:-:S04]  /*fd20*/  IMAD.WIDE.U32 R12, R6, R21, RZ ;  /* 0x00000015060c7225 */ /* 0x000fc800078e00ff */
[----:B------:R-:W-:Y:S02]  /*fd30*/  IMAD R9, R22, 0x7effffff, RZ ;  /* 0x7effffff16097824 */ /* 0x000fe400078e02ff */
[----:B------:R-:W-:Y:S02]  /*fd40*/  IMAD R5, R12, 0x7effffff, RZ ;  /* 0x7effffff0c057824 */ /* 0x000fe400078e02ff */
[----:B------:R-:W-:-:S04]  /*fd50*/  IMAD.HI.U32 R20, R9, 0x7f000001, R22 ;  /* 0x7f00000109147827 */ /* 0x000fc800078e0016 */
[----:B------:R-:W-:Y:S01]  /*fd60*/  IMAD.HI.U32 R16, R5, 0x7f000001, R12 ;  /* 0x7f00000105107827 */ /* 0x000fe200078e000c */
[----:B------:R-:W-:-:S03]  /*fd70*/  ISETP.GE.U32.AND P3, PT, R20, 0x7f000001, PT ;  /* 0x7f0000011400780c */ /* 0x000fc60003f66070 */
[----:B------:R-:W-:-:S04]  /*fd80*/  IMAD.WIDE.U32 R12, R6, R15, RZ ;  /* 0x0000000f060c7225 */ /* 0x000fc800078e00ff */
[----:B-1----:R-:W-:Y:S01]  /*fd90*/  IMAD.WIDE.U32 R26, R3, R17, RZ ;  /* 0x00000011031a7225 */ /* 0x002fe200078e00ff */
[----:B------:R-:W-:-:S03]  /*fda0*/  @P1 IADD3 R19, PT, PT, R19, -0x7f000001, RZ ;  /* 0x80ffffff13131810 */ /* 0x000fc60007ffe0ff */
[----:B------:R-:W-:-:S04]  /*fdb0*/  IMAD.WIDE.U32 R22, R4, R15, RZ ;  /* 0x0000000f04167225 */ /* 0x000fc800078e00ff */
[----:B------:R-:W-:Y:S02]  /*fdc0*/  IMAD R5, R12, 0x7effffff, RZ ;  /* 0x7effffff0c057824 */ /* 0x000fe400078e02ff */
[----:B------:R-:W-:Y:S01]  /*fdd0*/  IMAD R11, R26, 0x7effffff, RZ ;  /* 0x7effffff1a0b7824 */ /* 0x000fe200078e02ff */
[----:B------:R-:W-:Y:S01]  /*fde0*/  ISETP.GE.U32.AND P1, PT, R16, 0x7f000001, PT ;  /* 0x7f0000011000780c */ /* 0x000fe20003f26070 */
[----:B------:R-:W-:Y:S02]  /*fdf0*/  IMAD R9, R22, 0x7effffff, RZ ;  /* 0x7effffff16097824 */ /* 0x000fe400078e02ff */
[----:B------:R-:W-:-:S04]  /*fe00*/  IMAD.HI.U32 R14, R5, 0x7f000001, R12 ;  /* 0x7f000001050e7827 */ /* 0x000fc800078e000c */
[----:B------:R-:W-:Y:S01]  /*fe10*/  IMAD.HI.U32 R11, R11, 0x7f000001, R26 ;  /* 0x7f0000010b0b7827 */ /* 0x000fe200078e001a */
[----:B------:R-:W-:-:S03]  /*fe20*/  ISETP.GE.U32.AND P0, PT, R14, 0x7f000001, PT ;  /* 0x7f0000010e00780c */ /* 0x000fc60003f06070 */
[----:B------:R-:W-:Y:S01]  /*fe30*/  IMAD.WIDE.U32 R24, R3, R19, RZ ;  /* 0x0000001303187225 */ /* 0x000fe200078e00ff */
[----:B------:R-:W-:-:S03]  /*fe40*/  @P3 IADD3 R20, PT, PT, R20, -0x7f000001, RZ ;  /* 0x80ffffff14143810 */ /* 0x000fc60007ffe0ff */
[----:B------:R-:W-:-:S04]  /*fe50*/  IMAD.HI.U32 R27, R9, 0x7f000001, R22 ;  /* 0x7f000001091b7827 */ /* 0x000fc800078e0016 */
[----:B------:R-:W-:Y:S01]  /*fe60*/  IMAD.WIDE.U32 R12, R6, R19, RZ ;  /* 0x00000013060c7225 */ /* 0x000fe200078e00ff */
[----:B------:R-:W-:Y:S01]  /*fe70*/  ISETP.GE.U32.AND P4, PT, R11, 0x7f000001, PT ;  /* 0x7f0000010b00780c */ /* 0x000fe20003f86070 */
[----:B------:R-:W-:Y:S02]  /*fe80*/  ISETP.GE.U32.AND P2, PT, R27, 0x7f000001, PT ;  /* 0x7f0000011b00780c */ /* 0x000fe40003f46070 */
[----:B------:R-:W-:Y:S02]  /*fe90*/  IMAD R9, R24, 0x7effffff, RZ ;  /* 0x7effffff18097824 */ /* 0x000fe400078e02ff */
[----:B------:R-:W-:Y:S02]  /*fea0*/  IMAD R5, R12, 0x7effffff, RZ ;  /* 0x7effffff0c057824 */ /* 0x000fe400078e02ff */
[----:B------:R-:W-:Y:S01]  /*feb0*/  IMAD.HI.U32 R26, R9, 0x7f000001, R24 ;  /* 0x7f000001091a7827 */ /* 0x000fe200078e0018 */
[----:B------:R-:W-:-:S03]  /*fec0*/  @P1 IADD3 R16, PT, PT, R16, -0x7f000001, RZ ;  /* 0x80ffffff10101810 */ /* 0x000fc60007ffe0ff */
[----:B------:R-:W-:-:S04]  /*fed0*/  IMAD.WIDE.U32 R22, R20, 0x5fffffa, RZ ;  /* 0x05fffffa14167825 */ /* 0x000fc800078e00ff */
[----:B------:R-:W-:Y:S01]  /*fee0*/  IMAD.HI.U32 R18, R5, 0x7f000001, R12 ;  /* 0x7f00000105127827 */ /* 0x000fe200078e000c */
[----:B------:R-:W-:-:S03]  /*fef0*/  ISETP.GE.U32.AND P3, PT, R26, 0x7f000001, PT ;  /* 0x7f0000011a00780c */ /* 0x000fc60003f66070 */
[----:B------:R-:W-:Y:S01]  /*ff00*/  IMAD R5, R20, 0x6, RZ ;  /* 0x0000000614057824 */ /* 0x000fe200078e02ff */
[----:B------:R-:W-:Y:S01]  /*ff10*/  @P0 IADD3 R14, PT, PT, R14, -0x7f000001, RZ ;  /* 0x80ffffff0e0e0810 */ /* 0x000fe20007ffe0ff */
[----:B------:R-:W-:Y:S02]  /*ff20*/  ISETP.GE.U32.AND P1, PT, R16, 0x7f000001, PT ;  /* 0x7f0000011000780c */ /* 0x000fe40003f26070 */
[----:B------:R-:W-:Y:S01]  /*ff30*/  IMAD.HI.U32 R29, R5, 0x7f000001, R22 ;  /* 0x7f000001051d7827 */ /* 0x000fe200078e0016 */
[----:B------:R-:W-:Y:S02]  /*ff40*/  @P4 IADD3 R11, PT, PT, R11, -0x7f000001, RZ ;  /* 0x80ffffff0b0b4810 */ /* 0x000fe40007ffe0ff */
[----:B------:R-:W-:Y:S01]  /*ff50*/  @P2 IADD3 R27, PT, PT, R27, -0x7f000001, RZ ;  /* 0x80ffffff1b1b2810 */ /* 0x000fe20007ffe0ff */
[----:B------:R-:W-:Y:S01]  /*ff60*/  ISETP.GE.U32.AND P0, PT, R14, 0x7f000001, PT ;  /* 0x7f0000010e00780c */ /* 0x000fe20003f06070 */
[----:B------:R-:W-:Y:S01]  /*ff70*/  IMAD.WIDE.U32 R22, R0, R21, RZ ;  /* 0x0000001500167225 */ /* 0x000fe200078e00ff */
[----:B------:R-:W-:-:S03]  /*ff80*/  ISETP.GE.U32.AND P2, PT, R29, 0x7f000001, PT ;  /* 0x7f0000011d00780c */ /* 0x000fc60003f46070 */
[----:B------:R-:W-:Y:S01]  /*ff90*/  IMAD.WIDE.U32 R12, R11, 0x5fffffa, RZ ;  /* 0x05fffffa0b0c7825 */ /* 0x000fe200078e00ff */
[----:B------:R-:W-:-:S03]  /*ffa0*/  @P3 IADD3 R26, PT, PT, R26, -0x7f000001, RZ ;  /* 0x80ffffff1a1a3810 */ /* 0x000fc60007ffe0ff */
[----:B------:R-:W-:Y:S02]  /*ffb0*/  IMAD R9, R11, 0x6, RZ ;  /* 0x000000060b097824 */ /* 0x000fe400078e02ff */
[----:B------:R-:W-:Y:S02]  /*ffc0*/  IMAD R11, R22, 0x7effffff, RZ ;  /* 0x7effffff160b7824 */ /* 0x000fe400078e02ff */
[----:B------:R-:W-:Y:S01]  /*ffd0*/  IMAD.WIDE.U32 R24, R0, R19, RZ ;  /* 0x0000001300187225 */ /* 0x000fe200078e00ff */
[----:B------:R-:W-:-:S03]  /*ffe0*/  @P1 IADD3 R16, PT, PT, R16, -0x7f000001, RZ ;  /* 0x80ffffff10101810 */ /* 0x000fc60007ffe0ff */
[----:B------:R-:W-:Y:S01]  /*fff0*/  IMAD.HI.U32 R28, R11, 0x7f000001, R22 ;  /* 0x7f0000010b1c7827 */ /* 0x000fe200078e0016 */
[----:B------:R-:W-:-:S03]  /*10000*/  @P0 IADD3 R14, PT, PT, R14, -0x7f000001, RZ ;  /* 0x80ffffff0e0e0810 */ /* 0x000fc60007ffe0ff */
[----:B------:R-:W-:Y:S02]  /*10010*/  IMAD R11, R24, 0x7effffff, RZ ;  /* 0x7effffff180b7824 */ /* 0x000fe400078e02ff */
[----:B------:R-:W-:Y:S01]  /*10020*/  IMAD.HI.U32 R20, R9, 0x7f000001, R12 ;  /* 0x7f00000109147827 */ /* 0x000fe200078e000c */
[----:B------:R-:W-:Y:S02]  /*10030*/  @P2 IADD3 R29, PT, PT, R29, -0x7f000001, RZ ;  /* 0x80ffffff1d1d2810 */ /* 0x000fe40007ffe0ff */
[----:B------:R-:W-:Y:S01]  /*10040*/  IADD3 R5, PT, PT, R16, R27, RZ ;  /* 0x0000001b10057210 */ /* 0x000fe20007ffe0ff */
[----:B------:R-:W-:-:S04]  /*10050*/  IMAD.WIDE.U32 R12, R26, 0x5fffffa, RZ ;  /* 0x05fffffa1a0c7825 */ /* 0x000fc800078e00ff */
[----:B------:R-:W-:Y:S02]  /*10060*/  IMAD R9, R26, 0x6, RZ ;  /* 0x000000061a097824 */ /* 0x000fe400078e02ff */
[----:B------:R-:W-:Y:S01]  /*10070*/  IMAD.HI.U32 R25, R11, 0x7f000001, R24 ;  /* 0x7f0000010b197827 */ /* 0x000fe200078e0018 */
[----:B------:R-:W-:Y:S01]  /*10080*/  IADD3 R11, PT, PT, R14, R29, RZ ;  /* 0x0000001d0e0b7210 */ /* 0x000fe20007ffe0ff */
[----:B------:R-:W-:Y:S01]  /*10090*/  ISETP.GE.U32.AND P5, PT, R28, 0x7f000001, PT ;  /* 0x7f0000011c00780c */ /* 0x000fe20003fa6070 */
[----:B------:R-:W-:Y:S01]  /*100a0*/  ISETP.GE.U32.AND P4, PT, R20, 0x7f000001, PT ;  /* 0x7f0000011400780c */ /* 0x000fe20003f86070 */
[----:B------:R-:W-:Y:S01]  /*100b0*/  IMAD.HI.U32 R16, R9, 0x7f000001, R12 ;  /* 0x7f00000109107827 */ /* 0x000fe200078e000c */
[----:B------:R-:W-:Y:S01]  /*100c0*/  ISETP.GE.U32.AND P1, PT, R5, 0x7f000001, PT ;  /* 0x7f0000010500780c */ /* 0x000fe20003f26070 */
[----:B------:R-:W-:Y:S01]  /*100d0*/  ISETP.GE.U32.AND P6, PT, R25, 0x7f000001, PT ;  /* 0x7f0000011900780c */ /* 0x000fe20003fc6070 */
[----:B------:R-:W-:Y:S02]  /*100e0*/  ISETP.GE.U32.AND P2, PT, R11, 0x7f000001, PT ;  /* 0x7f0000010b00780c */ /* 0x000fe40003f46070 */
[----:B------:R-:W-:Y:S01]  /*100f0*/  ISETP.GE.U32.AND P3, PT, R16, 0x7f000001, PT ;  /* 0x7f0000011000780c */ /* 0x000fe20003f66070 */
[----:B------:R-:W-:Y:S01]  /*10100*/  ISETP.GE.U32.AND P0, PT, R18, 0x7f000001, PT ;  /* 0x7f0000011200780c */ /* 0x000fe20003f06070 */
[----:B------:R-:W-:-:S04]  /*10110*/  IMAD.WIDE.U32 R12, R4, R21, RZ ;  /* 0x00000015040c7225 */ /* 0x000fc800078e00ff */
[----:B------:R-:W-:Y:S01]  /*10120*/  IMAD R9, R12, 0x7effffff, RZ ;  /* 0x7effffff0c097824 */ /* 0x000fe200078e02ff */
[----:B------:R-:W-:Y:S02]  /*10130*/  @P5 IADD3 R28, PT, PT, R28, -0x7f000001, RZ ;  /* 0x80ffffff1c1c5810 */ /* 0x000fe40007ffe0ff */
[----:B------:R-:W-:Y:S02]  /*10140*/  @P4 IADD3 R20, PT, PT, R20, -0x7f000001, RZ ;  /* 0x80ffffff14144810 */ /* 0x000fe40007ffe0ff */
[----:B------:R-:W-:Y:S02]  /*10150*/  @P1 IADD3 R5, PT, PT, R5, -0x7f000001, RZ ;  /* 0x80ffffff05051810 */ /* 0x000fe40007ffe0ff */
[----:B------:R-:W-:Y:S01]  /*10160*/  @P6 IADD3 R25, PT, PT, R25, -0x7f000001, RZ ;  /* 0x80ffffff19196810 */ /* 0x000fe20007ffe0ff */
[----:B------:R-:W-:Y:S01]  /*10170*/  IMAD.HI.U32 R27, R9, 0x7f000001, R12 ;  /* 0x7f000001091b7827 */ /* 0x000fe200078e000c */
[----:B------:R-:W-:Y:S02]  /*10180*/  @P2 IADD3 R11, PT, PT, R11, -0x7f000001, RZ ;  /* 0x80ffffff0b0b2810 */ /* 0x000fe40007ffe0ff */
[----:B------:R-:W-:-:S02]  /*10190*/  @P3 IADD3 R16, PT, PT, R16, -0x7f000001, RZ ;  /* 0x80ffffff10103810 */ /* 0x000fc40007ffe0ff */
[----:B------:R-:W-:Y:S01]  /*101a0*/  IADD3 R9, PT, PT, R5, R20, RZ ;  /* 0x0000001405097210 */ /* 0x000fe20007ffe0ff */
[----:B------:R-:W-:Y:S01]  /*101b0*/  IMAD.WIDE.U32 R12, R28, 0x5fffffa, RZ ;  /* 0x05fffffa1c0c7825 */ /* 0x000fe200078e00ff */
[----:B------:R-:W-:-:S03]  /*101c0*/  @P0 IADD3 R18, PT, PT, R18, -0x7f000001, RZ ;  /* 0x80ffffff12120810 */ /* 0x000fc60007ffe0ff */
[----:B------:R-:W-:Y:S01]  /*101d0*/  IMAD.WIDE.U32 R22, R25, 0x5fffffa, RZ ;  /* 0x05fffffa19167825 */ /* 0x000fe200078e00ff */
[----:B------:R-:W-:-:S03]  /*101e0*/  IADD3 R11, PT, PT, R11, R16, RZ ;  /* 0x000000100b0b7210 */ /* 0x000fc60007ffe0ff */
[----:B------:R-:W-:Y:S02]  /*101f0*/  IMAD R5, R28, 0x6, RZ ;  /* 0x000000061c057824 */ /* 0x000fe400078e02ff */
[----:B------:R-:W-:Y:S02]  /*10200*/  IMAD R25, R25, 0x6, RZ ;  /* 0x0000000619197824 */ /* 0x000fe400078e02ff */
[----:B------:R-:W-:Y:S01]  /*10210*/  IMAD.HI.U32 R16, R5, 0x7f000001, R12 ;  /* 0x7f00000105107827 */ /* 0x000fe200078e000c */
[----:B------:R-:W-:Y:S01]  /*10220*/  ISETP.GE.U32.AND P1, PT, R27, 0x7f000001, PT ;  /* 0x7f0000011b00780c */ /* 0x000fe20003f26070 */
[----:B------:R-:W-:Y:S02]  /*10230*/  ISETP.GE.U32.AND P0, PT, R18, 0x7f000001, PT ;  /* 0x7f0000011200780c */ /* 0x000fe40003f06070 */
[----:B------:R-:W-:Y:S01]  /*10240*/  IMAD.HI.U32 R20, R25, 0x7f000001, R22 ;  /* 0x7f00000119147827 */ /* 0x000fe200078e0016 */
[----:B------:R-:W-:Y:S01]  /*10250*/  ISETP.GE.U32.AND P4, PT, R16, 0x7f000001, PT ;  /* 0x7f0000011000780c */ /* 0x000fe20003f86070 */
[----:B------:R-:W-:Y:S01]  /*10260*/  ISETP.GE.U32.AND P3, PT, R9, 0x7f000001, PT ;  /* 0x7f0000010900780c */ /* 0x000fe20003f66070 */
[----:B------:R-:W-:Y:S01]  /*10270*/  ISETP.GE.U32.AND P2, PT, R11, 0x7f000001, PT ;  /* 0x7f0000010b00780c */ /* 0x000fe20003f46070 */
[----:B------:R-:W-:Y:S01]  /*10280*/  IMAD.WIDE.U32 R22, R0, R17, RZ ;  /* 0x0000001100167225 */ /* 0x000fe200078e00ff */
[----:B------:R-:W-:-:S03]  /*10290*/  ISETP.GE.U32.AND P5, PT, R20, 0x7f000001, PT ;  /* 0x7f0000011400780c */ /* 0x000fc60003fa6070 */
[----:B------:R-:W-:Y:S02]  /*102a0*/  IMAD R5, R22, 0x7effffff, RZ ;  /* 0x7effffff16057824 */ /* 0x000fe400078e02ff */
[----:B------:R-:W-:Y:S01]  /*102b0*/  IMAD.WIDE.U32 R12, R3, R15, RZ ;  /* 0x0000000f030c7225 */ /* 0x000fe200078e00ff */
[----:B------:R-:W-:Y:S02]  /*102c0*/  @P1 IADD3 R27, PT, PT, R27, -0x7f000001, RZ ;  /* 0x80ffffff1b1b1810 */ /* 0x000fe40007ffe0ff */
[----:B------:R-:W-:Y:S01]  /*102d0*/  @P0 IADD3 R18, PT, PT, R18, -0x7f000001, RZ ;  /* 0x80ffffff12120810 */ /* 0x000fe20007ffe0ff */
[----:B------:R-:W-:Y:S01]  /*102e0*/  IMAD.HI.U32 R25, R5, 0x7f000001, R22 ;  /* 0x7f00000105197827 */ /* 0x000fe200078e0016 */
[----:B------:R-:W-:Y:S02]  /*102f0*/  @P4 IADD3 R16, PT, PT, R16, -0x7f000001, RZ ;  /* 0x80ffffff10104810 */ /* 0x000fe40007ffe0ff */
[----:B------:R-:W-:Y:S02]  /*10300*/  @P3 IADD3 R9, PT, PT, R9, -0x7f000001, RZ ;  /* 0x80ffffff09093810 */ /* 0x000fe40007ffe0ff */
[----:B------:R-:W-:Y:S01]  /*10310*/  @P2 IADD3 R11, PT, PT, R11, -0x7f000001, RZ ;  /* 0x80ffffff0b0b2810 */ /* 0x000fe20007ffe0ff */
[----:B------:R-:W-:Y:S01]  /*10320*/  IMAD R5, R12, 0x7effffff, RZ ;  /* 0x7effffff0c057824 */ /* 0x000fe200078e02ff */
[----:B------:R-:W-:Y:S01]  /*10330*/  @P5 IADD3 R20, PT, PT, R20, -0x7f000001, RZ ;  /* 0x80ffffff14145810 */ /* 0x000fe20007ffe0ff */
[----:B------:R-:W-:Y:S01]  /*10340*/  ISETP.GE.U32.AND P4, PT, R25, 0x7f000001, PT ;  /* 0x7f0000011900780c */ /* 0x000fe20003f86070 */
[----:B------:R-:W0:Y:S01]  /*10350*/  LDC.64 R22, c[0x0][0x488] ;  /* 0x00012200ff167b82 */ /* 0x000e220000000a00 */
[----:B------:R-:W-:Y:S01]  /*10360*/  IMAD.HI.U32 R14, R5, 0x7f000001, R12 ;  /* 0x7f000001050e7827 */ /* 0x000fe200078e000c */
[----:B------:R-:W-:-:S02]  /*10370*/  IADD3 R5, PT, PT, R18, R27, RZ ;  /* 0x0000001b12057210 */ /* 0x000fc40007ffe0ff */
[----:B------:R-:W-:Y:S02]  /*10380*/  IADD3 R9, PT, PT, R9, R20, RZ ;  /* 0x0000001409097210 */ /* 0x000fe40007ffe0ff */
[----:B------:R-:W-:Y:S01]  /*10390*/  IADD3 R11, PT, PT, R11, R16, RZ ;  /* 0x000000100b0b7210 */ /* 0x000fe20007ffe0ff */
[----:B------:R-:W-:Y:S01]  /*103a0*/  ISETP.GE.U32.AND P1, PT, R14, 0x7f000001, PT ;  /* 0x7f0000010e00780c */ /* 0x000fe20003f26070 */
[----:B------:R-:W-:Y:S01]  /*103b0*/  ISETP.GE.U32.AND P0, PT, R5, 0x7f000001, PT ;  /* 0x7f0000010500780c */ /* 0x000fe20003f06070 */
[----:B------:R-:W-:Y:S02]  /*103c0*/  ISETP.GE.U32.AND P3, PT, R9, 0x7f000001, PT ;  /* 0x7f0000010900780c */ /* 0x000fe40003f66070 */
[----:B------:R-:W-:Y:S01]  /*103d0*/  ISETP.GE.U32.AND P2, PT, R11, 0x7f000001, PT ;  /* 0x7f0000010b00780c */ /* 0x000fe20003f46070 */
[----:B------:R-:W-:-:S05]  /*103e0*/  @P4 IADD3 R25, PT, PT, R25, -0x7f000001, RZ ;  /* 0x80ffffff19194810 */ /* 0x000fca0007ffe0ff */
[----:B------:R-:W-:-:S03]  /*103f0*/  IMAD.WIDE.U32 R12, R25, 0x5fffffa, RZ ;  /* 0x05fffffa190c7825 */ /* 0x000fc600078e00ff */
[----:B------:R-:W-:Y:S02]  /*10400*/  @P1 IADD3 R14, PT, PT, R14, -0x7f000001, RZ ;  /* 0x80ffffff0e0e1810 */ /* 0x000fe40007ffe0ff */
[----:B------:R-:W-:Y:S01]  /*10410*/  @P0 IADD3 R5, PT, PT, R5, -0x7f000001, RZ ;  /* 0x80ffffff05050810 */ /* 0x000fe20007ffe0ff */
[----:B------:R-:W-:Y:S01]  /*10420*/  IMAD R25, R25, 0x6, RZ ;  /* 0x0000000619197824 */ /* 0x000fe200078e02ff */
[----:B------:R-:W-:Y:S02]  /*10430*/  @P2 IADD3 R11, PT, PT, R11, -0x7f000001, RZ ;  /* 0x80ffffff0b0b2810 */ /* 0x000fe40007ffe0ff */
[----:B------:R-:W-:Y:S01]  /*10440*/  @P3 IADD3 R9, PT, PT, R9, -0x7f000001, RZ ;  /* 0x80ffffff09093810 */ /* 0x000fe20007ffe0ff */
[----:B------:R-:W-:Y:S01]  /*10450*/  IMAD.HI.U32 R16, R25, 0x7f000001, R12 ;  /* 0x7f00000119107827 */ /* 0x000fe200078e000c */
[----:B------:R-:W-:Y:S02]  /*10460*/  IADD3 R5, PT, PT, R5, R14, RZ ;  /* 0x0000000e05057210 */ /* 0x000fe40007ffe0ff */
[----:B------:R-:W-:-:S02]  /*10470*/  IADD3 R12, PT, PT, R11, R10, RZ ;  /* 0x0000000a0b0c7210 */ /* 0x000fc40007ffe0ff */
[----:B------:R-:W-:Y:S01]  /*10480*/  IADD3 R14, PT, PT, R9, R8, RZ ;  /* 0x00000008090e7210 */ /* 0x000fe20007ffe0ff */
[----:B0-----:R-:W-:Y:S01]  /*10490*/  IMAD.WIDE.U32 R22, R2, 0x4, R22 ;  /* 0x0000000402167825 */ /* 0x001fe200078e0016 */
[----:B------:R-:W-:Y:S01]  /*104a0*/  ISETP.GE.U32.AND P1, PT, R16, 0x7f000001, PT ;  /* 0x7f0000011000780c */ /* 0x000fe20003f26070 */
[----:B------:R-:W-:Y:S01]  /*104b0*/  ISETP.GE.U32.AND P0, PT, R5, 0x7f000001, PT ;  /* 0x7f0000010500780c */ /* 0x000fe20003f06070 */
[----:B------:R-:W-:Y:S01]  /*104c0*/  ISETP.GE.U32.AND P2, PT, R12, 0x7f000001, PT ;  /* 0x7f0000010c00780c */ /* 0x000fe20003f46070 */
[----:B------:R-:W-:Y:S01]  /*104d0*/  ISETP.GE.U32.AND P3, PT, R14, 0x7f000001, PT ;  /* 0x7f0000010e00780c */ /* 0x000fe20003f66070 */
[----:B------:R-:W2:Y:S04]  /*104e0*/  LDG.E R9, desc[UR10][R22.64] ;  /* 0x0000000a16097981 */ /* 0x000ea8000c1e1900 */
[----:B------:R-:W3:Y:S05]  /*104f0*/  LDL R13, [R1+0x11c] ;  /* 0x00011c00010d7983 */ /* 0x000eea0000100800 */
[----:B------:R-:W-:-:S02]  /*10500*/  @P1 IADD3 R16, PT, PT, R16, -0x7f000001, RZ ;  /* 0x80ffffff10101810 */ /* 0x000fc40007ffe0ff */
[----:B------:R-:W-:Y:S02]  /*10510*/  @P0 IADD3 R5, PT, PT, R5, -0x7f000001, RZ ;  /* 0x80ffffff05050810 */ /* 0x000fe40007ffe0ff */
[----:B------:R-:W-:Y:S02]  /*10520*/  @P2 IADD3 R12, PT, PT, R12, -0x7f000001, RZ ;  /* 0x80ffffff0c0c2810 */ /* 0x000fe40007ffe0ff */
[----:B------:R-:W-:Y:S02]  /*10530*/  @P3 IADD3 R14, PT, PT, R14, -0x7f000001, RZ ;  /* 0x80ffffff0e0e3810 */ /* 0x000fe40007ffe0ff */
[----:B------:R-:W-:Y:S01]  /*10540*/  IADD3 R8, PT, PT, R5, R16, RZ ;  /* 0x0000001005087210 */ /* 0x000fe20007ffe0ff */
[----:B------:R-:W-:Y:S04]  /*10550*/  STL [R1+0x110], R12 ;  /* 0x0001100c01007387 */ /* 0x000fe80000100800 */
[----:B------:R0:W-:Y:S01]  /*10560*/  STL [R1+0x114], R14 ;  /* 0x0001140e01007387 */ /* 0x0001e20000100800 */
[----:B------:R-:W-:-:S03]  /*10570*/  ISETP.GE.U32.AND P0, PT, R8, 0x7f000001, PT ;  /* 0x7f0000010800780c */ /* 0x000fc60003f06070 */
[----:B------:R-:W2:Y:S10]  /*10580*/  LDL.64 R10, [R1+0x110] ;  /* 0x00011000010a7983 */ /* 0x000eb40000100a00 */
[----:B------:R-:W-:-:S04]  /*10590*/  @P0 IADD3 R8, PT, PT, R8, -0x7f000001, RZ ;  /* 0x80ffffff08080810 */ /* 0x000fc80007ffe0ff */
[----:B------:R-:W-:-:S05]  /*105a0*/  IADD3 R8, PT, PT, R8, R7, RZ ;  /* 0x0000000708087210 */ /* 0x000fca0007ffe0ff */
[----:B------:R-:W-:-:S13]  /*105b0*/  ISETP.GE.U32.AND P0, PT, R8, 0x7f000001, PT ;  /* 0x7f0000010800780c */ /* 0x000fda0003f06070 */
[----:B------:R-:W-:-:S05]  /*105c0*/  @P0 IADD3 R8, PT, PT, R8, -0x7f000001, RZ ;  /* 0x80ffffff08080810 */ /* 0x000fca0007ffe0ff */
[----:B------:R1:W-:Y:S04]  /*105d0*/  STL [R1+0x118], R8 ;  /* 0x0001180801007387 */ /* 0x0003e80000100800 */
[----:B------:R-:W4:Y:S01]  /*105e0*/  LDL R16, [R1+0x118] ;  /* 0x0001180001107983 */ /* 0x000f220000100800 */
[----:B------:R-:W-:-:S04]  /*105f0*/  IMAD.WIDE.U32 R6, R6, R17, RZ ;  /* 0x0000001106067225 */ /* 0x000fc800078e00ff */
[----:B------:R-:W-:-:S04]  /*10600*/  IMAD R5, R6, 0x7effffff, RZ ;  /* 0x7effffff06057824 */ /* 0x000fc800078e02ff */
[----:B------:R-:W-:-:S05]  /*10610*/  IMAD.HI.U32 R5, R5, 0x7f000001, R6 ;  /* 0x7f00000105057827 */ /* 0x000fca00078e0006 */
[----:B------:R-:W-:Y:S01]  /*10620*/  ISETP.GE.U32.AND P0, PT, R5, 0x7f000001, PT ;  /* 0x7f0000010500780c */ /* 0x000fe20003f06070 */
[----:B------:R-:W-:-:S04]  /*10630*/  IMAD.WIDE.U32 R6, R4, R19, RZ ;  /* 0x0000001304067225 */ /* 0x000fc800078e00ff */
[----:B------:R-:W-:-:S04]  /*10640*/  IMAD R4, R6, 0x7effffff, RZ ;  /* 0x7effffff06047824 */ /* 0x000fc800078e02ff */
[----:B------:R-:W-:-:S04]  /*10650*/  IMAD.HI.U32 R4, R4, 0x7f000001, R6 ;  /* 0x7f00000104047827 */ /* 0x000fc800078e0006 */
[----:B------:R-:W-:Y:S01]  /*10660*/  @P0 IADD3 R5, PT, PT, R5, -0x7f000001, RZ ;  /* 0x80ffffff05050810 */ /* 0x000fe20007ffe0ff */
[----:B------:R-:W-:-:S04]  /*10670*/  ISETP.GE.U32.AND P1, PT, R4, 0x7f000001, PT ;  /* 0x7f0000010400780c */ /* 0x000fc80003f26070 */
[----:B------:R-:W-:Y:S01]  /*10680*/  ISETP.GE.U32.AND P0, PT, R5, 0x7f000001, PT ;  /* 0x7f0000010500780c */ /* 0x000fe20003f06070 */
[----:B------:R-:W-:-:S04]  /*10690*/  IMAD.WIDE.U32 R6, R3, R21, RZ ;  /* 0x0000001503067225 */ /* 0x000fc800078e00ff */
[----:B------:R-:W-:-:S04]  /*106a0*/  IMAD R3, R6, 0x7effffff, RZ ;  /* 0x7effffff06037824 */ /* 0x000fc800078e02ff */
[----:B------:R-:W-:-:S04]  /*106b0*/  @P1 IADD3 R4, PT, PT, R4, -0x7f000001, RZ ;  /* 0x80ffffff04041810 */ /* 0x000fc80007ffe0ff */
[----:B------:R-:W-:Y:S01]  /*106c0*/  @P0 IADD3 R5, PT, PT, R5, -0x7f000001, RZ ;  /* 0x80ffffff05050810 */ /* 0x000fe20007ffe0ff */
[----:B------:R-:W-:-:S03]  /*106d0*/  IMAD.HI.U32 R6, R3, 0x7f000001, R6 ;  /* 0x7f00000103067827 */ /* 0x000fc600078e0006 */
[----:B------:R-:W-:Y:S02]  /*106e0*/  IADD3 R3, PT, PT, R5, R4, RZ ;  /* 0x0000000405037210 */ /* 0x000fe40007ffe0ff */
[----:B------:R-:W-:-:S03]  /*106f0*/  ISETP.GE.U32.AND P1, PT, R6, 0x7f000001, PT ;  /* 0x7f0000010600780c */ /* 0x000fc60003f26070 */
[----:B------:R-:W-:Y:S01]  /*10700*/  ISETP.GE.U32.AND P0, PT, R3, 0x7f000001, PT ;  /* 0x7f0000010300780c */ /* 0x000fe20003f06070 */
[----:B------:R-:W-:Y:S02]  /*10710*/  IMAD.WIDE.U32 R4, R0, R15, RZ ;  /* 0x0000000f00047225 */ /* 0x000fe400078e00ff */
[----:B0-----:R-:W0:Y:S02]  /*10720*/  LDC.64 R14, c[0x0][0x490] ;  /* 0x00012400ff0e7b82 */ /* 0x001e240000000a00 */
[----:B------:R-:W-:-:S05]  /*10730*/  IMAD R7, R4, 0x7effffff, RZ ;  /* 0x7effffff04077824 */ /* 0x000fca00078e02ff */
[----:B------:R-:W-:-:S03]  /*10740*/  @P1 IADD3 R6, PT, PT, R6, -0x7f000001, RZ ;  /* 0x80ffffff06061810 */ /* 0x000fc60007ffe0ff */
[----:B------:R-:W-:Y:S01]  /*10750*/  @P0 IADD3 R3, PT, PT, R3, -0x7f000001, RZ ;  /* 0x80ffffff03030810 */ /* 0x000fe20007ffe0ff */
[----:B------:R-:W-:-:S03]  /*10760*/  IMAD.HI.U32 R12, R7, 0x7f000001, R4 ;  /* 0x7f000001070c7827 */ /* 0x000fc600078e0004 */
[----:B------:R-:W-:Y:S02]  /*10770*/  IADD3 R3, PT, PT, R3, R6, RZ ;  /* 0x0000000603037210 */ /* 0x000fe40007ffe0ff */
[----:B------:R-:W-:-:S03]  /*10780*/  ISETP.GE.U32.AND P1, PT, R12, 0x7f000001, PT ;  /* 0x7f0000010c00780c */ /* 0x000fc60003f26070 */
[----:B------:R-:W-:-:S10]  /*10790*/  ISETP.GE.U32.AND P0, PT, R3, 0x7f000001, PT ;  /* 0x7f0000010300780c */ /* 0x000fd40003f06070 */
[----:B------:R-:W-:-:S03]  /*107a0*/  @P1 IADD3 R12, PT, PT, R12, -0x7f000001, RZ ;  /* 0x80ffffff0c0c1810 */ /* 0x000fc60007ffe0ff */
[----:B------:R-:W-:-:S04]  /*107b0*/  @P0 IADD3 R3, PT, PT, R3, -0x7f000001, RZ ;  /* 0x80ffffff03030810 */ /* 0x000fc80007ffe0ff */
[----:B------:R-:W-:-:S05]  /*107c0*/  IADD3 R12, PT, PT, R3, R12, RZ ;  /* 0x0000000c030c7210 */ /* 0x000fca0007ffe0ff */
[----:B------:R-:W-:-:S13]  /*107d0*/  ISETP.GE.U32.AND P0, PT, R12, 0x7f000001, PT ;  /* 0x7f0000010c00780c */ /* 0x000fda0003f06070 */
[----:B------:R-:W-:Y:S01]  /*107e0*/  @P0 IADD3 R12, PT, PT, R12, -0x7f000001, RZ ;  /* 0x80ffffff0c0c0810 */ /* 0x000fe20007ffe0ff */
[----:B0-----:R-:W-:-:S04]  /*107f0*/  IMAD.WIDE.U32 R14, R2, 0x4, R14 ;  /* 0x00000004020e7825 */ /* 0x001fc800078e000e */
[----:B--2---:R-:W-:-:S04]  /*10800*/  IMAD.WIDE.U32 R4, R10, R9, RZ ;  /* 0x000000090a047225 */ /* 0x004fc800078e00ff */
[----:B------:R-:W-:-:S04]  /*10810*/  IMAD R7, R4, 0x7effffff, RZ ;  /* 0x7effffff04077824 */ /* 0x000fc800078e02ff */
[----:B------:R-:W-:-:S05]  /*10820*/  IMAD.HI.U32 R19, R7, 0x7f000001, R4 ;  /* 0x7f00000107137827 */ /* 0x000fca00078e0004 */
[----:B------:R-:W-:Y:S01]  /*10830*/  ISETP.GE.U32.AND P1, PT, R19, 0x7f000001, PT ;  /* 0x7f0000011300780c */ /* 0x000fe20003f26070 */
[----:B------:R-:W-:-:S04]  /*10840*/  IMAD.WIDE.U32 R4, R11, R9, RZ ;  /* 0x000000090b047225 */ /* 0x000fc800078e00ff */
[----:B------:R-:W-:-:S08]  /*10850*/  IMAD R3, R4, 0x7effffff, RZ ;  /* 0x7effffff04037824 */ /* 0x000fd000078e02ff */
[----:B------:R-:W-:Y:S01]  /*10860*/  @P1 IADD3 R19, PT, PT, R19, -0x7f000001, RZ ;  /* 0x80ffffff13131810 */ /* 0x000fe20007ffe0ff */
[----:B------:R-:W-:-:S04]  /*10870*/  IMAD.HI.U32 R0, R3, 0x7f000001, R4 ;  /* 0x7f00000103007827 */ /* 0x000fc800078e0004 */
[----:B------:R-:W-:Y:S01]  /*10880*/  ISETP.GE.U32.AND P1, PT, R19, 0x7f000001, PT ;  /* 0x7f0000011300780c */ /* 0x000fe20003f26070 */
[----:B------:R-:W-:Y:S01]  /*10890*/  ISETP.GE.U32.AND P2, PT, R0, 0x7f000001, PT ;  /* 0x7f0000010000780c */ /* 0x000fe20003f46070 */
[----:B---3--:R-:W-:-:S05]  /*108a0*/  IADD3 R12, PT, PT, R12, R13, RZ ;  /* 0x0000000d0c0c7210 */ /* 0x008fca0007ffe0ff */
[----:B------:R-:W-:Y:S01]  /*108b0*/  ISETP.GE.U32.AND P0, PT, R12, 0x7f000001, PT ;  /* 0x7f0000010c00780c */ /* 0x000fe20003f06070 */
[----:B----4-:R-:W-:-:S05]  /*108c0*/  IMAD.WIDE.U32 R16, R16, R9, RZ ;  /* 0x0000000910107225 */ /* 0x010fca00078e00ff */
[----:B------:R-:W-:Y:S01]  /*108d0*/  @P1 IADD3 R19, PT, PT, R19, -0x7f000001, RZ ;  /* 0x80ffffff13131810 */ /* 0x000fe20007ffe0ff */
[----:B------:R-:W-:Y:S01]  /*108e0*/  IMAD R3, R16, 0x7effffff, RZ ;  /* 0x7effffff10037824 */ /* 0x000fe200078e02ff */
[----:B------:R-:W-:-:S03]  /*108f0*/  @P2 IADD3 R0, PT, PT, R0, -0x7f000001, RZ ;  /* 0x80ffffff00002810 */ /* 0x000fc60007ffe0ff */
[----:B------:R-:W-:Y:S01]  /*10900*/  ISETP.GE.U32.AND P3, PT, R19, 0x7f000001, PT ;  /* 0x7f0000011300780c */ /* 0x000fe20003f66070 */
[----:B------:R-:W-:Y:S01]  /*10910*/  IMAD.HI.U32 R3, R3, 0x7f000001, R16 ;  /* 0x7f00000103037827 */ /* 0x000fe200078e0010 */
[----:B------:R-:W-:Y:S01]  /*10920*/  ISETP.GE.U32.AND P1, PT, R0, 0x7f000001, PT ;  /* 0x7f0000010000780c */ /* 0x000fe20003f26070 */
[----:B------:R-:W-:Y:S01]  /*10930*/  @P0 IADD3 R12, PT, PT, R12, -0x7f000001, RZ ;  /* 0x80ffffff0c0c0810 */ /* 0x000fe20007ffe0ff */
[----:B------:R-:W0:Y:S02]  /*10940*/  LDC.64 R16, c[0x0][0x4a0] ;  /* 0x00012800ff107b82 */ /* 0x000e240000000a00 */
[----:B------:R-:W-:Y:S02]  /*10950*/  ISETP.GE.U32.AND P2, PT, R3, 0x7f000001, PT ;  /* 0x7f0000010300780c */ /* 0x000fe40003f46070 */
[----:B------:R-:W-:-:S05]  /*10960*/  IMAD.WIDE.U32 R4, R12, R9, RZ ;  /* 0x000000090c047225 */ /* 0x000fca00078e00ff */
[----:B------:R-:W-:Y:S01]  /*10970*/  @P3 IADD3 R19, PT, PT, R19, -0x7f000001, RZ ;  /* 0x80ffffff13133810 */ /* 0x000fe20007ffe0ff */
[----:B------:R-:W-:Y:S01]  /*10980*/  IMAD R7, R4, 0x7effffff, RZ ;  /* 0x7effffff04077824 */ /* 0x000fe200078e02ff */
[----:B------:R-:W-:-:S03]  /*10990*/  @P1 IADD3 R0, PT, PT, R0, -0x7f000001, RZ ;  /* 0x80ffffff00001810 */ /* 0x000fc60007ffe0ff */
[----:B------:R-:W-:Y:S01]  /*109a0*/  ISETP.GE.U32.AND P3, PT, R19, 0x7f000001, PT ;  /* 0x7f0000011300780c */ /* 0x000fe20003f66070 */
[----:B------:R-:W-:Y:S01]  /*109b0*/  @P2 IADD3 R3, PT, PT, R3, -0x7f000001, RZ ;  /* 0x80ffffff03032810 */ /* 0x000fe20007ffe0ff */
[----:B------:R-:W-:Y:S01]  /*109c0*/  IMAD.HI.U32 R4, R7, 0x7f000001, R4 ;  /* 0x7f00000107047827 */ /* 0x000fe200078e0004 */
[----:B------:R-:W-:-:S03]  /*109d0*/  ISETP.GE.U32.AND P1, PT, R0, 0x7f000001, PT ;  /* 0x7f0000010000780c */ /* 0x000fc60003f26070 */
[----:B------:R-:W-:Y:S01]  /*109e0*/  ISETP.GE.U32.AND P0, PT, R3, 0x7f000001, PT ;  /* 0x7f0000010300780c */ /* 0x000fe20003f06070 */
[----:B------:R-:W-:-:S06]  /*109f0*/  ISETP.GE.U32.AND P2, PT, R4, 0x7f000001, PT ;  /* 0x7f0000010400780c */ /* 0x000fcc0003f46070 */
[----:B------:R-:W-:-:S03]  /*10a00*/  @P3 IADD3 R19, PT, PT, R19, -0x7f000001, RZ ;  /* 0x80ffffff13133810 */ /* 0x000fc60007ffe0ff */
[----:B------:R-:W-:Y:S02]  /*10a10*/  @P1 IADD3 R0, PT, PT, R0, -0x7f000001, RZ ;  /* 0x80ffffff00001810 */ /* 0x000fe40007ffe0ff */
[----:B------:R-:W-:Y:S01]  /*10a20*/  ISETP.GE.U32.AND P3, PT, R19, 0x7f000001, PT ;  /* 0x7f0000011300780c */ /* 0x000fe20003f66070 */
[----:B------:R-:W-:Y:S02]  /*10a30*/  @P0 IADD3 R3, PT, PT, R3, -0x7f000001, RZ ;  /* 0x80ffffff03030810 */ /* 0x000fe40007ffe0ff */
[----:B------:R-:W-:Y:S01]  /*10a40*/  @P2 IADD3 R4, PT, PT, R4, -0x7f000001, RZ ;  /* 0x80ffffff04042810 */ /* 0x000fe20007ffe0ff */
[----:B------:R-:W-:Y:S02]  /*10a50*/  ISETP.GE.U32.AND P1, PT, R0, 0x7f000001, PT ;  /* 0x7f0000010000780c */ /* 0x000fe40003f26070 */
[----:B------:R-:W-:Y:S02]  /*10a60*/  ISETP.GE.U32.AND P2, PT, R3, 0x7f000001, PT ;  /* 0x7f0000010300780c */ /* 0x000fe40003f46070 */
[----:B------:R-:W-:Y:S01]  /*10a70*/  ISETP.GE.U32.AND P0, PT, R4, 0x7f000001, PT ;  /* 0x7f0000010400780c */ /* 0x000fe20003f06070 */
[----:B0-----:R-:W-:Y:S01]  /*10a80*/  IMAD R5, R17, 0xc, RZ ;  /* 0x0000000c11057824 */ /* 0x001fe200078e02ff */
[C---:B-1----:R-:W-:Y:S01]  /*10a90*/  LEA R8, P4, R16.reuse, R14, 0x3 ;  /* 0x0000000e10087211 */ /* 0x042fe200078818ff */
[----:B------:R-:W-:-:S02]  /*10aa0*/  IMAD.WIDE.U32 R10, R16, 0xc, R14 ;  /* 0x0000000c100a7825 */ /* 0x000fc400078e000e */
[----:B------:R-:W-:Y:S02]  /*10ab0*/  @P3 IADD3 R19, PT, PT, R19, -0x7f000001, RZ ;  /* 0x80ffffff13133810 */ /* 0x000fe40007ffe0ff */
[----:B------:R-:W-:Y:S02]  /*10ac0*/  LEA R6, P3, R16, R14, 0x2 ;  /* 0x0000000e10067211 */ /* 0x000fe400078610ff */
[----:B------:R-:W-:Y:S02]  /*10ad0*/  @P1 IADD3 R0, PT, PT, R0, -0x7f000001, RZ ;  /* 0x80ffffff00001810 */ /* 0x000fe40007ffe0ff */
[CCC-:B------:R-:W-:Y:S02]  /*10ae0*/  LEA.HI.X R9, R16.reuse, R15.reuse, R17.reuse, 0x3, P4 ;  /* 0x0000000f10097211 */ /* 0x1c0fe400020f1c11 */
[----:B------:R-:W-:Y:S02]  /*10af0*/  LEA.HI.X R7, R16, R15, R17, 0x2, P3 ;  /* 0x0000000f10077211 */ /* 0x000fe400018f1411 */
[----:B------:R-:W-:-:S02]  /*10b00*/  @P2 IADD3 R3, PT, PT, R3, -0x7f000001, RZ ;  /* 0x80ffffff03032810 */ /* 0x000fc40007ffe0ff */
[----:B------:R-:W-:Y:S02]  /*10b10*/  IADD3 R11, PT, PT, R11, R5, RZ ;  /* 0x000000050b0b7210 */ /* 0x000fe40007ffe0ff */
[----:B------:R-:W-:Y:S01]  /*10b20*/  @P0 IADD3 R4, PT, PT, R4, -0x7f000001, RZ ;  /* 0x80ffffff04040810 */ /* 0x000fe20007ffe0ff */
[----:B------:R-:W-:Y:S04]  /*10b30*/  STG.E desc[UR10][R14.64], R19 ;  /* 0x000000130e007986 */ /* 0x000fe8000c10190a */
[----:B------:R-:W-:Y:S04]  /*10b40*/  STG.E desc[UR10][R6.64], R0 ;  /* 0x0000000006007986 */ /* 0x000fe8000c10190a */
[----:B------:R-:W-:Y:S04]  /*10b50*/  STG.E desc[UR10][R8.64], R3 ;  /* 0x0000000308007986 */ /* 0x000fe8000c10190a */
[----:B------:R-:W-:Y:S04]  /*10b60*/  STL [R1+0x11c], R12 ;  /* 0x00011c0c01007387 */ /* 0x000fe80000100800 */
[----:B------:R-:W-:Y:S01]  /*10b70*/  STG.E desc[UR10][R10.64], R4 ;  /* 0x000000040a007986 */ /* 0x000fe2000c10190a */
[----:B------:R-:W-:Y:S05]  /*10b80*/  EXIT ;  /* 0x000000000000794d */ /* 0x000fea0003800000 */
        .type           $jit_computeValues$_ZN19kb31_septic_curve_tC1Ev,@function
        .size           $jit_computeValues$_ZN19kb31_septic_curve_tC1Ev,($jit_computeValues$_ZN20kb31_septic_digest_tC1Ev - $jit_computeValues$_ZN19kb31_septic_curve_tC1Ev)
$jit_computeValues$_ZN19kb31_septic_curve_tC1Ev:
[----:B------:R-:W0:Y:S01]  /*10b90*/  LDC R6, c[0x0][0x2f8] ;  /* 0x0000be00ff067b82 */ /* 0x000e220000000800 */
[----:B------:R-:W-:Y:S01]  /*10ba0*/  IADD3 R4, PT, PT, R1, 0x170, RZ ;  /* 0x0000017001047810 */ /* 0x000fe20007ffe0ff */
[----:B------:R-:W-:Y:S01]  /*10bb0*/  HFMA2 R5, -RZ, RZ, 0, 0 ;  /* 0x00000000ff057431 */ /* 0x000fe200000001ff */
[----:B------:R-:W-:Y:S01]  /*10bc0*/  MOV R0, R14 ;  /* 0x0000000e00007202 */ /* 0x000fe20000000f00 */
[----:B------:R-:W-:-:S04]  /*10bd0*/  MOV R16, 0x10c20 ;  /* 0x00010c2000107802 */ /* 0x000fc80000000f00 */
[----:B------:R-:W0:Y:S02]  /*10be0*/  LDC R7, c[0x0][0x2fc] ;  /* 0x0000bf00ff077b82 */ /* 0x000e240000000800 */
[----:B0-----:R-:W-:Y:S02]  /*10bf0*/  IADD.64 R8, R4, R6 ;  /* 0x0000000604087235 */ /* 0x001fe400078e0200 */
[----:B------:R-:W-:-:S07]  /*10c00*/  MOV R5, R15 ;  /* 0x0000000f00057202 */ /* 0x000fce0000000f00 */
[----:B------:R-:W-:Y:S05]  /*10c10*/  CALL.REL.NOINC `($jit_computeValues$_ZN23kb31_septic_extension_tC1Ev) ;  /* 0x0000000400087944 */ /* 0x000fea0003c00000 */
[----:B------:R-:W-:Y:S01]  /*10c20*/  MOV R4, R14 ;  /* 0x0000000e00047202 */ /* 0x000fe20000000f00 */
[----:B------:R-:W-:Y:S01]  /*10c30*/  MOV R5, R15 ;  /* 0x0000000f00057202 */ /* 0x000fe20000000f00 */
[----:B------:R-:W-:-:S04]  /*10c40*/  MOV R16, 0x10c90 ;  /* 0x00010c9000107802 */ /* 0x000fc80000000f00 */
[----:B------:R-:W-:-:S06]  /*10c50*/  IADD.64 R12, R4, 0x1c ;  /* 0x0000001c040c7835 */ /* 0x000fcc00078e0200 */
[----:B------:R-:W-:Y:S01]  /*10c60*/  MOV R0, R12 ;  /* 0x0000000c00007202 */ /* 0x000fe20000000f00 */
[----:B------:R-:W-:-:S07]  /*10c70*/  MOV R5, R13 ;  /* 0x0000000d00057202 */ /* 0x000fce0000000f00 */
[----:B------:R-:W-:Y:S05]  /*10c80*/  CALL.REL.NOINC `($jit_computeValues$_ZN23kb31_septic_extension_tC1Ev) ;  /* 0x0000000000ec7944 */ /* 0x000fea0003c00000 */
[----:B------:R-:W-:Y:S01]  /*10c90*/  MOV R0, R8 ;  /* 0x0000000800007202 */ /* 0x000fe20000000f00 */
[----:B------:R-:W-:Y:S01]  /*10ca0*/  MOV R5, R9 ;  /* 0x0000000900057202 */ /* 0x000fe20000000f00 */
[----:B------:R-:W-:-:S07]  /*10cb0*/  MOV R18, 0x10cd0 ;  /* 0x00010cd000127802 */ /* 0x000fce0000000f00 */
[----:B------:R-:W-:Y:S05]  /*10cc0*/  CALL.REL.NOINC `($jit_computeValues$_ZN23kb31_septic_extension_t4zeroEv) ;  /* 0x0000000000c87944 */ /* 0x000fea0003c00000 */
[----:B------:R-:W-:Y:S01]  /*10cd0*/  MOV R0, R14 ;  /* 0x0000000e00007202 */ /* 0x000fe20000000f00 */
[----:B------:R-:W-:Y:S01]  /*10ce0*/  MOV R5, R15 ;  /* 0x0000000f00057202 */ /* 0x000fe20000000f00 */
[----:B------:R-:W-:Y:S01]  /*10cf0*/  MOV R4, R8 ;  /* 0x0000000800047202 */ /* 0x000fe20000000f00 */
[----:B------:R-:W-:Y:S01]  /*10d00*/  MOV R7, R9 ;  /* 0x0000000900077202 */ /* 0x000fe20000000f00 */
[----:B------:R-:W-:-:S07]  /*10d10*/  MOV R16, 0x10d30 ;  /* 0x00010d3000107802 */ /* 0x000fce0000000f00 */
[----:B------:R-:W-:Y:S05]  /*10d20*/  CALL.REL.NOINC `($jit_computeValues$_ZN23kb31_septic_extension_taSERKS_) ;  /* 0x0000000400007944 */ /* 0x000fea0003c00000 */
[----:B------:R-:W-:Y:S02]  /*10d30*/  IADD.64 R6, R8, 0x1c ;  /* 0x0000001c08067835 */ /* 0x000fe400078e0200 */
[----:B------:R-:W-:-:S04]  /*10d40*/  MOV R18, 0x10d80 ;  /* 0x00010d8000127802 */ /* 0x000fc80000000f00 */
[----:B------:R-:W-:Y:S01]  /*10d50*/  MOV R0, R6 ;  /* 0x0000000600007202 */ /* 0x000fe20000000f00 */
[----:B------:R-:W-:-:S07]  /*10d60*/  MOV R5, R7 ;  /* 0x0000000700057202 */ /* 0x000fce0000000f00 */
[----:B------:R-:W-:Y:S05]  /*10d70*/  CALL.REL.NOINC `($jit_computeValues$_ZN23kb31_septic_extension_t4zeroEv) ;  /* 0x00000000009c7944 */ /* 0x000fea0003c00000 */
[----:B------:R-:W-:Y:S01]  /*10d80*/  MOV R0, R12 ;  /* 0x0000000c00007202 */ /* 0x000fe20000000f00 */
[----:B------:R-:W-:Y:S01]  /*10d90*/  MOV R5, R13 ;  /* 0x0000000d00057202 */ /* 0x000fe20000000f00 */
[----:B------:R-:W-:Y:S01]  /*10da0*/  MOV R4, R6 ;  /* 0x0000000600047202 */ /* 0x000fe20000000f00 */
[----:B------:R-:W-:-:S07]  /*10db0*/  MOV R16, 0x10dd0 ;  /* 0x00010dd000107802 */ /* 0x000fce0000000f00 */
[----:B------:R-:W-:Y:S05]  /*10dc0*/  CALL.REL.NOINC `($jit_computeValues$_ZN23kb31_septic_extension_taSERKS_) ;  /* 0x0000000000d87944 */ /* 0x000fea0003c00000 */
[----:B------:R-:W-:Y:S01]  /*10dd0*/  MOV R4, R19 ;  /* 0x0000001300047202 */ /* 0x000fe20000000f00 */
[----:B------:R-:W-:-:S04]  /*10de0*/  HFMA2 R5, -RZ, RZ, 0, 0 ;  /* 0x00000000ff057431 */ /* 0x000fc800000001ff */
[----:B------:R-:W-:Y:S05]  /*10df0*/  RET.REL.NODEC R4 `(jit_computeValues) ;  /* 0xfffffef004807950 */ /* 0x000fea0003c3ffff */
        .type           $jit_computeValues$_ZN20kb31_septic_digest_tC1Ev,@function
        .size           $jit_computeValues$_ZN20kb31_septic_digest_tC1Ev,($jit_computeValues$_ZN23kb31_septic_extension_t4zeroEv - $jit_computeValues$_ZN20kb31_septic_digest_tC1Ev)
$jit_computeValues$_ZN20kb31_septic_digest_tC1Ev:
[----:B------:R-:W0:Y:S01]  /*10e00*/  LDC R6, c[0x0][0x2f8] ;  /* 0x0000be00ff067b82 */ /* 0x000e220000000800 */
[----:B------:R-:W-:Y:S01]  /*10e10*/  IADD3 R4, PT, PT, R1, 0x138, RZ ;  /* 0x0000013801047810 */ /* 0x000fe20007ffe0ff */
[----:B------:R-:W-:Y:S01]  /*10e20*/  HFMA2 R5, -RZ, RZ, 0, 0 ;  /* 0x00000000ff057431 */ /* 0x000fe200000001ff */
[----:B------:R-:W-:Y:S01]  /*10e30*/  MOV R14, R32 ;  /* 0x00000020000e7202 */ /* 0x000fe20000000f00 */
[----:B------:R-:W-:Y:S01]  /*10e40*/  MOV R15, R33 ;  /* 0x00000021000f7202 */ /* 0x000fe20000000f00 */
[----:B------:R-:W-:-:S03]  /*10e50*/  MOV R19, 0x10e90 ;  /* 0x00010e9000137802 */ /* 0x000fc60000000f00 */
[----:B------:R-:W0:Y:S02]  /*10e60*/  LDC R7, c[0x0][0x2fc] ;  /* 0x0000bf00ff077b82 */ /* 0x000e240000000800 */
[----:B0-----:R-:W-:-:S08]  /*10e70*/  IADD.64 R10, R4, R6 ;  /* 0x00000006040a7235 */ /* 0x001fd000078e0200 */
[----:B------:R-:W-:Y:S05]  /*10e80*/  CALL.REL.NOINC `($jit_computeValues$_ZN19kb31_septic_curve_tC1Ev) ;  /* 0xfffffffc00407944 */ /* 0x000fea0003c3ffff */
[----:B------:R-:W-:Y:S01]  /*10e90*/  MOV R14, R10 ;  /* 0x0000000a000e7202 */ /* 0x000fe20000000f00 */
[----:B------:R-:W-:Y:S01]  /*10ea0*/  MOV R15, R11 ;  /* 0x0000000b000f7202 */ /* 0x000fe20000000f00 */
[----:B------:R-:W-:-:S07]  /*10eb0*/  MOV R19, 0x10ed0 ;  /* 0x00010ed000137802 */ /* 0x000fce0000000f00 */
[----:B------:R-:W-:Y:S05]  /*10ec0*/  CALL.REL.NOINC `($jit_computeValues$_ZN19kb31_septic_curve_tC1Ev) ;  /* 0xfffffffc00307944 */ /* 0x000fea0003c3ffff */
[----:B------:R-:W-:Y:S01]  /*10ed0*/  MOV R0, R32 ;  /* 0x0000002000007202 */ /* 0x000fe20000000f00 */
[----:B------:R-:W-:Y:S01]  /*10ee0*/  MOV R5, R33 ;  /* 0x0000002100057202 */ /* 0x000fe20000000f00 */
[----:B------:R-:W-:Y:S01]  /*10ef0*/  MOV R4, R10 ;  /* 0x0000000a00047202 */ /* 0x000fe20000000f00 */
[----:B------:R-:W-:Y:S01]  /*10f00*/  MOV R7, R11 ;  /* 0x0000000b00077202 */ /* 0x000fe20000000f00 */
[----:B------:R-:W-:-:S07]  /*10f10*/  MOV R16, 0x10f30 ;  /* 0x00010f3000107802 */ /* 0x000fce0000000f00 */
[----:B------:R-:W-:Y:S05]  /*10f20*/  CALL.REL.NOINC `($jit_computeValues$_ZN23kb31_septic_extension_taSERKS_) ;  /* 0x0000000000807944 */ /* 0x000fea0003c00000 */
[----:B------:R-:W-:Y:S01]  /*10f30*/  MOV R8, R32 ;  /* 0x0000002000087202 */ /* 0x000fe20000000f00 */
[----:B------:R-:W-:Y:S01]  /*10f40*/  MOV R9, R33 ;  /* 0x0000002100097202 */ /* 0x000fe20000000f00 */
[----:B------:R-:W-:Y:S02]  /*10f50*/  IADD.64 R4, R10, 0x1c ;  /* 0x0000001c0a047835 */ /* 0x000fe400078e0200 */
[----:B------:R-:W-:Y:S02]  /*10f60*/  MOV R16, 0x10fc0 ;  /* 0x00010fc000107802 */ /* 0x000fe40000000f00 */
[----:B------:R-:W-:Y:S02]  /*10f70*/  IADD.64 R8, R8, 0x1c ;  /* 0x0000001c08087835 */ /* 0x000fe400078e0200 */
[----:B------:R-:W-:-:S04]  /*10f80*/  MOV R7, R5 ;  /* 0x0000000500077202 */ /* 0x000fc80000000f00 */
[----:B------:R-:W-:Y:S01]  /*10f90*/  MOV R0, R8 ;  /* 0x0000000800007202 */ /* 0x000fe20000000f00 */
[----:B------:R-:W-:-:S07]  /*10fa0*/  MOV R5, R9 ;  /* 0x0000000900057202 */ /* 0x000fce0000000f00 */
[----:B------:R-:W-:Y:S05]  /*10fb0*/  CALL.REL.NOINC `($jit_computeValues$_ZN23kb31_septic_extension_taSERKS_) ;  /* 0x00000000005c7944 */ /* 0x000fea0003c00000 */
[----:B------:R-:W-:Y:S01]  /*10fc0*/  MOV R4, R17 ;  /* 0x0000001100047202 */ /* 0x000fe20000000f00 */
[----:B------:R-:W-:-:S04]  /*10fd0*/  HFMA2 R5, -RZ, RZ, 0, 0 ;  /* 0x00000000ff057431 */ /* 0x000fc800000001ff */
[----:B------:R-:W-:Y:S05]  /*10fe0*/  RET.REL.NODEC R4 `(jit_computeValues) ;  /* 0xfffffef004047950 */ /* 0x000fea0003c3ffff */
        .type           $jit_computeValues$_ZN23kb31_septic_extension_t4zeroEv,@function
        .size           $jit_computeValues$_ZN23kb31_septic_extension_t4zeroEv,($jit_computeValues$_ZN23kb31_septic_extension_tC1Ev - $jit_computeValues$_ZN23kb31_septic_extension_t4zeroEv)
$jit_computeValues$_ZN23kb31_septic_extension_t4zeroEv:
[----:B------:R-:W-:-:S07]  /*10ff0*/  MOV R16, 0x11010 ;  /* 0x0001101000107802 */ /* 0x000fce0000000f00 */
[----:B------:R-:W-:Y:S05]  /*11000*/  CALL.REL.NOINC `($jit_computeValues$_ZN23kb31_septic_extension_tC1Ev) ;  /* 0x00000000000c7944 */ /* 0x000fea0003c00000 */
[----:B------:R-:W-:Y:S01]  /*11010*/  MOV R4, R18 ;  /* 0x0000001200047202 */ /* 0x000fe20000000f00 */
[----:B------:R-:W-:-:S04]  /*11020*/  HFMA2 R5, -RZ, RZ, 0, 0 ;  /* 0x00000000ff057431 */ /* 0x000fc800000001ff */
[----:B------:R-:W-:Y:S05]  /*11030*/  RET.REL.NODEC R4 `(jit_computeValues) ;  /* 0xfffffeec04f07950 */ /* 0x000fea0003c3ffff */
        .type           $jit_computeValues$_ZN23kb31_septic_extension_tC1Ev,@function
        .size           $jit_computeValues$_ZN23kb31_septic_extension_tC1Ev,($jit_computeValues$_ZN23kb31_septic_extension_taSERKS_ - $jit_computeValues$_ZN23kb31_septic_extension_tC1Ev)
$jit_computeValues$_ZN23kb31_septic_extension_tC1Ev:
[----:B------:R-:W0:Y:S01]  /*11040*/  LDCU UR4, c[0x0][0x2f8] ;  /* 0x00005f00ff0477ac */ /* 0x000e220008000800 */
[----:B------:R-:W-:Y:S01]  /*11050*/  MOV R4, R0 ;  /* 0x0000000000047202 */ /* 0x000fe20000000f00 */
[----:B------:R-:W0:Y:S04]  /*11060*/  LDCU UR5, c[0x0][0x2fc] ;  /* 0x00005f80ff0577ac */ /* 0x000e280008000800 */
[----:B0-----:R-:W-:Y:S02]  /*11070*/  IADD.64 R4, R4, -UR4 ;  /* 0x8000000404047c35 */ /* 0x001fe4000f8e0200 */
[----:B------:R-:W-:-:S04]  /*11080*/  HFMA2 R5, -RZ, RZ, 0, 0 ;  /* 0x00000000ff057431 */ /* 0x000fc800000001ff */
[----:B------:R-:W-:Y:S01]  /*11090*/  MOV R0, R4 ;  /* 0x0000000400007202 */ /* 0x000fe20000000f00 */
[----:B------:R-:W-:-:S04]  /*110a0*/  MOV R4, R16 ;  /* 0x0000001000047202 */ /* 0x000fc80000000f00 */
[----:B------:R-:W-:Y:S04]  /*110b0*/  STL [R0], RZ ;  /* 0x000000ff00007387 */ /* 0x000fe80000100800 */
[----:B------:R-:W-:Y:S04]  /*110c0*/  STL [R0+0x4], RZ ;  /* 0x000004ff00007387 */ /* 0x000fe80000100800 */
[----:B------:R-:W-:Y:S04]  /*110d0*/  STL [R0+0x8], RZ ;  /* 0x000008ff00007387 */ /* 0x000fe80000100800 */
[----:B------:R-:W-:Y:S04]  /*110e0*/  STL [R0+0xc], RZ ;  /* 0x00000cff00007387 */ /* 0x000fe80000100800 */
[----:B------:R-:W-:Y:S04]  /*110f0*/  STL [R0+0x10], RZ ;  /* 0x000010ff00007387 */ /* 0x000fe80000100800 */
[----:B------:R-:W-:Y:S04]  /*11100*/  STL [R0+0x14], RZ ;  /* 0x000014ff00007387 */ /* 0x000fe80000100800 */
[----:B------:R0:W-:Y:S02]  /*11110*/  STL [R0+0x18], RZ ;  /* 0x000018ff00007387 */ /* 0x0001e40000100800 */
[----:B0-----:R-:W-:Y:S05]  /*11120*/  RET.REL.NODEC R4 `(jit_computeValues) ;  /* 0xfffffeec04b47950 */ /* 0x001fea0003c3ffff */
        .type           $jit_computeValues$_ZN23kb31_septic_extension_taSERKS_,@function
        .size           $jit_computeValues$_ZN23kb31_septic_extension_taSERKS_,($__internal_0_$__cuda_sm20_rem_u64 - $jit_computeValues$_ZN23kb31_septic_extension_taSERKS_)
$jit_computeValues$_ZN23kb31_septic_extension_taSERKS_:
[----:B------:R-:W0:Y:S01]  /*11130*/  LDCU UR4, c[0x0][0x2f8] ;  /* 0x00005f00ff0477ac */ /* 0x000e220008000800 */
[----:B------:R-:W-:Y:S01]  /*11140*/  MOV R6, R4 ;  /* 0x0000000400067202 */ /* 0x000fe20000000f00 */
[----:B------:R-:W-:Y:S01]  /*11150*/  MOV R4, R0 ;  /* 0x0000000000047202 */ /* 0x000fe20000000f00 */
[----:B------:R-:W1:Y:S01]  /*11160*/  LDCU UR5, c[0x0][0x2fc] ;  /* 0x00005f80ff0577ac */ /* 0x000e620008000800 */
[----:B------:R-:W2:Y:S01]  /*11170*/  LDCU UR7, c[0x0][0x2fc] ;  /* 0x00005f80ff0777ac */ /* 0x000ea20008000800 */
[----:B0-----:R-:W-:Y:S01]  /*11180*/  UMOV UR6, UR4 ;  /* 0x0000000400067c82 */ /* 0x001fe20008000000 */
[----:B-1----:R-:W-:Y:S02]  /*11190*/  IADD.64 R6, R6, -UR4 ;  /* 0x8000000406067c35 */ /* 0x002fe4000f8e0200 */
[----:B--2---:R-:W-:-:S04]  /*111a0*/  IADD.64 R4, R4, -UR6 ;  /* 0x8000000604047c35 */ /* 0x004fc8000f8e0200 */
[-C--:B------:R-:W-:Y:S02]  /*111b0*/  MOV R18, R6.reuse ;  /* 0x0000000600127202 */ /* 0x080fe40000000f00 */
[----:B------:R-:W-:Y:S02]  /*111c0*/  ISETP.NE.S64.AND P0, PT, R4, R6, PT ;  /* 0x000000060400720c */ /* 0x000fe40003f15270 */
[----:B------:R-:W-:Y:S01]  /*111d0*/  MOV R6, R16 ;  /* 0x0000001000067202 */ /* 0x000fe20000000f00 */
[----:B------:R-:W-:-:S11]  /*111e0*/  HFMA2 R7, -RZ, RZ, 0, 0 ;  /* 0x00000000ff077431 */ /* 0x000fd600000001ff */
[----:B------:R-:W-:Y:S05]  /*111f0*/  @!P0 RET.REL.NODEC R6 `(jit_computeValues) ;  /* 0xfffffeec06808950 */ /* 0x000fea0003c3ffff */
[----:B------:R-:W2:Y:S01]  /*11200*/  LDL R0, [R18] ;  /* 0x0000000012007983 */ /* 0x000ea20000100800 */
[----:B------:R-:W-:-:S05]  /*11210*/  MOV R21, R4 ;  /* 0x0000000400157202 */ /* 0x000fca0000000f00 */
[----:B--2---:R-:W-:Y:S04]  /*11220*/  STL [R21], R0 ;  /* 0x0000000015007387 */ /* 0x004fe80000100800 */
[----:B------:R-:W2:Y:S04]  /*11230*/  LDL R4, [R18+0x4] ;  /* 0x0000040012047983 */ /* 0x000ea80000100800 */
[----:B--2---:R0:W-:Y:S04]  /*11240*/  STL [R21+0x4], R4 ;  /* 0x0000040415007387 */ /* 0x0041e80000100800 */
[----:B------:R-:W2:Y:S04]  /*11250*/  LDL R6, [R18+0x8] ;  /* 0x0000080012067983 */ /* 0x000ea80000100800 */
[----:B--2---:R-:W-:Y:S04]  /*11260*/  STL [R21+0x8], R6 ;  /* 0x0000080615007387 */ /* 0x004fe80000100800 */
[----:B------:R-:W2:Y:S04]  /*11270*/  LDL R7, [R18+0xc] ;  /* 0x00000c0012077983 */ /* 0x000ea80000100800 */
[----:B--2---:R-:W-:Y:S04]  /*11280*/  STL [R21+0xc], R7 ;  /* 0x00000c0715007387 */ /* 0x004fe80000100800 */
[----:B------:R-:W2:Y:S04]  /*11290*/  LDL R14, [R18+0x10] ;  /* 0x00001000120e7983 */ /* 0x000ea80000100800 */
[----:B--2---:R-:W-:Y:S04]  /*112a0*/  STL [R21+0x10], R14 ;  /* 0x0000100e15007387 */ /* 0x004fe80000100800 */
[----:B------:R-:W2:Y:S01]  /*112b0*/  LDL R15, [R18+0x14] ;  /* 0x00001400120f7983 */ /* 0x000ea20000100800 */
[----:B0-----:R-:W-:Y:S01]  /*112c0*/  MOV R4, R16 ;  /* 0x0000001000047202 */ /* 0x001fe20000000f00 */
[----:B------:R-:W-:-:S02]  /*112d0*/  MOV R5, 0x0 ;  /* 0x0000000000057802 */ /* 0x000fc40000000f00 */
[----:B--2---:R-:W-:Y:S04]  /*112e0*/  STL [R21+0x14], R15 ;  /* 0x0000140f15007387 */ /* 0x004fe80000100800 */
[----:B------:R-:W2:Y:S04]  /*112f0*/  LDL R0, [R18+0x18] ;  /* 0x0000180012007983 */ /* 0x000ea80000100800 */
[----:B--2---:R0:W-:Y:S02]  /*11300*/  STL [R21+0x18], R0 ;  /* 0x0000180015007387 */ /* 0x0041e40000100800 */
[----:B0-----:R-:W-:Y:S05]  /*11310*/  RET.REL.NODEC R4 `(jit_computeValues) ;  /* 0xfffffeec04387950 */ /* 0x001fea0003c3ffff */
        .weak           $__internal_0_$__cuda_sm20_rem_u64
        .type           $__internal_0_$__cuda_sm20_rem_u64,@function
        .size           $__internal_0_$__cuda_sm20_rem_u64,(.L_x_9 - $__internal_0_$__cuda_sm20_rem_u64)
$__internal_0_$__cuda_sm20_rem_u64:
[----:B------:R-:W0:Y:S02]  /*11320*/  I2F.U64.RP R13, UR4 ;  /* 0x00000004000d7d12 */ /* 0x000e240008309000 */
[----:B0-----:R-:W0:Y:S02]  /*11330*/  MUFU.RCP R13, R13 ;  /* 0x0000000d000d7308 */ /* 0x001e240000001000 */
[----:B0-----:R-:W-:-:S15]  /*11340*/  IADD3 R22, PT, PT, R13, 0x1ffffffe, RZ ;  /* 0x1ffffffe0d167810 */ /* 0x001fde0007ffe0ff */
[----:B------:R-:W-:-:S15]  /*11350*/  NOP ;  /* 0x0000000000007918 */ /* 0x000fde0000000000 */
[----:B------:R-:W-:-:S15]  /*11360*/  NOP ;  /* 0x0000000000007918 */ /* 0x000fde0000000000 */
[----:B------:R-:W-:-:S15]  /*11370*/  NOP ;  /* 0x0000000000007918 */ /* 0x000fde0000000000 */
[----:B------:R-:W0:Y:S02]  /*11380*/  F2I.U64.TRUNC R22, R22 ;  /* 0x0000001600167311 */ /* 0x000e24000020d800 */
[----:B0-----:R-:W-:-:S04]  /*11390*/  IMAD.WIDE.U32 R6, R22, UR4, RZ ;  /* 0x0000000416067c25 */ /* 0x001fc8000f8e00ff */
[----:B------:R-:W-:Y:S01]  /*113a0*/  IMAD R7, R22, UR5, R7 ;  /* 0x0000000516077c24 */ /* 0x000fe2000f8e0207 */
[----:B------:R-:W-:-:S03]  /*113b0*/  IADD3 R17, P0, PT, RZ, -R6, RZ ;  /* 0x80000006ff117210 */ /* 0x000fc60007f1e0ff */
[----:B------:R-:W-:Y:S02]  /*113c0*/  IMAD R7, R23, UR4, R7 ;  /* 0x0000000417077c24 */ /* 0x000fe4000f8e0207 */
[----:B------:R-:W-:-:S03]  /*113d0*/  IMAD.HI.U32 R6, R22, R17, RZ ;  /* 0x0000001116067227 */ /* 0x000fc600078e00ff */
[----:B------:R-:W-:Y:S01]  /*113e0*/  IADD3.X R19, PT, PT, RZ, ~R7, RZ, P0, !PT ;  /* 0x80000007ff137210 */ /* 0x000fe200007fe4ff */
[----:B------:R-:W-:-:S04]  /*113f0*/  MOV R7, R22 ;  /* 0x0000001600077202 */ /* 0x000fc80000000f00 */
[-C--:B------:R-:W-:Y:S02]  /*11400*/  IMAD R13, R23, R19.reuse, RZ ;  /* 0x00000013170d7224 */ /* 0x080fe400078e02ff */
[----:B------:R-:W-:-:S04]  /*11410*/  IMAD.WIDE.U32 R6, P0, R22, R19, R6 ;  /* 0x0000001316067225 */ /* 0x000fc80007800006 */
[----:B------:R-:W-:-:S04]  /*11420*/  IMAD.HI.U32 R19, R23, R19, RZ ;  /* 0x0000001317137227 */ /* 0x000fc800078e00ff */
[----:B------:R-:W-:-:S05]  /*11430*/  IMAD.HI.U32 R6, P1, R23, R17, R6 ;  /* 0x0000001117067227 */ /* 0x000fca0007820006 */
[----:B------:R-:W-:Y:S02]  /*11440*/  IADD3 R7, P2, PT, R13, R6, RZ ;  /* 0x000000060d077210 */ /* 0x000fe40007f5e0ff */
[----:B------:R-:W-:-:S03]  /*11450*/  IADD3.X R6, PT, PT, R19, R23, RZ, P0, !PT ;  /* 0x0000001713067210 */ /* 0x000fc600007fe4ff */
[----:B------:R-:W-:Y:S01]  /*11460*/  IMAD.WIDE.U32 R22, R7, UR4, RZ ;  /* 0x0000000407167c25 */ /* 0x000fe2000f8e00ff */
[----:B------:R-:W-:-:S03]  /*11470*/  IADD3.X R13, PT, PT, RZ, RZ, R6, P2, P1 ;  /* 0x000000ffff0d7210 */ /* 0x000fc600017e2406 */
[----:B------:R-:W-:Y:S01]  /*11480*/  IMAD R6, R7, UR5, R23 ;  /* 0x0000000507067c24 */ /* 0x000fe2000f8e0217 */
[----:B------:R-:W-:-:S03]  /*11490*/  IADD3 R23, P0, PT, RZ, -R22, RZ ;  /* 0x80000016ff177210 */ /* 0x000fc60007f1e0ff */
[----:B------:R-:W-:Y:S02]  /*114a0*/  IMAD R17, R13, UR4, R6 ;  /* 0x000000040d117c24 */ /* 0x000fe4000f8e0206 */
[----:B------:R-:W-:-:S03]  /*114b0*/  IMAD.HI.U32 R6, R7, R23, RZ ;  /* 0x0000001707067227 */ /* 0x000fc600078e00ff */
[----:B------:R-:W-:-:S05]  /*114c0*/  IADD3.X R22, PT, PT, RZ, ~R17, RZ, P0, !PT ;  /* 0x80000011ff167210 */ /* 0x000fca00007fe4ff */
[----:B------:R-:W-:-:S04]  /*114d0*/  IMAD.WIDE.U32 R6, P0, R7, R22, R6 ;  /* 0x0000001607067225 */ /* 0x000fc80007800006 */
[C---:B------:R-:W-:Y:S02]  /*114e0*/  IMAD R17, R13.reuse, R22, RZ ;  /* 0x000000160d117224 */ /* 0x040fe400078e02ff */
[----:B------:R-:W-:-:S04]  /*114f0*/  IMAD.HI.U32 R6, P1, R13, R23, R6 ;  /* 0x000000170d067227 */ /* 0x000fc80007820006 */
[----:B------:R-:W-:Y:S02]  /*11500*/  HFMA2 R7, -RZ, RZ, 0, 0 ;  /* 0x00000000ff077431 */ /* 0x000fe400000001ff */
[----:B------:R-:W-:Y:S01]  /*11510*/  IMAD.HI.U32 R22, R13, R22, RZ ;  /* 0x000000160d167227 */ /* 0x000fe200078e00ff */
[----:B------:R-:W-:-:S04]  /*11520*/  IADD3 R17, P2, PT, R17, R6, RZ ;  /* 0x0000000611117210 */ /* 0x000fc80007f5e0ff */
[----:B------:R-:W-:Y:S01]  /*11530*/  IADD3.X R13, PT, PT, R22, R13, RZ, P0, !PT ;  /* 0x0000000d160d7210 */ /* 0x000fe200007fe4ff */
[----:B------:R-:W-:-:S03]  /*11540*/  IMAD.HI.U32 R6, R17, R50, RZ ;  /* 0x0000003211067227 */ /* 0x000fc600078e00ff */
[----:B------:R-:W-:Y:S01]  /*11550*/  IADD3.X R13, PT, PT, RZ, RZ, R13, P2, P1 ;  /* 0x000000ffff0d7210 */ /* 0x000fe200017e240d */
[----:B------:R-:W-:-:S04]  /*11560*/  IMAD.WIDE.U32 R6, R17, R51, R6 ;  /* 0x0000003311067225 */ /* 0x000fc800078e0006 */
[C---:B------:R-:W-:Y:S02]  /*11570*/  IMAD R17, R13.reuse, R51, RZ ;  /* 0x000000330d117224 */ /* 0x040fe400078e02ff */
[----:B------:R-:W-:-:S04]  /*11580*/  IMAD.HI.U32 R6, P0, R13, R50, R6 ;  /* 0x000000320d067227 */ /* 0x000fc80007800006 */
[----:B------:R-:W-:Y:S01]  /*11590*/  IMAD.HI.U32 R13, R13, R51, RZ ;  /* 0x000000330d0d7227 */ /* 0x000fe200078e00ff */
[----:B------:R-:W-:-:S04]  /*115a0*/  IADD3 R17, P1, PT, R17, R6, RZ ;  /* 0x0000000611117210 */ /* 0x000fc80007f3e0ff */
[----:B------:R-:W-:Y:S01]  /*115b0*/  IADD3.X R13, PT, PT, R13, RZ, RZ, P0, !PT ;  /* 0x000000ff0d0d7210 */ /* 0x000fe200007fe4ff */
[----:B------:R-:W-:-:S03]  /*115c0*/  IMAD.WIDE.U32 R6, R17, UR4, RZ ;  /* 0x0000000411067c25 */ /* 0x000fc6000f8e00ff */
[----:B------:R-:W-:Y:S01]  /*115d0*/  IADD3.X R13, PT, PT, RZ, R13, RZ, P1, !PT ;  /* 0x0000000dff0d7210 */ /* 0x000fe20000ffe4ff */
[----:B------:R-:W-:Y:S01]  /*115e0*/  IMAD R22, R17, UR5, R7 ;  /* 0x0000000511167c24 */ /* 0x000fe2000f8e0207 */
[----:B------:R-:W-:-:S03]  /*115f0*/  ISETP.NE.S64.AND P1, PT, RZ, UR4, PT ;  /* 0x00000004ff007c0c */ /* 0x000fc6000bf35270 */
[----:B------:R-:W-:-:S05]  /*11600*/  IMAD R7, R13, UR4, R22 ;  /* 0x000000040d077c24 */ /* 0x000fca000f8e0216 */
[----:B------:R-:W-:Y:S02]  /*11610*/  IADD.64 R50, R50, -R6 ;  /* 0x8000000632327235 */ /* 0x000fe400078e0200 */
[----:B------:R-:W-:Y:S01]  /*11620*/  MOV R6, R8 ;  /* 0x0000000800067202 */ /* 0x000fe20000000f00 */
[----:B------:R-:W-:-:S03]  /*11630*/  HFMA2 R7, -RZ, RZ, 0, 0 ;  /* 0x00000000ff077431 */ /* 0x000fc600000001ff */
[----:B------:R-:W-:-:S14]  /*11640*/  ISETP.GE.U64.AND P0, PT, R50, UR4, PT ;  /* 0x0000000432007c0c */ /* 0x000fdc000bf16070 */
[----:B------:R-:W-:-:S06]  /*11650*/  @P0 IADD.64 R50, R50, -UR4 ;  /* 0x8000000432320c35 */ /* 0x000fcc000f8e0200 */
[----:B------:R-:W-:-:S14]  /*11660*/  ISETP.GE.U64.AND P0, PT, R50, UR4, PT ;  /* 0x0000000432007c0c */ /* 0x000fdc000bf16070 */
[----:B------:R-:W-:-:S04]  /*11670*/  @P0 IADD.64 R50, R50, -UR4 ;  /* 0x8000000432320c35 */ /* 0x000fc8000f8e0200 */
[----:B------:R-:W-:Y:S02]  /*11680*/  SEL.64 R50, R50, -0x1, P1 ;  /* 0xffffffff32327407 */ /* 0x000fe40000800001 */
[----:B------:R-:W-:Y:S06]  /*11690*/  RET.REL.NODEC R6 `(jit_computeValues) ;  /* 0xfffffee806587950 */ /* 0x000fec0003c3ffff */
.L_x_3:
[----:B------:R-:W-:-:S00]  /*116a0*/  BRA `(.L_x_3) ;  /* 0xfffffffc00fc7947 */ /* 0x000fc0000383ffff */
[----:B------:R-:W-:-:S00]  /*116b0*/  NOP ;  /* 0x0000000000007918 */ /* 0x000fc00000000000 */
        /* <DEDUP_REMOVED lines=12> */
.L_x_9:


//--------------------- .nv.global.init           --------------------------
	.section	.nv.global.init,"aw",@progbits
	.align	8
	.align		8
.nv.global.init:
	.type		_ZN23kb31_septic_extension_t10A_EC_LOGUPE,@object
	.size		_ZN23kb31_septic_extension_t10A_EC_LOGUPE,(_ZN19kb31_septic_curve_t7start_xE - _ZN23kb31_septic_extension_t10A_EC_LOGUPE)
_ZN23kb31_septic_extension_t10A_EC_LOGUPE:
        /*0000*/ 	.dword	fun@R_CUDA_G64(_ZN44_INTERNAL_00000000_13_jit_kernel_cu_d23cb3989constants15KB31_A_EC_LOGUPE)
	.align		8
	.type		_ZN19kb31_septic_curve_t7start_xE,@object
	.size		_ZN19kb31_septic_curve_t7start_xE,(_ZN16kb31_extension_t1DE - _ZN19kb31_septic_curve_t7start_xE)
_ZN19kb31_septic_curve_t7start_xE:
        /*0008*/ 	.dword	fun@R_CUDA_G64(_ZN44_INTERNAL_00000000_13_jit_kernel_cu_d23cb3989constants12kb31_start_xE)
	.type		_ZN16kb31_extension_t1DE,@object
	.size		_ZN16kb31_extension_t1DE,(_ZN23kb31_septic_extension_t15frobenius_constE - _ZN16kb31_extension_t1DE)
_ZN16kb31_extension_t1DE:
        /*0010*/ 	.byte	0x04, 0x00, 0x00, 0x00, 0x00, 0x00, 0x00, 0x00
	.align		8
	.type		_ZN23kb31_septic_extension_t15frobenius_constE,@object
	.size		_ZN23kb31_septic_extension_t15frobenius_constE,(_ZN19kb31_septic_curve_t7dummy_xE - _ZN23kb31_septic_extension_t15frobenius_constE)
_ZN23kb31_septic_extension_t15frobenius_constE:
        /*0018*/ 	.dword	fun@R_CUDA_G64(_ZN44_INTERNAL_00000000_13_jit_kernel_cu_d23cb3989constants20kb31_frobenius_constE)
	.align		8
	.type		_ZN19kb31_septic_curve_t7dummy_xE,@object
	.size		_ZN19kb31_septic_curve_t7dummy_xE,(_ZN23kb31_septic_extension_t22double_frobenius_constE - _ZN19kb31_septic_curve_t7dummy_xE)
_ZN19kb31_septic_curve_t7dummy_xE:
        /*0020*/ 	.dword	fun@R_CUDA_G64(_ZN44_INTERNAL_00000000_13_jit_kernel_cu_d23cb3989constants12kb31_dummy_xE)
	.align		8
	.type		_ZN23kb31_septic_extension_t22double_frobenius_constE,@object
	.size		_ZN23kb31_septic_extension_t22double_frobenius_constE,(_ZN19kb31_septic_curve_t7dummy_yE - _ZN23kb31_septic_extension_t22double_frobenius_constE)
_ZN23kb31_septic_extension_t22double_frobenius_constE:
        /*0028*/ 	.dword	fun@R_CUDA_G64(_ZN44_INTERNAL_00000000_13_jit_kernel_cu_d23cb3989constants27kb31_double_frobenius_constE)
	.align		8
	.type		_ZN19kb31_septic_curve_t7dummy_yE,@object
	.size		_ZN19kb31_septic_curve_t7dummy_yE,(_ZN23kb31_septic_extension_t10B_EC_LOGUPE - _ZN19kb31_septic_curve_t7dummy_yE)
_ZN19kb31_septic_curve_t7dummy_yE:
        /*0030*/ 	.dword	fun@R_CUDA_G64(_ZN44_INTERNAL_00000000_13_jit_kernel_cu_d23cb3989constants12kb31_dummy_yE)
	.align		8
	.type		_ZN23kb31_septic_extension_t10B_EC_LOGUPE,@object
	.size		_ZN23kb31_septic_extension_t10B_EC_LOGUPE,(_ZN19kb31_septic_curve_t7start_yE - _ZN23kb31_septic_extension_t10B_EC_LOGUPE)
_ZN23kb31_septic_extension_t10B_EC_LOGUPE:
        /*0038*/ 	.dword	fun@R_CUDA_G64(_ZN44_INTERNAL_00000000_13_jit_kernel_cu_d23cb3989constants15KB31_B_EC_LOGUPE)
	.align		8
	.type		_ZN19kb31_septic_curve_t7start_yE,@object
	.size		_ZN19kb31_septic_curve_t7start_yE,(_ZN44_INTERNAL_00000000_13_jit_kernel_cu_d23cb39829poseidon2_constants_koalabear3t1620half_external_roundsE - _ZN19kb31_septic_curve_t7start_yE)
_ZN19kb31_septic_curve_t7start_yE:
        /*0040*/ 	.dword	fun@R_CUDA_G64(_ZN44_INTERNAL_00000000_13_jit_kernel_cu_d23cb3989constants12kb31_start_yE)
	.type		_ZN44_INTERNAL_00000000_13_jit_kernel_cu_d23cb39829poseidon2_constants_koalabear3t1620half_external_roundsE,@object
	.size		_ZN44_INTERNAL_00000000_13_jit_kernel_cu_d23cb39829poseidon2_constants_koalabear3t1620half_external_roundsE,(_ZN44_INTERNAL_00000000_13_jit_kernel_cu_d23cb3989poseidon223EXTERNAL_ROUNDS_DEFAULTE - _ZN44_INTERNAL_00000000_13_jit_kernel_cu_d23cb39829poseidon2_constants_koalabear3t1620half_external_roundsE)
_ZN44_INTERNAL_00000000_13_jit_kernel_cu_d23cb39829poseidon2_constants_koalabear3t1620half_external_roundsE:
        /*0048*/ 	.byte	0x04, 0x00, 0x00, 0x00
	.type		_ZN44_INTERNAL_00000000_13_jit_kernel_cu_d23cb3989poseidon223EXTERNAL_ROUNDS_DEFAULTE,@object
	.size		_ZN44_INTERNAL_00000000_13_jit_kernel_cu_d23cb3989poseidon223EXTERNAL_ROUNDS_DEFAULTE,(_ZN44_INTERNAL_00000000_13_jit_kernel_cu_d23cb39829poseidon2_constants_koalabear3t165alphaE - _ZN44_INTERNAL_00000000_13_jit_kernel_cu_d23cb3989poseidon223EXTERNAL_ROUNDS_DEFAULTE)
_ZN44_INTERNAL_00000000_13_jit_kernel_cu_d23cb3989poseidon223EXTERNAL_ROUNDS_DEFAULTE:
        /*004c*/ 	.byte	0x08, 0x00, 0x00, 0x00
	.type		_ZN44_INTERNAL_00000000_13_jit_kernel_cu_d23cb39829poseidon2_constants_koalabear3t165alphaE,@object
	.size		_ZN44_INTERNAL_00000000_13_jit_kernel_cu_d23cb39829poseidon2_constants_koalabear3t165alphaE,(_ZN16kb31_extension_t1WE - _ZN44_INTERNAL_00000000_13_jit_kernel_cu_d23cb39829poseidon2_constants_koalabear3t165alphaE)
_ZN44_INTERNAL_00000000_13_jit_kernel_cu_d23cb39829poseidon2_constants_koalabear3t165alphaE:
        /*0050*/ 	.byte	0x03, 0x00, 0x00, 0x00
	.type		_ZN16kb31_extension_t1WE,@object
	.size		_ZN16kb31_extension_t1WE,(_ZN44_INTERNAL_00000000_13_jit_kernel_cu_d23cb39829poseidon2_constants_koalabear3t1615internal_roundsE - _ZN16kb31_extension_t1WE)
_ZN16kb31_extension_t1WE:
        /*0054*/ 	.byte	0xfa, 0xff, 0xff, 0x05
	.type		_ZN44_INTERNAL_00000000_13_jit_kernel_cu_d23cb39829poseidon2_constants_koalabear3t1615internal_roundsE,@object
	.size		_ZN44_INTERNAL_00000000_13_jit_kernel_cu_d23cb39829poseidon2_constants_koalabear3t1615internal_roundsE,(_ZN44_INTERNAL_00000000_13_jit_kernel_cu_d23cb39829poseidon2_constants_koalabear3t1615round_constantsE - _ZN44_INTERNAL_00000000_13_jit_kernel_cu_d23cb39829poseidon2_constants_koalabear3t1615internal_roundsE)
_ZN44_INTERNAL_00000000_13_jit_kernel_cu_d23cb39829poseidon2_constants_koalabear3t1615internal_roundsE:
        /*0058*/ 	.byte	0x14, 0x00, 0x00, 0x00
	.type		_ZN44_INTERNAL_00000000_13_jit_kernel_cu_d23cb39829poseidon2_constants_koalabear3t1615round_constantsE,@object
	.size		_ZN44_INTERNAL_00000000_13_jit_kernel_cu_d23cb39829poseidon2_constants_koalabear3t1615round_constantsE,(.L_32 - _ZN44_INTERNAL_00000000_13_jit_kernel_cu_d23cb39829poseidon2_constants_koalabear3t1615round_constantsE)
_ZN44_INTERNAL_00000000_13_jit_kernel_cu_d23cb39829poseidon2_constants_koalabear3t1615round_constantsE:
        /* <DEDUP_REMOVED lines=120> */
.L_32:


//--------------------- .nv.shared.reserved.0     --------------------------
	.section	.nv.shared.reserved.0,"aw",@nobits
	.weak		__nv_reservedSMEM_offset_0_alias
	.size		__nv_reservedSMEM_offset_0_alias, 0, 64
	.other		__nv_reservedSMEM_offset_0_alias,@"STO_CUDA_RESERVED_SHARED STV_DEFAULT"
__nv_reservedSMEM_offset_0_alias:
	.zero		0
	.zero		64


//--------------------- .nv.global                --------------------------
	.section	.nv.global,"aw",@nobits
	.align	4
.nv.global:
	.type		_ZN6kb31_t3MODE,@object
	.size		_ZN6kb31_t3MODE,(_ZN6kb31_t10MONTY_BITSE - _ZN6kb31_t3MODE)
_ZN6kb31_t3MODE:
	.zero		4
	.type		_ZN6kb31_t10MONTY_BITSE,@object
	.size		_ZN6kb31_t10MONTY_BITSE,(_ZN6kb31_t10MONTY_MASKE - _ZN6kb31_t10MONTY_BITSE)
_ZN6kb31_t10MONTY_BITSE:
	.zero		4
	.type		_ZN6kb31_t10MONTY_MASKE,@object
	.size		_ZN6kb31_t10MONTY_MASKE,(_ZN6kb31_t6DEGREEE - _ZN6kb31_t10MONTY_MASKE)
_ZN6kb31_t10MONTY_MASKE:
	.zero		4
	.type		_ZN6kb31_t6DEGREEE,@object
	.size		_ZN6kb31_t6DEGREEE,(_ZN6kb31_t2RRE - _ZN6kb31_t6DEGREEE)
_ZN6kb31_t6DEGREEE:
	.zero		4
	.type		_ZN6kb31_t2RRE,@object
	.size		_ZN6kb31_t2RRE,(_ZN6kb31_t8TOP_BITSE - _ZN6kb31_t2RRE)
_ZN6kb31_t2RRE:
	.zero		4
	.type		_ZN6kb31_t8TOP_BITSE,@object
	.size		_ZN6kb31_t8TOP_BITSE,(_ZN6kb31_t5NBITSE - _ZN6kb31_t8TOP_BITSE)
_ZN6kb31_t8TOP_BITSE:
	.zero		4
	.type		_ZN6kb31_t5NBITSE,@object
	.size		_ZN6kb31_t5NBITSE,(_ZN6kb31_t3ONEE - _ZN6kb31_t5NBITSE)
_ZN6kb31_t5NBITSE:
	.zero		4
	.type		_ZN6kb31_t3ONEE,@object
	.size		_ZN6kb31_t3ONEE,(_ZN6kb31_t1ME - _ZN6kb31_t3ONEE)
_ZN6kb31_t3ONEE:
	.zero		4
	.type		_ZN6kb31_t1ME,@object
	.size		_ZN6kb31_t1ME,(_ZN6kb31_t8MONTY_MUE - _ZN6kb31_t1ME)
_ZN6kb31_t1ME:
	.zero		4
	.type		_ZN6kb31_t8MONTY_MUE,@object
	.size		_ZN6kb31_t8MONTY_MUE,(_ZN26__nv_atomic_triv_cp_helperIjE5__valE - _ZN6kb31_t8MONTY_MUE)
_ZN6kb31_t8MONTY_MUE:
	.zero		4
	.type		_ZN26__nv_atomic_triv_cp_helperIjE5__valE,@object
	.size		_ZN26__nv_atomic_triv_cp_helperIjE5__valE,(.L_28 - _ZN26__nv_atomic_triv_cp_helperIjE5__valE)
_ZN26__nv_atomic_triv_cp_helperIjE5__valE:
	.zero		1
.L_28:


//--------------------- .nv.constant0.jit_computeValues --------------------------
	.section	.nv.constant0.jit_computeValues,"a",@progbits
	.sectionflags	@""
	.align	4
.nv.constant0.jit_computeValues:
	.zero		1200


//--------------------- SYMBOLS --------------------------

	.type		.nv.reservedSmem.offset0,@object
	.size		.nv.reservedSmem.offset0,0x4
